//
// Generated by NVIDIA NVVM Compiler
//
// Compiler Build ID: CL-36424714
// Cuda compilation tools, release 13.0, V13.0.88
// Based on NVVM 20.0.0
//

.version 9.0
.target sm_100
.address_size 64

	// .globl	_Z38calculate_serialization_offsets_kernelP20SerializedDataHeaderjjjm20CompressionAlgorithm
// _ZZ26decompress_gpu_dfor_kernelIiLi1EEvPKhPK13BlockMetadataIT_EPK12DFORMetadataIS3_EPS3_imE14s_block_values has been demoted
// _ZZ26decompress_gpu_dfor_kernelIiLi1EEvPKhPK13BlockMetadataIT_EPK12DFORMetadataIS3_EPS3_imE18s_temp_scan_buffer has been demoted
// _ZZ26decompress_gpu_dfor_kernelIjLi1EEvPKhPK13BlockMetadataIT_EPK12DFORMetadataIS3_EPS3_imE14s_block_values has been demoted
// _ZZ26decompress_gpu_dfor_kernelIjLi1EEvPKhPK13BlockMetadataIT_EPK12DFORMetadataIS3_EPS3_imE18s_temp_scan_buffer has been demoted
// _ZZ26decompress_gpu_dfor_kernelIlLi1EEvPKhPK13BlockMetadataIT_EPK12DFORMetadataIS3_EPS3_imE14s_block_values has been demoted
// _ZZ26decompress_gpu_dfor_kernelIlLi1EEvPKhPK13BlockMetadataIT_EPK12DFORMetadataIS3_EPS3_imE18s_temp_scan_buffer has been demoted
// _ZZ26decompress_gpu_dfor_kernelImLi1EEvPKhPK13BlockMetadataIT_EPK12DFORMetadataIS3_EPS3_imE14s_block_values has been demoted
// _ZZ26decompress_gpu_dfor_kernelImLi1EEvPKhPK13BlockMetadataIT_EPK12DFORMetadataIS3_EPS3_imE18s_temp_scan_buffer has been demoted
// _ZZ26decompress_gpu_dfor_kernelIxLi1EEvPKhPK13BlockMetadataIT_EPK12DFORMetadataIS3_EPS3_imE14s_block_values has been demoted
// _ZZ26decompress_gpu_dfor_kernelIxLi1EEvPKhPK13BlockMetadataIT_EPK12DFORMetadataIS3_EPS3_imE18s_temp_scan_buffer has been demoted
// _ZZ26decompress_gpu_dfor_kernelIyLi1EEvPKhPK13BlockMetadataIT_EPK12DFORMetadataIS3_EPS3_imE14s_block_values has been demoted
// _ZZ26decompress_gpu_dfor_kernelIyLi1EEvPKhPK13BlockMetadataIT_EPK12DFORMetadataIS3_EPS3_imE18s_temp_scan_buffer has been demoted

.visible .entry _Z38calculate_serialization_offsets_kernelP20SerializedDataHeaderjjjm20CompressionAlgorithm(
	.param .u64 .ptr .align 1 _Z38calculate_serialization_offsets_kernelP20SerializedDataHeaderjjjm20CompressionAlgorithm_param_0,
	.param .u32 _Z38calculate_serialization_offsets_kernelP20SerializedDataHeaderjjjm20CompressionAlgorithm_param_1,
	.param .u32 _Z38calculate_serialization_offsets_kernelP20SerializedDataHeaderjjjm20CompressionAlgorithm_param_2,
	.param .u32 _Z38calculate_serialization_offsets_kernelP20SerializedDataHeaderjjjm20CompressionAlgorithm_param_3,
	.param .u64 _Z38calculate_serialization_offsets_kernelP20SerializedDataHeaderjjjm20CompressionAlgorithm_param_4,
	.param .u32 _Z38calculate_serialization_offsets_kernelP20SerializedDataHeaderjjjm20CompressionAlgorithm_param_5
)
{
	.reg .pred 	%p<3>;
	.reg .b32 	%r<11>;
	.reg .b64 	%rd<12>;

	ld.param.u64 	%rd6, [_Z38calculate_serialization_offsets_kernelP20SerializedDataHeaderjjjm20CompressionAlgorithm_param_0];
	ld.param.u32 	%r1, [_Z38calculate_serialization_offsets_kernelP20SerializedDataHeaderjjjm20CompressionAlgorithm_param_1];
	ld.param.u32 	%r2, [_Z38calculate_serialization_offsets_kernelP20SerializedDataHeaderjjjm20CompressionAlgorithm_param_2];
	ld.param.u32 	%r3, [_Z38calculate_serialization_offsets_kernelP20SerializedDataHeaderjjjm20CompressionAlgorithm_param_3];
	ld.param.u64 	%rd5, [_Z38calculate_serialization_offsets_kernelP20SerializedDataHeaderjjjm20CompressionAlgorithm_param_4];
	ld.param.u32 	%r4, [_Z38calculate_serialization_offsets_kernelP20SerializedDataHeaderjjjm20CompressionAlgorithm_param_5];
	cvta.to.global.u64 	%rd1, %rd6;
	mov.u32 	%r5, %tid.x;
	mov.u32 	%r6, %ctaid.x;
	or.b32  	%r7, %r5, %r6;
	setp.ne.s32 	%p1, %r7, 0;
	@%p1 bra 	$L__BB0_5;
	mul.lo.s32 	%r8, %r2, %r1;
	cvt.u64.u32 	%rd2, %r8;
	st.global.u64 	[%rd1+40], %rd2;
	add.s32 	%r9, %r4, -1;
	setp.gt.u32 	%p2, %r9, 1;
	@%p2 bra 	$L__BB0_3;
	mul.lo.s32 	%r10, %r3, %r1;
	cvt.u64.u32 	%rd11, %r10;
	st.global.u64 	[%rd1+64], %rd11;
	bra.uni 	$L__BB0_4;
$L__BB0_3:
	mov.b64 	%rd11, 0;
	st.global.u64 	[%rd1+64], %rd11;
$L__BB0_4:
	st.global.u64 	[%rd1+80], %rd5;
	mov.b64 	%rd8, 104;
	st.global.u64 	[%rd1+32], %rd8;
	add.s64 	%rd9, %rd2, 104;
	st.global.u64 	[%rd1+56], %rd9;
	add.s64 	%rd10, %rd11, %rd9;
	st.global.u64 	[%rd1+72], %rd10;
$L__BB0_5:
	ret;

}
	// .globl	_Z31validate_deserialization_kernelPK20SerializedDataHeaderPbP20CompressionAlgorithmP10DataTypeIdPm
.visible .entry _Z31validate_deserialization_kernelPK20SerializedDataHeaderPbP20CompressionAlgorithmP10DataTypeIdPm(
	.param .u64 .ptr .align 1 _Z31validate_deserialization_kernelPK20SerializedDataHeaderPbP20CompressionAlgorithmP10DataTypeIdPm_param_0,
	.param .u64 .ptr .align 1 _Z31validate_deserialization_kernelPK20SerializedDataHeaderPbP20CompressionAlgorithmP10DataTypeIdPm_param_1,
	.param .u64 .ptr .align 1 _Z31validate_deserialization_kernelPK20SerializedDataHeaderPbP20CompressionAlgorithmP10DataTypeIdPm_param_2,
	.param .u64 .ptr .align 1 _Z31validate_deserialization_kernelPK20SerializedDataHeaderPbP20CompressionAlgorithmP10DataTypeIdPm_param_3,
	.param .u64 .ptr .align 1 _Z31validate_deserialization_kernelPK20SerializedDataHeaderPbP20CompressionAlgorithmP10DataTypeIdPm_param_4
)
{
	.reg .pred 	%p<5>;
	.reg .b16 	%rs<3>;
	.reg .b32 	%r<8>;
	.reg .b64 	%rd<12>;

	ld.param.u64 	%rd6, [_Z31validate_deserialization_kernelPK20SerializedDataHeaderPbP20CompressionAlgorithmP10DataTypeIdPm_param_0];
	ld.param.u64 	%rd7, [_Z31validate_deserialization_kernelPK20SerializedDataHeaderPbP20CompressionAlgorithmP10DataTypeIdPm_param_1];
	ld.param.u64 	%rd3, [_Z31validate_deserialization_kernelPK20SerializedDataHeaderPbP20CompressionAlgorithmP10DataTypeIdPm_param_2];
	ld.param.u64 	%rd4, [_Z31validate_deserialization_kernelPK20SerializedDataHeaderPbP20CompressionAlgorithmP10DataTypeIdPm_param_3];
	ld.param.u64 	%rd5, [_Z31validate_deserialization_kernelPK20SerializedDataHeaderPbP20CompressionAlgorithmP10DataTypeIdPm_param_4];
	cvta.to.global.u64 	%rd1, %rd7;
	cvta.to.global.u64 	%rd2, %rd6;
	mov.u32 	%r1, %tid.x;
	mov.u32 	%r2, %ctaid.x;
	or.b32  	%r3, %r1, %r2;
	setp.ne.s32 	%p1, %r3, 0;
	@%p1 bra 	$L__BB1_5;
	ld.global.u32 	%r4, [%rd2];
	setp.ne.s32 	%p2, %r4, 1128484935;
	@%p2 bra 	$L__BB1_4;
	ld.global.u32 	%r5, [%rd2+4];
	setp.gt.u32 	%p3, %r5, 3;
	setp.lt.u32 	%p4, %r5, 4;
	selp.u16 	%rs2, 1, 0, %p4;
	st.global.u8 	[%rd1], %rs2;
	@%p3 bra 	$L__BB1_5;
	ld.global.u32 	%r6, [%rd2+8];
	cvta.to.global.u64 	%rd8, %rd3;
	st.global.u32 	[%rd8], %r6;
	ld.global.u32 	%r7, [%rd2+12];
	cvta.to.global.u64 	%rd9, %rd4;
	st.global.u32 	[%rd9], %r7;
	ld.global.u64 	%rd10, [%rd2+16];
	cvta.to.global.u64 	%rd11, %rd5;
	st.global.u64 	[%rd11], %rd10;
	bra.uni 	$L__BB1_5;
$L__BB1_4:
	mov.b16 	%rs1, 0;
	st.global.u8 	[%rd1], %rs1;
$L__BB1_5:
	ret;

}
	// .globl	_Z27deserialize_data_gpu_kernelIiEvPKhPK20SerializedDataHeaderPhP13BlockMetadataIT_EP12DFORMetadataIS7_EP12RFORMetadata20CompressionAlgorithm
.visible .entry _Z27deserialize_data_gpu_kernelIiEvPKhPK20SerializedDataHeaderPhP13BlockMetadataIT_EP12DFORMetadataIS7_EP12RFORMetadata20CompressionAlgorithm(
	.param .u64 .ptr .align 1 _Z27deserialize_data_gpu_kernelIiEvPKhPK20SerializedDataHeaderPhP13BlockMetadataIT_EP12DFORMetadataIS7_EP12RFORMetadata20CompressionAlgorithm_param_0,
	.param .u64 .ptr .align 1 _Z27deserialize_data_gpu_kernelIiEvPKhPK20SerializedDataHeaderPhP13BlockMetadataIT_EP12DFORMetadataIS7_EP12RFORMetadata20CompressionAlgorithm_param_1,
	.param .u64 .ptr .align 1 _Z27deserialize_data_gpu_kernelIiEvPKhPK20SerializedDataHeaderPhP13BlockMetadataIT_EP12DFORMetadataIS7_EP12RFORMetadata20CompressionAlgorithm_param_2,
	.param .u64 .ptr .align 1 _Z27deserialize_data_gpu_kernelIiEvPKhPK20SerializedDataHeaderPhP13BlockMetadataIT_EP12DFORMetadataIS7_EP12RFORMetadata20CompressionAlgorithm_param_3,
	.param .u64 .ptr .align 1 _Z27deserialize_data_gpu_kernelIiEvPKhPK20SerializedDataHeaderPhP13BlockMetadataIT_EP12DFORMetadataIS7_EP12RFORMetadata20CompressionAlgorithm_param_4,
	.param .u64 .ptr .align 1 _Z27deserialize_data_gpu_kernelIiEvPKhPK20SerializedDataHeaderPhP13BlockMetadataIT_EP12DFORMetadataIS7_EP12RFORMetadata20CompressionAlgorithm_param_5,
	.param .u32 _Z27deserialize_data_gpu_kernelIiEvPKhPK20SerializedDataHeaderPhP13BlockMetadataIT_EP12DFORMetadataIS7_EP12RFORMetadata20CompressionAlgorithm_param_6
)
{
	.reg .pred 	%p<25>;
	.reg .b16 	%rs<19>;
	.reg .b32 	%r<14>;
	.reg .b64 	%rd<89>;

	ld.param.u64 	%rd29, [_Z27deserialize_data_gpu_kernelIiEvPKhPK20SerializedDataHeaderPhP13BlockMetadataIT_EP12DFORMetadataIS7_EP12RFORMetadata20CompressionAlgorithm_param_0];
	ld.param.u64 	%rd30, [_Z27deserialize_data_gpu_kernelIiEvPKhPK20SerializedDataHeaderPhP13BlockMetadataIT_EP12DFORMetadataIS7_EP12RFORMetadata20CompressionAlgorithm_param_1];
	ld.param.u64 	%rd31, [_Z27deserialize_data_gpu_kernelIiEvPKhPK20SerializedDataHeaderPhP13BlockMetadataIT_EP12DFORMetadataIS7_EP12RFORMetadata20CompressionAlgorithm_param_2];
	ld.param.u64 	%rd26, [_Z27deserialize_data_gpu_kernelIiEvPKhPK20SerializedDataHeaderPhP13BlockMetadataIT_EP12DFORMetadataIS7_EP12RFORMetadata20CompressionAlgorithm_param_3];
	ld.param.u64 	%rd27, [_Z27deserialize_data_gpu_kernelIiEvPKhPK20SerializedDataHeaderPhP13BlockMetadataIT_EP12DFORMetadataIS7_EP12RFORMetadata20CompressionAlgorithm_param_4];
	ld.param.u64 	%rd28, [_Z27deserialize_data_gpu_kernelIiEvPKhPK20SerializedDataHeaderPhP13BlockMetadataIT_EP12DFORMetadataIS7_EP12RFORMetadata20CompressionAlgorithm_param_5];
	ld.param.u32 	%r3, [_Z27deserialize_data_gpu_kernelIiEvPKhPK20SerializedDataHeaderPhP13BlockMetadataIT_EP12DFORMetadataIS7_EP12RFORMetadata20CompressionAlgorithm_param_6];
	cvta.to.global.u64 	%rd1, %rd31;
	cvta.to.global.u64 	%rd2, %rd29;
	cvta.to.global.u64 	%rd3, %rd30;
	mov.u32 	%r4, %ctaid.x;
	mov.u32 	%r1, %ntid.x;
	mov.u32 	%r5, %tid.x;
	mad.lo.s32 	%r2, %r4, %r1, %r5;
	ld.global.u32 	%r6, [%rd3+24];
	setp.ge.u32 	%p5, %r2, %r6;
	@%p5 bra 	$L__BB2_3;
	cvta.to.global.u64 	%rd33, %rd26;
	mul.wide.s32 	%rd34, %r2, 24;
	add.s64 	%rd4, %rd33, %rd34;
	ld.global.u64 	%rd35, [%rd3+32];
	add.s64 	%rd36, %rd35, %rd34;
	add.s64 	%rd5, %rd2, %rd36;
	mov.b64 	%rd83, 0;
$L__BB2_2:
	add.s64 	%rd37, %rd5, %rd83;
	ld.global.u8 	%rs1, [%rd37];
	add.s64 	%rd38, %rd4, %rd83;
	st.global.u8 	[%rd38], %rs1;
	add.s64 	%rd7, %rd83, 1;
	setp.lt.u64 	%p6, %rd83, 23;
	mov.u64 	%rd83, %rd7;
	@%p6 bra 	$L__BB2_2;
$L__BB2_3:
	setp.ne.s32 	%p8, %r3, 1;
	mov.pred 	%p23, 0;
	@%p8 bra 	$L__BB2_5;
	ld.global.u32 	%r7, [%rd3+24];
	setp.lt.u32 	%p23, %r2, %r7;
$L__BB2_5:
	setp.eq.s64 	%p9, %rd27, 0;
	not.pred 	%p10, %p23;
	or.pred  	%p11, %p9, %p10;
	@%p11 bra 	$L__BB2_7;
	cvta.to.global.u64 	%rd45, %rd27;
	mul.wide.s32 	%rd46, %r2, 8;
	add.s64 	%rd47, %rd45, %rd46;
	ld.global.u64 	%rd48, [%rd3+56];
	add.s64 	%rd49, %rd48, %rd46;
	add.s64 	%rd50, %rd2, %rd49;
	ld.global.u8 	%rd51, [%rd50+1];
	ld.global.u8 	%rd52, [%rd50];
	ld.global.u8 	%rd53, [%rd50+3];
	ld.global.u8 	%rd54, [%rd50+2];
	ld.global.u8 	%rd55, [%rd50+5];
	ld.global.u8 	%rd56, [%rd50+4];
	ld.global.u8 	%rd57, [%rd50+7];
	ld.global.u8 	%rd58, [%rd50+6];
	st.global.u8 	[%rd47+6], %rd58;
	st.global.u8 	[%rd47+7], %rd57;
	st.global.u8 	[%rd47+4], %rd56;
	st.global.u8 	[%rd47+5], %rd55;
	st.global.u8 	[%rd47+2], %rd54;
	st.global.u8 	[%rd47+3], %rd53;
	st.global.u8 	[%rd47], %rd52;
	st.global.u8 	[%rd47+1], %rd51;
	bra.uni 	$L__BB2_11;
$L__BB2_7:
	setp.ne.s32 	%p13, %r3, 2;
	mov.pred 	%p24, 0;
	@%p13 bra 	$L__BB2_9;
	ld.global.u32 	%r8, [%rd3+24];
	setp.lt.u32 	%p24, %r2, %r8;
$L__BB2_9:
	setp.eq.s64 	%p14, %rd28, 0;
	not.pred 	%p15, %p24;
	or.pred  	%p16, %p14, %p15;
	@%p16 bra 	$L__BB2_11;
	cvta.to.global.u64 	%rd39, %rd28;
	mul.wide.s32 	%rd40, %r2, 12;
	add.s64 	%rd41, %rd39, %rd40;
	ld.global.u64 	%rd42, [%rd3+56];
	add.s64 	%rd43, %rd42, %rd40;
	add.s64 	%rd44, %rd2, %rd43;
	ld.global.u8 	%rs2, [%rd44];
	ld.global.u8 	%rs3, [%rd44+1];
	ld.global.u8 	%rs4, [%rd44+2];
	ld.global.u8 	%rs5, [%rd44+3];
	ld.global.u8 	%rs6, [%rd44+4];
	ld.global.u8 	%rs7, [%rd44+5];
	ld.global.u8 	%rs8, [%rd44+6];
	ld.global.u8 	%rs9, [%rd44+7];
	ld.global.u8 	%rs10, [%rd44+8];
	ld.global.u8 	%rs11, [%rd44+9];
	ld.global.u8 	%rs12, [%rd44+10];
	ld.global.u8 	%rs13, [%rd44+11];
	st.global.u8 	[%rd41], %rs2;
	st.global.u8 	[%rd41+1], %rs3;
	st.global.u8 	[%rd41+2], %rs4;
	st.global.u8 	[%rd41+3], %rs5;
	st.global.u8 	[%rd41+4], %rs6;
	st.global.u8 	[%rd41+5], %rs7;
	st.global.u8 	[%rd41+6], %rs8;
	st.global.u8 	[%rd41+7], %rs9;
	st.global.u8 	[%rd41+8], %rs10;
	st.global.u8 	[%rd41+9], %rs11;
	st.global.u8 	[%rd41+10], %rs12;
	st.global.u8 	[%rd41+11], %rs13;
$L__BB2_11:
	ld.global.u64 	%rd8, [%rd3+80];
	mov.u32 	%r9, %nctaid.x;
	mul.lo.s32 	%r10, %r9, %r1;
	cvt.u64.u32 	%rd9, %r10;
	add.s64 	%rd59, %rd9, %rd8;
	add.s64 	%rd10, %rd59, -1;
	and.b64  	%rd60, %rd10, -4294967296;
	setp.ne.s64 	%p17, %rd60, 0;
	@%p17 bra 	$L__BB2_13;
	cvt.u32.u64 	%r11, %rd9;
	cvt.u32.u64 	%r12, %rd10;
	div.u32 	%r13, %r12, %r11;
	cvt.u64.u32 	%rd84, %r13;
	bra.uni 	$L__BB2_14;
$L__BB2_13:
	div.u64 	%rd84, %rd10, %rd9;
$L__BB2_14:
	cvt.s64.s32 	%rd61, %r2;
	mul.lo.s64 	%rd14, %rd84, %rd61;
	add.s64 	%rd62, %rd14, %rd84;
	min.u64 	%rd15, %rd62, %rd8;
	setp.le.u64 	%p18, %rd15, %rd14;
	@%p18 bra 	$L__BB2_21;
	add.s64 	%rd63, %rd14, 1;
	max.u64 	%rd16, %rd15, %rd63;
	sub.s64 	%rd64, %rd16, %rd14;
	and.b64  	%rd85, %rd64, 3;
	setp.eq.s64 	%p19, %rd85, 0;
	mov.u64 	%rd87, %rd14;
	@%p19 bra 	$L__BB2_18;
	mov.u64 	%rd87, %rd14;
$L__BB2_17:
	.pragma "nounroll";
	ld.global.u64 	%rd65, [%rd3+72];
	add.s64 	%rd66, %rd65, %rd87;
	add.s64 	%rd67, %rd2, %rd66;
	ld.global.u8 	%rs14, [%rd67];
	add.s64 	%rd68, %rd1, %rd87;
	st.global.u8 	[%rd68], %rs14;
	add.s64 	%rd87, %rd87, 1;
	add.s64 	%rd85, %rd85, -1;
	setp.ne.s64 	%p20, %rd85, 0;
	@%p20 bra 	$L__BB2_17;
$L__BB2_18:
	sub.s64 	%rd69, %rd14, %rd16;
	setp.gt.u64 	%p21, %rd69, -4;
	@%p21 bra 	$L__BB2_21;
	add.s64 	%rd23, %rd1, 3;
$L__BB2_20:
	ld.global.u64 	%rd70, [%rd3+72];
	add.s64 	%rd71, %rd87, %rd70;
	add.s64 	%rd72, %rd2, %rd71;
	ld.global.u8 	%rs15, [%rd72];
	add.s64 	%rd73, %rd23, %rd87;
	st.global.u8 	[%rd73+-3], %rs15;
	ld.global.u64 	%rd74, [%rd3+72];
	add.s64 	%rd75, %rd87, %rd74;
	add.s64 	%rd76, %rd2, %rd75;
	ld.global.u8 	%rs16, [%rd76+1];
	st.global.u8 	[%rd73+-2], %rs16;
	ld.global.u64 	%rd77, [%rd3+72];
	add.s64 	%rd78, %rd87, %rd77;
	add.s64 	%rd79, %rd2, %rd78;
	ld.global.u8 	%rs17, [%rd79+2];
	st.global.u8 	[%rd73+-1], %rs17;
	ld.global.u64 	%rd80, [%rd3+72];
	add.s64 	%rd81, %rd87, %rd80;
	add.s64 	%rd82, %rd2, %rd81;
	ld.global.u8 	%rs18, [%rd82+3];
	st.global.u8 	[%rd73], %rs18;
	add.s64 	%rd87, %rd87, 4;
	setp.lt.u64 	%p22, %rd87, %rd15;
	@%p22 bra 	$L__BB2_20;
$L__BB2_21:
	ret;

}
	// .globl	_Z25serialize_data_gpu_kernelIiEvPhPK20SerializedDataHeaderPKhPK13BlockMetadataIT_EPK12DFORMetadataIS7_EPK12RFORMetadata20CompressionAlgorithm
.visible .entry _Z25serialize_data_gpu_kernelIiEvPhPK20SerializedDataHeaderPKhPK13BlockMetadataIT_EPK12DFORMetadataIS7_EPK12RFORMetadata20CompressionAlgorithm(
	.param .u64 .ptr .align 1 _Z25serialize_data_gpu_kernelIiEvPhPK20SerializedDataHeaderPKhPK13BlockMetadataIT_EPK12DFORMetadataIS7_EPK12RFORMetadata20CompressionAlgorithm_param_0,
	.param .u64 .ptr .align 1 _Z25serialize_data_gpu_kernelIiEvPhPK20SerializedDataHeaderPKhPK13BlockMetadataIT_EPK12DFORMetadataIS7_EPK12RFORMetadata20CompressionAlgorithm_param_1,
	.param .u64 .ptr .align 1 _Z25serialize_data_gpu_kernelIiEvPhPK20SerializedDataHeaderPKhPK13BlockMetadataIT_EPK12DFORMetadataIS7_EPK12RFORMetadata20CompressionAlgorithm_param_2,
	.param .u64 .ptr .align 1 _Z25serialize_data_gpu_kernelIiEvPhPK20SerializedDataHeaderPKhPK13BlockMetadataIT_EPK12DFORMetadataIS7_EPK12RFORMetadata20CompressionAlgorithm_param_3,
	.param .u64 .ptr .align 1 _Z25serialize_data_gpu_kernelIiEvPhPK20SerializedDataHeaderPKhPK13BlockMetadataIT_EPK12DFORMetadataIS7_EPK12RFORMetadata20CompressionAlgorithm_param_4,
	.param .u64 .ptr .align 1 _Z25serialize_data_gpu_kernelIiEvPhPK20SerializedDataHeaderPKhPK13BlockMetadataIT_EPK12DFORMetadataIS7_EPK12RFORMetadata20CompressionAlgorithm_param_5,
	.param .u32 _Z25serialize_data_gpu_kernelIiEvPhPK20SerializedDataHeaderPKhPK13BlockMetadataIT_EPK12DFORMetadataIS7_EPK12RFORMetadata20CompressionAlgorithm_param_6
)
{
	.reg .pred 	%p<27>;
	.reg .b16 	%rs<20>;
	.reg .b32 	%r<14>;
	.reg .b64 	%rd<94>;

	ld.param.u64 	%rd30, [_Z25serialize_data_gpu_kernelIiEvPhPK20SerializedDataHeaderPKhPK13BlockMetadataIT_EPK12DFORMetadataIS7_EPK12RFORMetadata20CompressionAlgorithm_param_0];
	ld.param.u64 	%rd31, [_Z25serialize_data_gpu_kernelIiEvPhPK20SerializedDataHeaderPKhPK13BlockMetadataIT_EPK12DFORMetadataIS7_EPK12RFORMetadata20CompressionAlgorithm_param_1];
	ld.param.u64 	%rd32, [_Z25serialize_data_gpu_kernelIiEvPhPK20SerializedDataHeaderPKhPK13BlockMetadataIT_EPK12DFORMetadataIS7_EPK12RFORMetadata20CompressionAlgorithm_param_2];
	ld.param.u64 	%rd27, [_Z25serialize_data_gpu_kernelIiEvPhPK20SerializedDataHeaderPKhPK13BlockMetadataIT_EPK12DFORMetadataIS7_EPK12RFORMetadata20CompressionAlgorithm_param_3];
	ld.param.u64 	%rd28, [_Z25serialize_data_gpu_kernelIiEvPhPK20SerializedDataHeaderPKhPK13BlockMetadataIT_EPK12DFORMetadataIS7_EPK12RFORMetadata20CompressionAlgorithm_param_4];
	ld.param.u64 	%rd29, [_Z25serialize_data_gpu_kernelIiEvPhPK20SerializedDataHeaderPKhPK13BlockMetadataIT_EPK12DFORMetadataIS7_EPK12RFORMetadata20CompressionAlgorithm_param_5];
	ld.param.u32 	%r3, [_Z25serialize_data_gpu_kernelIiEvPhPK20SerializedDataHeaderPKhPK13BlockMetadataIT_EPK12DFORMetadataIS7_EPK12RFORMetadata20CompressionAlgorithm_param_6];
	cvta.to.global.u64 	%rd1, %rd32;
	cvta.to.global.u64 	%rd2, %rd31;
	cvta.to.global.u64 	%rd3, %rd30;
	mov.u32 	%r4, %ctaid.x;
	mov.u32 	%r1, %ntid.x;
	mov.u32 	%r5, %tid.x;
	mad.lo.s32 	%r2, %r4, %r1, %r5;
	setp.ne.s32 	%p5, %r2, 0;
	@%p5 bra 	$L__BB3_3;
	mov.b64 	%rd87, 0;
$L__BB3_2:
	add.s64 	%rd34, %rd2, %rd87;
	ld.global.u8 	%rs1, [%rd34];
	add.s64 	%rd35, %rd3, %rd87;
	st.global.u8 	[%rd35], %rs1;
	add.s64 	%rd5, %rd87, 1;
	setp.lt.u64 	%p6, %rd87, 103;
	mov.u64 	%rd87, %rd5;
	@%p6 bra 	$L__BB3_2;
$L__BB3_3:
	ld.global.u32 	%r6, [%rd2+24];
	setp.ge.u32 	%p7, %r2, %r6;
	@%p7 bra 	$L__BB3_6;
	ld.global.u64 	%rd37, [%rd2+32];
	mul.wide.s32 	%rd38, %r2, 24;
	add.s64 	%rd39, %rd37, %rd38;
	cvta.to.global.u64 	%rd40, %rd27;
	add.s64 	%rd6, %rd40, %rd38;
	add.s64 	%rd7, %rd3, %rd39;
	mov.b64 	%rd88, 0;
$L__BB3_5:
	add.s64 	%rd41, %rd6, %rd88;
	ld.global.u8 	%rs2, [%rd41];
	add.s64 	%rd42, %rd7, %rd88;
	st.global.u8 	[%rd42], %rs2;
	add.s64 	%rd9, %rd88, 1;
	setp.lt.u64 	%p8, %rd88, 23;
	mov.u64 	%rd88, %rd9;
	@%p8 bra 	$L__BB3_5;
$L__BB3_6:
	setp.ne.s32 	%p10, %r3, 1;
	mov.pred 	%p25, 0;
	@%p10 bra 	$L__BB3_8;
	ld.global.u32 	%r7, [%rd2+24];
	setp.lt.u32 	%p25, %r2, %r7;
$L__BB3_8:
	setp.eq.s64 	%p11, %rd28, 0;
	not.pred 	%p12, %p25;
	or.pred  	%p13, %p11, %p12;
	@%p13 bra 	$L__BB3_10;
	ld.global.u64 	%rd49, [%rd2+56];
	mul.wide.s32 	%rd50, %r2, 8;
	add.s64 	%rd51, %rd49, %rd50;
	add.s64 	%rd52, %rd3, %rd51;
	cvta.to.global.u64 	%rd53, %rd28;
	add.s64 	%rd54, %rd53, %rd50;
	ld.global.u8 	%rd55, [%rd54+1];
	ld.global.u8 	%rd56, [%rd54];
	ld.global.u8 	%rd57, [%rd54+3];
	ld.global.u8 	%rd58, [%rd54+2];
	ld.global.u8 	%rd59, [%rd54+5];
	ld.global.u8 	%rd60, [%rd54+4];
	ld.global.u8 	%rd61, [%rd54+7];
	ld.global.u8 	%rd62, [%rd54+6];
	st.global.u8 	[%rd52+6], %rd62;
	st.global.u8 	[%rd52+7], %rd61;
	st.global.u8 	[%rd52+4], %rd60;
	st.global.u8 	[%rd52+5], %rd59;
	st.global.u8 	[%rd52+2], %rd58;
	st.global.u8 	[%rd52+3], %rd57;
	st.global.u8 	[%rd52], %rd56;
	st.global.u8 	[%rd52+1], %rd55;
	bra.uni 	$L__BB3_14;
$L__BB3_10:
	setp.ne.s32 	%p15, %r3, 2;
	mov.pred 	%p26, 0;
	@%p15 bra 	$L__BB3_12;
	ld.global.u32 	%r8, [%rd2+24];
	setp.lt.u32 	%p26, %r2, %r8;
$L__BB3_12:
	setp.eq.s64 	%p16, %rd29, 0;
	not.pred 	%p17, %p26;
	or.pred  	%p18, %p16, %p17;
	@%p18 bra 	$L__BB3_14;
	ld.global.u64 	%rd43, [%rd2+56];
	mul.wide.s32 	%rd44, %r2, 12;
	add.s64 	%rd45, %rd43, %rd44;
	add.s64 	%rd46, %rd3, %rd45;
	cvta.to.global.u64 	%rd47, %rd29;
	add.s64 	%rd48, %rd47, %rd44;
	ld.global.u8 	%rs3, [%rd48];
	ld.global.u8 	%rs4, [%rd48+1];
	ld.global.u8 	%rs5, [%rd48+2];
	ld.global.u8 	%rs6, [%rd48+3];
	ld.global.u8 	%rs7, [%rd48+4];
	ld.global.u8 	%rs8, [%rd48+5];
	ld.global.u8 	%rs9, [%rd48+6];
	ld.global.u8 	%rs10, [%rd48+7];
	ld.global.u8 	%rs11, [%rd48+8];
	ld.global.u8 	%rs12, [%rd48+9];
	ld.global.u8 	%rs13, [%rd48+10];
	ld.global.u8 	%rs14, [%rd48+11];
	st.global.u8 	[%rd46], %rs3;
	st.global.u8 	[%rd46+1], %rs4;
	st.global.u8 	[%rd46+2], %rs5;
	st.global.u8 	[%rd46+3], %rs6;
	st.global.u8 	[%rd46+4], %rs7;
	st.global.u8 	[%rd46+5], %rs8;
	st.global.u8 	[%rd46+6], %rs9;
	st.global.u8 	[%rd46+7], %rs10;
	st.global.u8 	[%rd46+8], %rs11;
	st.global.u8 	[%rd46+9], %rs12;
	st.global.u8 	[%rd46+10], %rs13;
	st.global.u8 	[%rd46+11], %rs14;
$L__BB3_14:
	ld.global.u64 	%rd10, [%rd2+80];
	mov.u32 	%r9, %nctaid.x;
	mul.lo.s32 	%r10, %r9, %r1;
	cvt.u64.u32 	%rd11, %r10;
	add.s64 	%rd63, %rd11, %rd10;
	add.s64 	%rd12, %rd63, -1;
	and.b64  	%rd64, %rd12, -4294967296;
	setp.ne.s64 	%p19, %rd64, 0;
	@%p19 bra 	$L__BB3_16;
	cvt.u32.u64 	%r11, %rd11;
	cvt.u32.u64 	%r12, %rd12;
	div.u32 	%r13, %r12, %r11;
	cvt.u64.u32 	%rd89, %r13;
	bra.uni 	$L__BB3_17;
$L__BB3_16:
	div.u64 	%rd89, %rd12, %rd11;
$L__BB3_17:
	cvt.s64.s32 	%rd65, %r2;
	mul.lo.s64 	%rd16, %rd89, %rd65;
	add.s64 	%rd66, %rd16, %rd89;
	min.u64 	%rd17, %rd66, %rd10;
	setp.le.u64 	%p20, %rd17, %rd16;
	@%p20 bra 	$L__BB3_23;
	add.s64 	%rd67, %rd16, 1;
	max.u64 	%rd18, %rd17, %rd67;
	sub.s64 	%rd68, %rd18, %rd16;
	and.b64  	%rd90, %rd68, 3;
	setp.eq.s64 	%p21, %rd90, 0;
	mov.u64 	%rd92, %rd16;
	@%p21 bra 	$L__BB3_21;
	mov.u64 	%rd92, %rd16;
$L__BB3_20:
	.pragma "nounroll";
	add.s64 	%rd69, %rd1, %rd92;
	ld.global.u8 	%rs15, [%rd69];
	ld.global.u64 	%rd70, [%rd2+72];
	add.s64 	%rd71, %rd70, %rd92;
	add.s64 	%rd72, %rd3, %rd71;
	st.global.u8 	[%rd72], %rs15;
	add.s64 	%rd92, %rd92, 1;
	add.s64 	%rd90, %rd90, -1;
	setp.ne.s64 	%p22, %rd90, 0;
	@%p22 bra 	$L__BB3_20;
$L__BB3_21:
	sub.s64 	%rd73, %rd16, %rd18;
	setp.gt.u64 	%p23, %rd73, -4;
	@%p23 bra 	$L__BB3_23;
$L__BB3_22:
	add.s64 	%rd74, %rd1, %rd92;
	ld.global.u8 	%rs16, [%rd74];
	ld.global.u64 	%rd75, [%rd2+72];
	add.s64 	%rd76, %rd92, %rd75;
	add.s64 	%rd77, %rd3, %rd76;
	st.global.u8 	[%rd77], %rs16;
	ld.global.u8 	%rs17, [%rd74+1];
	ld.global.u64 	%rd78, [%rd2+72];
	add.s64 	%rd79, %rd92, %rd78;
	add.s64 	%rd80, %rd3, %rd79;
	st.global.u8 	[%rd80+1], %rs17;
	ld.global.u8 	%rs18, [%rd74+2];
	ld.global.u64 	%rd81, [%rd2+72];
	add.s64 	%rd82, %rd92, %rd81;
	add.s64 	%rd83, %rd3, %rd82;
	st.global.u8 	[%rd83+2], %rs18;
	ld.global.u8 	%rs19, [%rd74+3];
	ld.global.u64 	%rd84, [%rd2+72];
	add.s64 	%rd85, %rd92, %rd84;
	add.s64 	%rd86, %rd3, %rd85;
	st.global.u8 	[%rd86+3], %rs19;
	add.s64 	%rd92, %rd92, 4;
	setp.lt.u64 	%p24, %rd92, %rd17;
	@%p24 bra 	$L__BB3_22;
$L__BB3_23:
	ret;

}
	// .globl	_Z25decompress_gpu_for_kernelIiLi1EEvPKhPK13BlockMetadataIT_EPS3_i
.visible .entry _Z25decompress_gpu_for_kernelIiLi1EEvPKhPK13BlockMetadataIT_EPS3_i(
	.param .u64 .ptr .align 1 _Z25decompress_gpu_for_kernelIiLi1EEvPKhPK13BlockMetadataIT_EPS3_i_param_0,
	.param .u64 .ptr .align 1 _Z25decompress_gpu_for_kernelIiLi1EEvPKhPK13BlockMetadataIT_EPS3_i_param_1,
	.param .u64 .ptr .align 1 _Z25decompress_gpu_for_kernelIiLi1EEvPKhPK13BlockMetadataIT_EPS3_i_param_2,
	.param .u32 _Z25decompress_gpu_for_kernelIiLi1EEvPKhPK13BlockMetadataIT_EPS3_i_param_3
)
{
	.reg .pred 	%p<10>;
	.reg .b16 	%rs<4>;
	.reg .b32 	%r<57>;
	.reg .b64 	%rd<38>;

	ld.param.u64 	%rd11, [_Z25decompress_gpu_for_kernelIiLi1EEvPKhPK13BlockMetadataIT_EPS3_i_param_0];
	ld.param.u64 	%rd12, [_Z25decompress_gpu_for_kernelIiLi1EEvPKhPK13BlockMetadataIT_EPS3_i_param_1];
	ld.param.u64 	%rd13, [_Z25decompress_gpu_for_kernelIiLi1EEvPKhPK13BlockMetadataIT_EPS3_i_param_2];
	ld.param.u32 	%r24, [_Z25decompress_gpu_for_kernelIiLi1EEvPKhPK13BlockMetadataIT_EPS3_i_param_3];
	mov.u32 	%r1, %tid.x;
	shr.u32 	%r25, %r1, 7;
	and.b32  	%r2, %r1, 127;
	mov.u32 	%r26, %ctaid.x;
	add.s32 	%r3, %r25, %r26;
	setp.ge.s32 	%p1, %r3, %r24;
	@%p1 bra 	$L__BB4_13;
	cvta.to.global.u64 	%rd14, %rd12;
	mul.wide.s32 	%rd15, %r3, 24;
	add.s64 	%rd16, %rd14, %rd15;
	ld.global.nc.u32 	%r56, [%rd16];
	ld.global.nc.u32 	%r5, [%rd16+4];
	ld.global.nc.u32 	%r6, [%rd16+8];
	shr.u32 	%r7, %r2, 5;
	shl.b32 	%r27, %r7, 3;
	shr.u32 	%r28, %r5, %r27;
	and.b32  	%r8, %r28, 255;
	cvt.u16.u32 	%rs2, %r28;
	and.b16  	%rs1, %rs2, 255;
	setp.eq.s16 	%p2, %rs1, 0;
	@%p2 bra 	$L__BB4_12;
	setp.eq.s16 	%p3, %rs1, 255;
	@%p3 bra 	$L__BB4_12;
	setp.lt.u32 	%p4, %r2, 32;
	mov.b32 	%r53, 0;
	@%p4 bra 	$L__BB4_7;
	neg.s32 	%r52, %r7;
	mov.b64 	%rd34, 0;
	mov.b32 	%r51, 0;
$L__BB4_5:
	shr.u32 	%r31, %r5, %r51;
	and.b32  	%r32, %r31, 255;
	setp.eq.s32 	%p5, %r32, 255;
	shl.b32 	%r33, %r31, 5;
	and.b32  	%r34, %r33, 8160;
	selp.b32 	%r35, 0, %r34, %p5;
	cvt.u64.u32 	%rd18, %r35;
	add.s64 	%rd34, %rd34, %rd18;
	add.s32 	%r52, %r52, 1;
	setp.ne.s32 	%p6, %r52, 0;
	add.s32 	%r51, %r51, 8;
	@%p6 bra 	$L__BB4_5;
	cvt.u32.u64 	%r53, %rd34;
$L__BB4_7:
	and.b32  	%r37, %r1, 31;
	mad.lo.s32 	%r38, %r8, %r37, %r53;
	cvt.u64.u32 	%rd3, %r38;
	setp.eq.s32 	%p7, %r8, 0;
	mov.b32 	%r55, 0;
	@%p7 bra 	$L__BB4_11;
	cvt.u32.u64 	%r39, %rd3;
	min.u32 	%r16, %r8, 64;
	and.b32  	%r40, %r39, 7;
	add.s32 	%r41, %r16, %r40;
	add.s32 	%r42, %r41, 7;
	shr.u32 	%r43, %r42, 3;
	shr.u64 	%rd20, %rd3, 3;
	cvt.u64.u32 	%rd21, %r6;
	add.s64 	%rd22, %rd20, %rd21;
	neg.s32 	%r54, %r43;
	cvta.to.global.u64 	%rd23, %rd11;
	add.s64 	%rd35, %rd23, %rd22;
	mov.b64 	%rd36, 0;
	mov.u64 	%rd37, %rd36;
$L__BB4_9:
	ld.global.nc.u8 	%rs3, [%rd35];
	cvt.u64.u8 	%rd24, %rs3;
	cvt.u32.u64 	%r44, %rd36;
	shl.b64 	%rd25, %rd24, %r44;
	or.b64  	%rd37, %rd25, %rd37;
	add.s32 	%r54, %r54, 1;
	setp.ne.s32 	%p8, %r54, 0;
	add.s64 	%rd36, %rd36, 8;
	add.s64 	%rd35, %rd35, 1;
	@%p8 bra 	$L__BB4_9;
	shr.u64 	%rd26, %rd37, %r40;
	setp.gt.u32 	%p9, %r8, 63;
	mov.b64 	%rd27, -1;
	shl.b64 	%rd28, %rd27, %r16;
	not.b64 	%rd29, %rd28;
	selp.b64 	%rd30, 4294967295, %rd29, %p9;
	cvt.u32.u64 	%r47, %rd30;
	cvt.u32.u64 	%r48, %rd26;
	and.b32  	%r55, %r48, %r47;
$L__BB4_11:
	add.s32 	%r56, %r55, %r56;
$L__BB4_12:
	shl.b32 	%r49, %r3, 7;
	or.b32  	%r50, %r49, %r2;
	cvta.to.global.u64 	%rd31, %rd13;
	mul.wide.s32 	%rd32, %r50, 4;
	add.s64 	%rd33, %rd31, %rd32;
	st.global.u32 	[%rd33], %r56;
$L__BB4_13:
	ret;

}
	// .globl	_Z26decompress_gpu_dfor_kernelIiLi1EEvPKhPK13BlockMetadataIT_EPK12DFORMetadataIS3_EPS3_im
.visible .entry _Z26decompress_gpu_dfor_kernelIiLi1EEvPKhPK13BlockMetadataIT_EPK12DFORMetadataIS3_EPS3_im(
	.param .u64 .ptr .align 1 _Z26decompress_gpu_dfor_kernelIiLi1EEvPKhPK13BlockMetadataIT_EPK12DFORMetadataIS3_EPS3_im_param_0,
	.param .u64 .ptr .align 1 _Z26decompress_gpu_dfor_kernelIiLi1EEvPKhPK13BlockMetadataIT_EPK12DFORMetadataIS3_EPS3_im_param_1,
	.param .u64 .ptr .align 1 _Z26decompress_gpu_dfor_kernelIiLi1EEvPKhPK13BlockMetadataIT_EPK12DFORMetadataIS3_EPS3_im_param_2,
	.param .u64 .ptr .align 1 _Z26decompress_gpu_dfor_kernelIiLi1EEvPKhPK13BlockMetadataIT_EPK12DFORMetadataIS3_EPS3_im_param_3,
	.param .u32 _Z26decompress_gpu_dfor_kernelIiLi1EEvPKhPK13BlockMetadataIT_EPK12DFORMetadataIS3_EPS3_im_param_4,
	.param .u64 _Z26decompress_gpu_dfor_kernelIiLi1EEvPKhPK13BlockMetadataIT_EPK12DFORMetadataIS3_EPS3_im_param_5
)
{
	.reg .pred 	%p<69>;
	.reg .b16 	%rs<2>;
	.reg .b32 	%r<186>;
	.reg .b64 	%rd<57>;
	// demoted variable
	.shared .align 4 .b8 _ZZ26decompress_gpu_dfor_kernelIiLi1EEvPKhPK13BlockMetadataIT_EPK12DFORMetadataIS3_EPS3_imE14s_block_values[512];
	// demoted variable
	.shared .align 4 .b8 _ZZ26decompress_gpu_dfor_kernelIiLi1EEvPKhPK13BlockMetadataIT_EPK12DFORMetadataIS3_EPS3_imE18s_temp_scan_buffer[512];
	ld.param.u64 	%rd15, [_Z26decompress_gpu_dfor_kernelIiLi1EEvPKhPK13BlockMetadataIT_EPK12DFORMetadataIS3_EPS3_im_param_0];
	ld.param.u64 	%rd16, [_Z26decompress_gpu_dfor_kernelIiLi1EEvPKhPK13BlockMetadataIT_EPK12DFORMetadataIS3_EPS3_im_param_1];
	ld.param.u64 	%rd17, [_Z26decompress_gpu_dfor_kernelIiLi1EEvPKhPK13BlockMetadataIT_EPK12DFORMetadataIS3_EPS3_im_param_2];
	ld.param.u64 	%rd18, [_Z26decompress_gpu_dfor_kernelIiLi1EEvPKhPK13BlockMetadataIT_EPK12DFORMetadataIS3_EPS3_im_param_3];
	ld.param.u32 	%r68, [_Z26decompress_gpu_dfor_kernelIiLi1EEvPKhPK13BlockMetadataIT_EPK12DFORMetadataIS3_EPS3_im_param_4];
	ld.param.u64 	%rd19, [_Z26decompress_gpu_dfor_kernelIiLi1EEvPKhPK13BlockMetadataIT_EPK12DFORMetadataIS3_EPS3_im_param_5];
	mov.u32 	%r1, %tid.x;
	shr.u32 	%r69, %r1, 7;
	and.b32  	%r2, %r1, 127;
	mov.u32 	%r70, %ctaid.x;
	add.s32 	%r3, %r69, %r70;
	setp.ge.s32 	%p8, %r3, %r68;
	@%p8 bra 	$L__BB5_83;
	cvta.to.global.u64 	%rd20, %rd16;
	cvta.to.global.u64 	%rd21, %rd17;
	cvt.s64.s32 	%rd1, %r3;
	mul.wide.s32 	%rd22, %r3, 24;
	add.s64 	%rd23, %rd20, %rd22;
	mul.wide.s32 	%rd24, %r3, 8;
	add.s64 	%rd25, %rd21, %rd24;
	ld.global.nc.u32 	%r4, [%rd23+20];
	ld.global.nc.u32 	%r170, [%rd25];
	ld.global.nc.u32 	%r6, [%rd25+4];
	ld.global.nc.u32 	%r7, [%rd23+4];
	ld.global.nc.u32 	%r8, [%rd23+8];
	setp.eq.s32 	%p9, %r2, 0;
	@%p9 bra 	$L__BB5_14;
	setp.ge.s32 	%p10, %r2, %r4;
	mov.b32 	%r170, 0;
	@%p10 bra 	$L__BB5_14;
	add.s32 	%r9, %r2, -1;
	shr.u32 	%r10, %r9, 5;
	shl.b32 	%r72, %r10, 3;
	shr.u32 	%r73, %r7, %r72;
	and.b32  	%r11, %r73, 255;
	setp.eq.s32 	%p11, %r11, 0;
	mov.u32 	%r170, %r6;
	@%p11 bra 	$L__BB5_14;
	setp.lt.u32 	%p12, %r2, 33;
	mov.b32 	%r167, 0;
	@%p12 bra 	$L__BB5_11;
	add.s32 	%r76, %r10, -1;
	setp.lt.u32 	%p13, %r76, 3;
	mov.b64 	%rd53, 0;
	mov.b32 	%r164, 0;
	@%p13 bra 	$L__BB5_8;
	and.b32  	%r164, %r10, 134217724;
	shl.b32 	%r78, %r7, 5;
	and.b32  	%r79, %r78, 8160;
	cvt.u64.u32 	%rd2, %r79;
	and.b32  	%r81, %r10, 134217724;
	neg.s32 	%r162, %r81;
	mov.b64 	%rd53, 0;
	mov.b32 	%r163, 16;
$L__BB5_7:
	add.s64 	%rd28, %rd53, %rd2;
	add.s32 	%r82, %r163, -8;
	shr.u32 	%r83, %r7, %r82;
	shl.b32 	%r84, %r83, 5;
	and.b32  	%r85, %r84, 8160;
	cvt.u64.u32 	%rd29, %r85;
	add.s64 	%rd30, %rd28, %rd29;
	add.s32 	%r86, %r163, 8;
	shr.u32 	%r87, %r7, %r163;
	shl.b32 	%r88, %r87, 5;
	and.b32  	%r89, %r88, 8160;
	cvt.u64.u32 	%rd31, %r89;
	add.s64 	%rd32, %rd30, %rd31;
	shr.u32 	%r90, %r7, %r86;
	shl.b32 	%r91, %r90, 5;
	cvt.u64.u32 	%rd33, %r91;
	add.s64 	%rd53, %rd32, %rd33;
	add.s32 	%r163, %r163, 32;
	add.s32 	%r162, %r162, 4;
	setp.ne.s32 	%p14, %r162, 0;
	@%p14 bra 	$L__BB5_7;
$L__BB5_8:
	shl.b32 	%r166, %r164, 3;
	neg.s32 	%r165, %r10;
$L__BB5_9:
	.pragma "nounroll";
	shr.u32 	%r92, %r7, %r166;
	shl.b32 	%r93, %r92, 5;
	and.b32  	%r94, %r93, 8160;
	cvt.u64.u32 	%rd34, %r94;
	add.s64 	%rd53, %rd53, %rd34;
	add.s32 	%r166, %r166, 8;
	add.s32 	%r165, %r165, 1;
	setp.ne.s32 	%p15, %r165, 0;
	@%p15 bra 	$L__BB5_9;
	cvt.u32.u64 	%r167, %rd53;
$L__BB5_11:
	and.b32  	%r96, %r9, 31;
	mul.lo.s32 	%r97, %r11, %r96;
	add.s32 	%r98, %r167, %r97;
	cvt.u64.u32 	%rd8, %r98;
	min.u32 	%r27, %r11, 64;
	and.b32  	%r99, %r97, 7;
	add.s32 	%r100, %r27, %r99;
	add.s32 	%r101, %r100, 7;
	shr.u32 	%r102, %r101, 3;
	shr.u64 	%rd36, %rd8, 3;
	cvt.u64.u32 	%rd37, %r8;
	add.s64 	%rd38, %rd36, %rd37;
	neg.s32 	%r169, %r102;
	cvta.to.global.u64 	%rd39, %rd15;
	add.s64 	%rd55, %rd39, %rd38;
	mov.b64 	%rd56, 0;
	mov.b32 	%r168, 0;
$L__BB5_12:
	ld.global.nc.u8 	%rs1, [%rd55];
	cvt.u64.u8 	%rd40, %rs1;
	shl.b64 	%rd41, %rd40, %r168;
	or.b64  	%rd56, %rd41, %rd56;
	add.s32 	%r169, %r169, 1;
	setp.ne.s32 	%p16, %r169, 0;
	add.s32 	%r168, %r168, 8;
	add.s64 	%rd55, %rd55, 1;
	@%p16 bra 	$L__BB5_12;
	cvt.u32.u64 	%r103, %rd8;
	and.b32  	%r104, %r103, 7;
	shr.u64 	%rd42, %rd56, %r104;
	setp.gt.u32 	%p17, %r11, 63;
	mov.b64 	%rd43, -1;
	shl.b64 	%rd44, %rd43, %r27;
	not.b64 	%rd45, %rd44;
	selp.b64 	%rd46, 4294967295, %rd45, %p17;
	cvt.u32.u64 	%r105, %rd46;
	cvt.u32.u64 	%r106, %rd42;
	and.b32  	%r107, %r106, %r105;
	add.s32 	%r170, %r6, %r107;
$L__BB5_14:
	setp.gt.u32 	%p18, %r1, 127;
	shl.b32 	%r108, %r1, 2;
	mov.u32 	%r109, _ZZ26decompress_gpu_dfor_kernelIiLi1EEvPKhPK13BlockMetadataIT_EPK12DFORMetadataIS3_EPS3_imE14s_block_values;
	add.s32 	%r35, %r109, %r108;
	@%p18 bra 	$L__BB5_16;
	st.shared.u32 	[%r35], %r170;
$L__BB5_16:
	setp.gt.u32 	%p19, %r1, 127;
	bar.sync 	0;
	@%p19 bra 	$L__BB5_80;
	setp.gt.s32 	%p20, %r4, 127;
	@%p20 bra 	$L__BB5_51;
	setp.ge.s32 	%p35, %r1, %r4;
	mov.b32 	%r171, 0;
	@%p35 bra 	$L__BB5_20;
	ld.shared.u32 	%r171, [%r35];
$L__BB5_20:
	setp.lt.s32 	%p36, %r1, %r4;
	mov.u32 	%r138, _ZZ26decompress_gpu_dfor_kernelIiLi1EEvPKhPK13BlockMetadataIT_EPK12DFORMetadataIS3_EPS3_imE18s_temp_scan_buffer;
	add.s32 	%r38, %r138, %r108;
	st.shared.u32 	[%r38], %r171;
	bar.sync 	0;
	setp.ne.s32 	%p37, %r1, 0;
	and.pred  	%p1, %p37, %p36;
	mov.b32 	%r172, 0;
	not.pred 	%p38, %p1;
	@%p38 bra 	$L__BB5_22;
	ld.shared.u32 	%r172, [%r38+-4];
$L__BB5_22:
	bar.sync 	0;
	@%p38 bra 	$L__BB5_24;
	ld.shared.u32 	%r139, [%r38];
	add.s32 	%r140, %r139, %r172;
	st.shared.u32 	[%r38], %r140;
$L__BB5_24:
	setp.lt.s32 	%p40, %r1, %r4;
	bar.sync 	0;
	setp.gt.u32 	%p41, %r1, 1;
	and.pred  	%p2, %p41, %p40;
	mov.b32 	%r173, 0;
	not.pred 	%p42, %p2;
	@%p42 bra 	$L__BB5_26;
	ld.shared.u32 	%r173, [%r38+-8];
$L__BB5_26:
	bar.sync 	0;
	@%p42 bra 	$L__BB5_28;
	ld.shared.u32 	%r142, [%r38];
	add.s32 	%r143, %r142, %r173;
	st.shared.u32 	[%r38], %r143;
$L__BB5_28:
	setp.lt.s32 	%p44, %r1, %r4;
	bar.sync 	0;
	setp.gt.u32 	%p45, %r1, 3;
	and.pred  	%p3, %p45, %p44;
	mov.b32 	%r174, 0;
	not.pred 	%p46, %p3;
	@%p46 bra 	$L__BB5_30;
	ld.shared.u32 	%r174, [%r38+-16];
$L__BB5_30:
	bar.sync 	0;
	@%p46 bra 	$L__BB5_32;
	ld.shared.u32 	%r145, [%r38];
	add.s32 	%r146, %r145, %r174;
	st.shared.u32 	[%r38], %r146;
$L__BB5_32:
	setp.lt.s32 	%p48, %r1, %r4;
	bar.sync 	0;
	setp.gt.u32 	%p49, %r1, 7;
	and.pred  	%p4, %p49, %p48;
	mov.b32 	%r175, 0;
	not.pred 	%p50, %p4;
	@%p50 bra 	$L__BB5_34;
	ld.shared.u32 	%r175, [%r38+-32];
$L__BB5_34:
	bar.sync 	0;
	@%p50 bra 	$L__BB5_36;
	ld.shared.u32 	%r148, [%r38];
	add.s32 	%r149, %r148, %r175;
	st.shared.u32 	[%r38], %r149;
$L__BB5_36:
	setp.lt.s32 	%p52, %r1, %r4;
	bar.sync 	0;
	setp.gt.u32 	%p53, %r1, 15;
	and.pred  	%p5, %p53, %p52;
	mov.b32 	%r176, 0;
	not.pred 	%p54, %p5;
	@%p54 bra 	$L__BB5_38;
	ld.shared.u32 	%r176, [%r38+-64];
$L__BB5_38:
	bar.sync 	0;
	@%p54 bra 	$L__BB5_40;
	ld.shared.u32 	%r151, [%r38];
	add.s32 	%r152, %r151, %r176;
	st.shared.u32 	[%r38], %r152;
$L__BB5_40:
	setp.lt.s32 	%p56, %r1, %r4;
	bar.sync 	0;
	setp.gt.u32 	%p57, %r1, 31;
	and.pred  	%p6, %p57, %p56;
	mov.b32 	%r177, 0;
	not.pred 	%p58, %p6;
	@%p58 bra 	$L__BB5_42;
	ld.shared.u32 	%r177, [%r38+-128];
$L__BB5_42:
	bar.sync 	0;
	@%p58 bra 	$L__BB5_44;
	ld.shared.u32 	%r154, [%r38];
	add.s32 	%r155, %r154, %r177;
	st.shared.u32 	[%r38], %r155;
$L__BB5_44:
	setp.lt.s32 	%p60, %r1, %r4;
	bar.sync 	0;
	setp.gt.u32 	%p61, %r1, 63;
	and.pred  	%p7, %p61, %p60;
	mov.b32 	%r178, 0;
	not.pred 	%p62, %p7;
	@%p62 bra 	$L__BB5_46;
	ld.shared.u32 	%r178, [%r38+-256];
$L__BB5_46:
	bar.sync 	0;
	@%p62 bra 	$L__BB5_48;
	ld.shared.u32 	%r157, [%r38];
	add.s32 	%r158, %r157, %r178;
	st.shared.u32 	[%r38], %r158;
$L__BB5_48:
	setp.ge.s32 	%p64, %r1, %r4;
	bar.sync 	0;
	@%p64 bra 	$L__BB5_50;
	ld.shared.u32 	%r159, [%r38];
	st.shared.u32 	[%r35], %r159;
$L__BB5_50:
	bar.sync 	0;
	bra.uni 	$L__BB5_80;
$L__BB5_51:
	ld.shared.u32 	%r111, [%r35];
	mov.u32 	%r113, _ZZ26decompress_gpu_dfor_kernelIiLi1EEvPKhPK13BlockMetadataIT_EPK12DFORMetadataIS3_EPS3_imE18s_temp_scan_buffer;
	add.s32 	%r53, %r113, %r108;
	st.shared.u32 	[%r53], %r111;
	bar.sync 	0;
	setp.eq.s32 	%p21, %r1, 0;
	mov.b32 	%r179, 0;
	@%p21 bra 	$L__BB5_53;
	ld.shared.u32 	%r179, [%r53+-4];
$L__BB5_53:
	setp.eq.s32 	%p22, %r1, 0;
	bar.sync 	0;
	@%p22 bra 	$L__BB5_55;
	ld.shared.u32 	%r114, [%r53];
	add.s32 	%r115, %r114, %r179;
	st.shared.u32 	[%r53], %r115;
$L__BB5_55:
	bar.sync 	0;
	setp.lt.u32 	%p23, %r1, 2;
	mov.b32 	%r180, 0;
	@%p23 bra 	$L__BB5_57;
	ld.shared.u32 	%r180, [%r53+-8];
$L__BB5_57:
	setp.lt.u32 	%p24, %r1, 2;
	bar.sync 	0;
	@%p24 bra 	$L__BB5_59;
	ld.shared.u32 	%r117, [%r53];
	add.s32 	%r118, %r117, %r180;
	st.shared.u32 	[%r53], %r118;
$L__BB5_59:
	bar.sync 	0;
	setp.lt.u32 	%p25, %r1, 4;
	mov.b32 	%r181, 0;
	@%p25 bra 	$L__BB5_61;
	ld.shared.u32 	%r181, [%r53+-16];
$L__BB5_61:
	setp.lt.u32 	%p26, %r1, 4;
	bar.sync 	0;
	@%p26 bra 	$L__BB5_63;
	ld.shared.u32 	%r120, [%r53];
	add.s32 	%r121, %r120, %r181;
	st.shared.u32 	[%r53], %r121;
$L__BB5_63:
	bar.sync 	0;
	setp.lt.u32 	%p27, %r1, 8;
	mov.b32 	%r182, 0;
	@%p27 bra 	$L__BB5_65;
	ld.shared.u32 	%r182, [%r53+-32];
$L__BB5_65:
	setp.lt.u32 	%p28, %r1, 8;
	bar.sync 	0;
	@%p28 bra 	$L__BB5_67;
	ld.shared.u32 	%r123, [%r53];
	add.s32 	%r124, %r123, %r182;
	st.shared.u32 	[%r53], %r124;
$L__BB5_67:
	bar.sync 	0;
	setp.lt.u32 	%p29, %r1, 16;
	mov.b32 	%r183, 0;
	@%p29 bra 	$L__BB5_69;
	ld.shared.u32 	%r183, [%r53+-64];
$L__BB5_69:
	setp.lt.u32 	%p30, %r1, 16;
	bar.sync 	0;
	@%p30 bra 	$L__BB5_71;
	ld.shared.u32 	%r126, [%r53];
	add.s32 	%r127, %r126, %r183;
	st.shared.u32 	[%r53], %r127;
$L__BB5_71:
	bar.sync 	0;
	setp.lt.u32 	%p31, %r1, 32;
	mov.b32 	%r184, 0;
	@%p31 bra 	$L__BB5_73;
	ld.shared.u32 	%r184, [%r53+-128];
$L__BB5_73:
	setp.lt.u32 	%p32, %r1, 32;
	bar.sync 	0;
	@%p32 bra 	$L__BB5_75;
	ld.shared.u32 	%r129, [%r53];
	add.s32 	%r130, %r129, %r184;
	st.shared.u32 	[%r53], %r130;
$L__BB5_75:
	bar.sync 	0;
	setp.lt.u32 	%p33, %r1, 64;
	mov.b32 	%r185, 0;
	@%p33 bra 	$L__BB5_77;
	ld.shared.u32 	%r185, [%r53+-256];
$L__BB5_77:
	setp.lt.u32 	%p34, %r1, 64;
	bar.sync 	0;
	@%p34 bra 	$L__BB5_79;
	ld.shared.u32 	%r132, [%r53];
	add.s32 	%r133, %r132, %r185;
	st.shared.u32 	[%r53], %r133;
$L__BB5_79:
	bar.sync 	0;
	ld.shared.u32 	%r134, [%r53];
	st.shared.u32 	[%r35], %r134;
	bar.sync 	0;
$L__BB5_80:
	setp.gt.u32 	%p65, %r1, 127;
	bar.sync 	0;
	setp.ge.s32 	%p66, %r2, %r4;
	or.pred  	%p67, %p65, %p66;
	@%p67 bra 	$L__BB5_83;
	cvt.u64.u32 	%rd47, %r2;
	shl.b64 	%rd48, %rd1, 7;
	or.b64  	%rd14, %rd48, %rd47;
	setp.ge.u64 	%p68, %rd14, %rd19;
	@%p68 bra 	$L__BB5_83;
	ld.shared.u32 	%r161, [%r35];
	cvta.to.global.u64 	%rd49, %rd18;
	shl.b64 	%rd50, %rd14, 2;
	add.s64 	%rd51, %rd49, %rd50;
	st.global.u32 	[%rd51], %r161;
$L__BB5_83:
	ret;

}
	// .globl	_Z26decompress_gpu_rfor_kernelIiLi1EEvPKhPK13BlockMetadataIT_EPK12RFORMetadataPS3_i
.visible .entry _Z26decompress_gpu_rfor_kernelIiLi1EEvPKhPK13BlockMetadataIT_EPK12RFORMetadataPS3_i(
	.param .u64 .ptr .align 1 _Z26decompress_gpu_rfor_kernelIiLi1EEvPKhPK13BlockMetadataIT_EPK12RFORMetadataPS3_i_param_0,
	.param .u64 .ptr .align 1 _Z26decompress_gpu_rfor_kernelIiLi1EEvPKhPK13BlockMetadataIT_EPK12RFORMetadataPS3_i_param_1,
	.param .u64 .ptr .align 1 _Z26decompress_gpu_rfor_kernelIiLi1EEvPKhPK13BlockMetadataIT_EPK12RFORMetadataPS3_i_param_2,
	.param .u64 .ptr .align 1 _Z26decompress_gpu_rfor_kernelIiLi1EEvPKhPK13BlockMetadataIT_EPK12RFORMetadataPS3_i_param_3,
	.param .u32 _Z26decompress_gpu_rfor_kernelIiLi1EEvPKhPK13BlockMetadataIT_EPK12RFORMetadataPS3_i_param_4
)
{
	.reg .pred 	%p<13>;
	.reg .b16 	%rs<8>;
	.reg .b32 	%r<82>;
	.reg .b64 	%rd<50>;

	ld.param.u64 	%rd15, [_Z26decompress_gpu_rfor_kernelIiLi1EEvPKhPK13BlockMetadataIT_EPK12RFORMetadataPS3_i_param_0];
	ld.param.u64 	%rd16, [_Z26decompress_gpu_rfor_kernelIiLi1EEvPKhPK13BlockMetadataIT_EPK12RFORMetadataPS3_i_param_1];
	ld.param.u64 	%rd17, [_Z26decompress_gpu_rfor_kernelIiLi1EEvPKhPK13BlockMetadataIT_EPK12RFORMetadataPS3_i_param_2];
	ld.param.u64 	%rd18, [_Z26decompress_gpu_rfor_kernelIiLi1EEvPKhPK13BlockMetadataIT_EPK12RFORMetadataPS3_i_param_3];
	ld.param.u32 	%r32, [_Z26decompress_gpu_rfor_kernelIiLi1EEvPKhPK13BlockMetadataIT_EPK12RFORMetadataPS3_i_param_4];
	mov.u32 	%r1, %tid.x;
	shr.u32 	%r33, %r1, 7;
	and.b32  	%r2, %r1, 127;
	mov.u32 	%r34, %ctaid.x;
	add.s32 	%r3, %r33, %r34;
	setp.ge.s32 	%p1, %r3, %r32;
	@%p1 bra 	$L__BB6_18;
	cvta.to.global.u64 	%rd19, %rd16;
	cvta.to.global.u64 	%rd1, %rd15;
	mul.wide.s32 	%rd20, %r3, 24;
	add.s64 	%rd21, %rd19, %rd20;
	ld.global.nc.u32 	%r81, [%rd21];
	ld.global.nc.u32 	%r5, [%rd21+4];
	ld.global.nc.u32 	%r35, [%rd21+8];
	cvt.u64.u32 	%rd2, %r35;
	shr.u32 	%r6, %r2, 5;
	shl.b32 	%r36, %r6, 3;
	shr.u32 	%r37, %r5, %r36;
	and.b32  	%r7, %r37, 255;
	cvt.u16.u32 	%rs2, %r37;
	and.b16  	%rs1, %rs2, 255;
	setp.eq.s16 	%p2, %rs1, 0;
	@%p2 bra 	$L__BB6_17;
	setp.ne.s16 	%p3, %rs1, 255;
	@%p3 bra 	$L__BB6_8;
	setp.lt.u32 	%p4, %r2, 32;
	mov.b64 	%rd45, 0;
	@%p4 bra 	$L__BB6_7;
	neg.s32 	%r74, %r6;
	mov.b32 	%r73, 0;
	mov.u32 	%r75, %r73;
$L__BB6_5:
	shr.u32 	%r39, %r5, %r73;
	and.b32  	%r40, %r39, 255;
	setp.eq.s32 	%p5, %r40, 255;
	selp.u32 	%r41, 1, 0, %p5;
	add.s32 	%r75, %r75, %r41;
	add.s32 	%r74, %r74, 1;
	setp.ne.s32 	%p6, %r74, 0;
	add.s32 	%r73, %r73, 8;
	@%p6 bra 	$L__BB6_5;
	mul.wide.u32 	%rd45, %r75, 4;
$L__BB6_7:
	add.s64 	%rd23, %rd1, %rd2;
	add.s64 	%rd24, %rd23, %rd45;
	ld.global.nc.u8 	%rs3, [%rd24];
	cvt.u32.u8 	%r42, %rs3;
	ld.global.nc.u8 	%rs4, [%rd24+1];
	cvt.u32.u8 	%r43, %rs4;
	shl.b32 	%r44, %r43, 8;
	or.b32  	%r45, %r44, %r42;
	ld.global.nc.u8 	%rs5, [%rd24+2];
	cvt.u32.u8 	%r46, %rs5;
	shl.b32 	%r47, %r46, 16;
	ld.global.nc.u8 	%rs6, [%rd24+3];
	cvt.u32.u8 	%r48, %rs6;
	shl.b32 	%r49, %r48, 24;
	or.b32  	%r50, %r49, %r47;
	or.b32  	%r81, %r50, %r45;
	bra.uni 	$L__BB6_17;
$L__BB6_8:
	cvta.to.global.u64 	%rd25, %rd17;
	mul.wide.s32 	%rd26, %r3, 12;
	add.s64 	%rd27, %rd25, %rd26;
	ld.global.nc.u32 	%r16, [%rd27+4];
	setp.lt.u32 	%p7, %r2, 32;
	mov.b32 	%r78, 0;
	@%p7 bra 	$L__BB6_12;
	neg.s32 	%r77, %r6;
	mov.b64 	%rd46, 0;
	mov.b32 	%r76, 0;
$L__BB6_10:
	shr.u32 	%r53, %r5, %r76;
	and.b32  	%r54, %r53, 255;
	setp.eq.s32 	%p8, %r54, 255;
	shl.b32 	%r55, %r53, 5;
	and.b32  	%r56, %r55, 8160;
	selp.b32 	%r57, 0, %r56, %p8;
	cvt.u64.u32 	%rd29, %r57;
	add.s64 	%rd46, %rd46, %rd29;
	add.s32 	%r77, %r77, 1;
	setp.ne.s32 	%p9, %r77, 0;
	add.s32 	%r76, %r76, 8;
	@%p9 bra 	$L__BB6_10;
	cvt.u32.u64 	%r78, %rd46;
$L__BB6_12:
	and.b32  	%r59, %r1, 31;
	mad.lo.s32 	%r60, %r7, %r59, %r78;
	cvt.u64.u32 	%rd7, %r60;
	setp.eq.s32 	%p10, %r7, 0;
	mov.b32 	%r80, 0;
	@%p10 bra 	$L__BB6_16;
	cvt.u32.u64 	%r61, %rd7;
	min.u32 	%r24, %r7, 64;
	and.b32  	%r62, %r61, 7;
	add.s32 	%r63, %r24, %r62;
	add.s32 	%r64, %r63, 7;
	shr.u32 	%r65, %r64, 3;
	shr.u64 	%rd31, %rd7, 3;
	neg.s32 	%r79, %r65;
	add.s64 	%rd32, %rd31, %rd2;
	cvt.u64.u32 	%rd33, %r16;
	add.s64 	%rd34, %rd32, %rd33;
	add.s64 	%rd47, %rd1, %rd34;
	mov.b64 	%rd48, 0;
	mov.u64 	%rd49, %rd48;
$L__BB6_14:
	ld.global.nc.u8 	%rs7, [%rd47];
	cvt.u64.u8 	%rd35, %rs7;
	cvt.u32.u64 	%r66, %rd48;
	shl.b64 	%rd36, %rd35, %r66;
	or.b64  	%rd49, %rd36, %rd49;
	add.s32 	%r79, %r79, 1;
	setp.ne.s32 	%p11, %r79, 0;
	add.s64 	%rd48, %rd48, 8;
	add.s64 	%rd47, %rd47, 1;
	@%p11 bra 	$L__BB6_14;
	shr.u64 	%rd37, %rd49, %r62;
	setp.gt.u32 	%p12, %r7, 63;
	mov.b64 	%rd38, -1;
	shl.b64 	%rd39, %rd38, %r24;
	not.b64 	%rd40, %rd39;
	selp.b64 	%rd41, 4294967295, %rd40, %p12;
	cvt.u32.u64 	%r69, %rd41;
	cvt.u32.u64 	%r70, %rd37;
	and.b32  	%r80, %r70, %r69;
$L__BB6_16:
	add.s32 	%r81, %r80, %r81;
$L__BB6_17:
	shl.b32 	%r71, %r3, 7;
	or.b32  	%r72, %r71, %r2;
	cvta.to.global.u64 	%rd42, %rd18;
	mul.wide.s32 	%rd43, %r72, 4;
	add.s64 	%rd44, %rd42, %rd43;
	st.global.u32 	[%rd44], %r81;
$L__BB6_18:
	ret;

}
	// .globl	_Z31decompress_random_access_kernelIiEvPKhPK13BlockMetadataIT_EPK12DFORMetadataIS3_EPK12RFORMetadataPKjPS3_i20CompressionAlgorithmm
.visible .entry _Z31decompress_random_access_kernelIiEvPKhPK13BlockMetadataIT_EPK12DFORMetadataIS3_EPK12RFORMetadataPKjPS3_i20CompressionAlgorithmm(
	.param .u64 .ptr .align 1 _Z31decompress_random_access_kernelIiEvPKhPK13BlockMetadataIT_EPK12DFORMetadataIS3_EPK12RFORMetadataPKjPS3_i20CompressionAlgorithmm_param_0,
	.param .u64 .ptr .align 1 _Z31decompress_random_access_kernelIiEvPKhPK13BlockMetadataIT_EPK12DFORMetadataIS3_EPK12RFORMetadataPKjPS3_i20CompressionAlgorithmm_param_1,
	.param .u64 .ptr .align 1 _Z31decompress_random_access_kernelIiEvPKhPK13BlockMetadataIT_EPK12DFORMetadataIS3_EPK12RFORMetadataPKjPS3_i20CompressionAlgorithmm_param_2,
	.param .u64 .ptr .align 1 _Z31decompress_random_access_kernelIiEvPKhPK13BlockMetadataIT_EPK12DFORMetadataIS3_EPK12RFORMetadataPKjPS3_i20CompressionAlgorithmm_param_3,
	.param .u64 .ptr .align 1 _Z31decompress_random_access_kernelIiEvPKhPK13BlockMetadataIT_EPK12DFORMetadataIS3_EPK12RFORMetadataPKjPS3_i20CompressionAlgorithmm_param_4,
	.param .u64 .ptr .align 1 _Z31decompress_random_access_kernelIiEvPKhPK13BlockMetadataIT_EPK12DFORMetadataIS3_EPK12RFORMetadataPKjPS3_i20CompressionAlgorithmm_param_5,
	.param .u32 _Z31decompress_random_access_kernelIiEvPKhPK13BlockMetadataIT_EPK12DFORMetadataIS3_EPK12RFORMetadataPKjPS3_i20CompressionAlgorithmm_param_6,
	.param .u32 _Z31decompress_random_access_kernelIiEvPKhPK13BlockMetadataIT_EPK12DFORMetadataIS3_EPK12RFORMetadataPKjPS3_i20CompressionAlgorithmm_param_7,
	.param .u64 _Z31decompress_random_access_kernelIiEvPKhPK13BlockMetadataIT_EPK12DFORMetadataIS3_EPK12RFORMetadataPKjPS3_i20CompressionAlgorithmm_param_8
)
{
	.reg .pred 	%p<40>;
	.reg .b16 	%rs<16>;
	.reg .b32 	%r<190>;
	.reg .b64 	%rd<130>;

	ld.param.u64 	%rd41, [_Z31decompress_random_access_kernelIiEvPKhPK13BlockMetadataIT_EPK12DFORMetadataIS3_EPK12RFORMetadataPKjPS3_i20CompressionAlgorithmm_param_0];
	ld.param.u64 	%rd35, [_Z31decompress_random_access_kernelIiEvPKhPK13BlockMetadataIT_EPK12DFORMetadataIS3_EPK12RFORMetadataPKjPS3_i20CompressionAlgorithmm_param_1];
	ld.param.u64 	%rd36, [_Z31decompress_random_access_kernelIiEvPKhPK13BlockMetadataIT_EPK12DFORMetadataIS3_EPK12RFORMetadataPKjPS3_i20CompressionAlgorithmm_param_2];
	ld.param.u64 	%rd37, [_Z31decompress_random_access_kernelIiEvPKhPK13BlockMetadataIT_EPK12DFORMetadataIS3_EPK12RFORMetadataPKjPS3_i20CompressionAlgorithmm_param_3];
	ld.param.u64 	%rd38, [_Z31decompress_random_access_kernelIiEvPKhPK13BlockMetadataIT_EPK12DFORMetadataIS3_EPK12RFORMetadataPKjPS3_i20CompressionAlgorithmm_param_4];
	ld.param.u64 	%rd39, [_Z31decompress_random_access_kernelIiEvPKhPK13BlockMetadataIT_EPK12DFORMetadataIS3_EPK12RFORMetadataPKjPS3_i20CompressionAlgorithmm_param_5];
	ld.param.u32 	%r71, [_Z31decompress_random_access_kernelIiEvPKhPK13BlockMetadataIT_EPK12DFORMetadataIS3_EPK12RFORMetadataPKjPS3_i20CompressionAlgorithmm_param_6];
	ld.param.u32 	%r70, [_Z31decompress_random_access_kernelIiEvPKhPK13BlockMetadataIT_EPK12DFORMetadataIS3_EPK12RFORMetadataPKjPS3_i20CompressionAlgorithmm_param_7];
	ld.param.u64 	%rd40, [_Z31decompress_random_access_kernelIiEvPKhPK13BlockMetadataIT_EPK12DFORMetadataIS3_EPK12RFORMetadataPKjPS3_i20CompressionAlgorithmm_param_8];
	cvta.to.global.u64 	%rd1, %rd41;
	mov.u32 	%r72, %ctaid.x;
	mov.u32 	%r73, %ntid.x;
	mov.u32 	%r74, %tid.x;
	mad.lo.s32 	%r1, %r72, %r73, %r74;
	setp.ge.s32 	%p1, %r1, %r71;
	@%p1 bra 	$L__BB7_46;
	cvta.to.global.u64 	%rd42, %rd38;
	mul.wide.s32 	%rd43, %r1, 4;
	add.s64 	%rd44, %rd42, %rd43;
	ld.global.nc.u32 	%r2, [%rd44];
	cvt.u64.u32 	%rd45, %r2;
	setp.le.u64 	%p2, %rd40, %rd45;
	@%p2 bra 	$L__BB7_46;
	shr.u32 	%r3, %r2, 7;
	and.b32  	%r4, %r2, 127;
	cvta.to.global.u64 	%rd46, %rd35;
	mul.wide.u32 	%rd47, %r3, 24;
	add.s64 	%rd2, %rd46, %rd47;
	ld.global.nc.u32 	%r76, [%rd2+8];
	cvt.u64.u32 	%rd3, %r76;
	add.s64 	%rd4, %rd1, %rd3;
	mov.b32 	%r189, 0;
	setp.eq.s32 	%p3, %r70, 2;
	@%p3 bra 	$L__BB7_29;
	setp.eq.s32 	%p4, %r70, 1;
	@%p4 bra 	$L__BB7_13;
	setp.ne.s32 	%p5, %r70, 0;
	@%p5 bra 	$L__BB7_45;
	ld.global.nc.u32 	%r189, [%rd2];
	ld.global.nc.u32 	%r6, [%rd2+4];
	shr.u32 	%r7, %r4, 5;
	shl.b32 	%r149, %r7, 3;
	shr.u32 	%r150, %r6, %r149;
	and.b32  	%r8, %r150, 255;
	setp.eq.s32 	%p34, %r8, 0;
	@%p34 bra 	$L__BB7_45;
	setp.lt.u32 	%p35, %r4, 32;
	mov.b32 	%r172, 0;
	@%p35 bra 	$L__BB7_10;
	neg.s32 	%r171, %r7;
	mov.b64 	%rd119, 0;
	mov.b32 	%r170, 0;
$L__BB7_8:
	shr.u32 	%r153, %r6, %r170;
	and.b32  	%r154, %r153, 255;
	setp.eq.s32 	%p36, %r154, 255;
	shl.b32 	%r155, %r153, 5;
	and.b32  	%r156, %r155, 8160;
	selp.b32 	%r157, 0, %r156, %p36;
	cvt.u64.u32 	%rd105, %r157;
	add.s64 	%rd119, %rd119, %rd105;
	add.s32 	%r171, %r171, 1;
	setp.ne.s32 	%p37, %r171, 0;
	add.s32 	%r170, %r170, 8;
	@%p37 bra 	$L__BB7_8;
	cvt.u32.u64 	%r172, %rd119;
$L__BB7_10:
	and.b32  	%r159, %r2, 31;
	mad.lo.s32 	%r160, %r8, %r159, %r172;
	cvt.u64.u32 	%rd7, %r160;
	min.u32 	%r16, %r8, 64;
	shr.u64 	%rd107, %rd7, 3;
	and.b32  	%r161, %r160, 7;
	add.s32 	%r162, %r16, %r161;
	add.s32 	%r163, %r162, 7;
	shr.u32 	%r164, %r163, 3;
	neg.s32 	%r174, %r164;
	add.s64 	%rd108, %rd107, %rd3;
	add.s64 	%rd120, %rd1, %rd108;
	mov.b64 	%rd121, 0;
	mov.b32 	%r173, 0;
$L__BB7_11:
	ld.global.nc.u8 	%rs15, [%rd120];
	cvt.u64.u8 	%rd109, %rs15;
	shl.b64 	%rd110, %rd109, %r173;
	or.b64  	%rd121, %rd110, %rd121;
	add.s32 	%r174, %r174, 1;
	setp.ne.s32 	%p38, %r174, 0;
	add.s32 	%r173, %r173, 8;
	add.s64 	%rd120, %rd120, 1;
	@%p38 bra 	$L__BB7_11;
	cvt.u32.u64 	%r165, %rd7;
	and.b32  	%r166, %r165, 7;
	shr.u64 	%rd111, %rd121, %r166;
	setp.gt.u32 	%p39, %r8, 63;
	mov.b64 	%rd112, -1;
	shl.b64 	%rd113, %rd112, %r16;
	not.b64 	%rd114, %rd113;
	selp.b64 	%rd115, 4294967295, %rd114, %p39;
	cvt.u32.u64 	%r167, %rd115;
	cvt.u32.u64 	%r168, %rd111;
	and.b32  	%r169, %r168, %r167;
	add.s32 	%r189, %r189, %r169;
	bra.uni 	$L__BB7_45;
$L__BB7_13:
	cvta.to.global.u64 	%rd68, %rd36;
	mul.wide.u32 	%rd69, %r3, 8;
	add.s64 	%rd13, %rd68, %rd69;
	ld.global.nc.u32 	%r189, [%rd13];
	and.b32  	%r115, %r2, -128;
	cvt.u64.u32 	%rd70, %r115;
	add.s64 	%rd71, %rd70, 128;
	setp.le.u64 	%p17, %rd71, %rd40;
	cvt.u32.u64 	%r116, %rd40;
	sub.s32 	%r117, %r116, %r115;
	setp.eq.s32 	%p18, %r4, 0;
	setp.gt.s32 	%p19, %r117, %r4;
	or.pred  	%p20, %p19, %p17;
	not.pred 	%p22, %p20;
	or.pred  	%p23, %p18, %p22;
	@%p23 bra 	$L__BB7_45;
	ld.global.nc.u32 	%r24, [%rd2+4];
	mov.b32 	%r175, 0;
$L__BB7_15:
	shr.u32 	%r119, %r175, 2;
	and.b32  	%r120, %r119, 536870904;
	shr.u32 	%r121, %r24, %r120;
	and.b32  	%r27, %r121, 255;
	setp.eq.s32 	%p24, %r27, 0;
	@%p24 bra 	$L__BB7_47;
	setp.lt.u32 	%p25, %r175, 32;
	mov.b32 	%r179, 0;
	@%p25 bra 	$L__BB7_20;
	shr.u32 	%r124, %r175, 5;
	max.u32 	%r125, %r124, 1;
	neg.s32 	%r178, %r125;
	mov.b64 	%rd122, 0;
	mov.b32 	%r177, 0;
$L__BB7_18:
	shr.u32 	%r126, %r24, %r177;
	shl.b32 	%r127, %r126, 5;
	and.b32  	%r128, %r127, 8160;
	cvt.u64.u32 	%rd73, %r128;
	add.s64 	%rd122, %rd122, %rd73;
	add.s32 	%r178, %r178, 1;
	setp.ne.s32 	%p26, %r178, 0;
	add.s32 	%r177, %r177, 8;
	@%p26 bra 	$L__BB7_18;
	cvt.u32.u64 	%r179, %rd122;
$L__BB7_20:
	and.b32  	%r130, %r175, 31;
	mul.lo.s32 	%r131, %r27, %r130;
	add.s32 	%r132, %r179, %r131;
	cvt.u64.u32 	%rd16, %r132;
	min.u32 	%r36, %r27, 64;
	shr.u64 	%rd17, %rd16, 3;
	and.b32  	%r133, %r131, 7;
	add.s32 	%r134, %r36, %r133;
	add.s32 	%r135, %r134, 7;
	shr.u32 	%r37, %r135, 3;
	and.b32  	%r38, %r37, 3;
	setp.lt.u32 	%p27, %r135, 32;
	mov.b64 	%rd126, 0;
	mov.b32 	%r181, 0;
	@%p27 bra 	$L__BB7_23;
	and.b32  	%r181, %r37, 60;
	mov.b64 	%rd126, 0;
	mov.b32 	%r180, 0;
$L__BB7_22:
	cvt.u64.u32 	%rd77, %r180;
	add.s64 	%rd78, %rd17, %rd77;
	add.s64 	%rd79, %rd4, %rd78;
	ld.global.nc.u8 	%rs8, [%rd79];
	cvt.u64.u8 	%rd80, %rs8;
	shl.b32 	%r137, %r180, 3;
	shl.b64 	%rd81, %rd80, %r137;
	or.b64  	%rd82, %rd81, %rd126;
	ld.global.nc.u8 	%rs9, [%rd79+1];
	cvt.u64.u8 	%rd83, %rs9;
	add.s32 	%r138, %r137, 8;
	shl.b64 	%rd84, %rd83, %r138;
	or.b64  	%rd85, %rd84, %rd82;
	ld.global.nc.u8 	%rs10, [%rd79+2];
	cvt.u64.u8 	%rd86, %rs10;
	add.s32 	%r139, %r137, 16;
	shl.b64 	%rd87, %rd86, %r139;
	or.b64  	%rd88, %rd87, %rd85;
	ld.global.nc.u8 	%rs11, [%rd79+3];
	cvt.u64.u8 	%rd89, %rs11;
	add.s32 	%r140, %r137, 24;
	shl.b64 	%rd90, %rd89, %r140;
	or.b64  	%rd126, %rd90, %rd88;
	add.s32 	%r180, %r180, 4;
	setp.ne.s32 	%p28, %r180, %r181;
	@%p28 bra 	$L__BB7_22;
$L__BB7_23:
	setp.eq.s32 	%p29, %r38, 0;
	@%p29 bra 	$L__BB7_27;
	cvt.u64.u32 	%rd91, %r181;
	add.s64 	%rd92, %rd17, %rd91;
	add.s64 	%rd22, %rd4, %rd92;
	ld.global.nc.u8 	%rs12, [%rd22];
	cvt.u64.u8 	%rd93, %rs12;
	shl.b32 	%r43, %r181, 3;
	shl.b64 	%rd94, %rd93, %r43;
	or.b64  	%rd126, %rd94, %rd126;
	setp.eq.s32 	%p30, %r38, 1;
	@%p30 bra 	$L__BB7_27;
	ld.global.nc.u8 	%rs13, [%rd22+1];
	cvt.u64.u8 	%rd95, %rs13;
	add.s32 	%r141, %r43, 8;
	shl.b64 	%rd96, %rd95, %r141;
	or.b64  	%rd126, %rd96, %rd126;
	setp.eq.s32 	%p31, %r38, 2;
	@%p31 bra 	$L__BB7_27;
	ld.global.nc.u8 	%rs14, [%rd22+2];
	cvt.u64.u8 	%rd97, %rs14;
	add.s32 	%r142, %r43, 16;
	shl.b64 	%rd98, %rd97, %r142;
	or.b64  	%rd126, %rd98, %rd126;
$L__BB7_27:
	cvt.u32.u64 	%r143, %rd16;
	and.b32  	%r144, %r143, 7;
	shr.u64 	%rd99, %rd126, %r144;
	setp.gt.u32 	%p32, %r27, 63;
	mov.b64 	%rd100, -1;
	shl.b64 	%rd101, %rd100, %r36;
	not.b64 	%rd102, %rd101;
	selp.b64 	%rd103, 4294967295, %rd102, %p32;
	cvt.u32.u64 	%r145, %rd103;
	cvt.u32.u64 	%r146, %rd99;
	and.b32  	%r147, %r146, %r145;
	ld.global.nc.u32 	%r148, [%rd13+4];
	add.s32 	%r182, %r148, %r147;
$L__BB7_28:
	add.s32 	%r189, %r182, %r189;
	add.s32 	%r175, %r175, 1;
	setp.eq.s32 	%p33, %r175, %r4;
	@%p33 bra 	$L__BB7_45;
	bra.uni 	$L__BB7_15;
$L__BB7_29:
	ld.global.nc.u32 	%r189, [%rd2];
	ld.global.nc.u32 	%r49, [%rd2+4];
	shr.u32 	%r50, %r4, 5;
	shl.b32 	%r77, %r50, 3;
	shr.u32 	%r78, %r49, %r77;
	and.b32  	%r51, %r78, 255;
	cvt.u16.u32 	%rs2, %r78;
	and.b16  	%rs1, %rs2, 255;
	setp.eq.s16 	%p6, %rs1, 0;
	@%p6 bra 	$L__BB7_45;
	setp.ne.s16 	%p7, %rs1, 255;
	@%p7 bra 	$L__BB7_36;
	setp.lt.u32 	%p8, %r4, 32;
	mov.b64 	%rd127, 0;
	@%p8 bra 	$L__BB7_35;
	mov.b32 	%r183, 0;
	mov.u32 	%r184, %r183;
$L__BB7_33:
	shl.b32 	%r80, %r183, 3;
	shr.u32 	%r81, %r49, %r80;
	and.b32  	%r82, %r81, 255;
	setp.eq.s32 	%p9, %r82, 255;
	selp.u32 	%r83, 1, 0, %p9;
	add.s32 	%r184, %r184, %r83;
	add.s32 	%r183, %r183, 1;
	setp.ne.s32 	%p10, %r183, %r50;
	@%p10 bra 	$L__BB7_33;
	mul.wide.u32 	%rd127, %r184, 4;
$L__BB7_35:
	add.s64 	%rd49, %rd4, %rd127;
	ld.global.nc.u8 	%rs3, [%rd49];
	cvt.u32.u8 	%r84, %rs3;
	ld.global.nc.u8 	%rs4, [%rd49+1];
	cvt.u32.u8 	%r85, %rs4;
	shl.b32 	%r86, %r85, 8;
	or.b32  	%r87, %r86, %r84;
	ld.global.nc.u8 	%rs5, [%rd49+2];
	cvt.u32.u8 	%r88, %rs5;
	shl.b32 	%r89, %r88, 16;
	ld.global.nc.u8 	%rs6, [%rd49+3];
	cvt.u32.u8 	%r90, %rs6;
	shl.b32 	%r91, %r90, 24;
	or.b32  	%r92, %r91, %r89;
	or.b32  	%r189, %r92, %r87;
	bra.uni 	$L__BB7_45;
$L__BB7_36:
	cvta.to.global.u64 	%rd50, %rd37;
	mul.wide.u32 	%rd51, %r3, 12;
	add.s64 	%rd52, %rd50, %rd51;
	ld.global.nc.u32 	%r57, [%rd52+4];
	setp.lt.u32 	%p11, %r4, 32;
	mov.b32 	%r186, 0;
	@%p11 bra 	$L__BB7_40;
	mov.b64 	%rd128, 0;
	mov.b32 	%r185, 0;
$L__BB7_38:
	shl.b32 	%r95, %r185, 3;
	shr.u32 	%r96, %r49, %r95;
	and.b32  	%r97, %r96, 255;
	setp.eq.s32 	%p12, %r97, 255;
	shl.b32 	%r98, %r96, 5;
	and.b32  	%r99, %r98, 8160;
	selp.b32 	%r100, 0, %r99, %p12;
	cvt.u64.u32 	%rd54, %r100;
	add.s64 	%rd128, %rd128, %rd54;
	add.s32 	%r185, %r185, 1;
	setp.ne.s32 	%p13, %r185, %r50;
	@%p13 bra 	$L__BB7_38;
	cvt.u32.u64 	%r186, %rd128;
$L__BB7_40:
	and.b32  	%r102, %r2, 31;
	mad.lo.s32 	%r103, %r51, %r102, %r186;
	cvt.u64.u32 	%rd31, %r103;
	setp.eq.s32 	%p14, %r51, 0;
	mov.b32 	%r188, 0;
	@%p14 bra 	$L__BB7_44;
	cvt.u32.u64 	%r105, %rd31;
	min.u32 	%r62, %r51, 64;
	and.b32  	%r106, %r105, 7;
	add.s32 	%r107, %r62, %r106;
	add.s32 	%r108, %r107, 7;
	shr.u32 	%r109, %r108, 3;
	shr.u64 	%rd56, %rd31, 3;
	cvt.u64.u32 	%rd57, %r57;
	add.s64 	%rd32, %rd56, %rd57;
	add.s32 	%r63, %r109, -1;
	mov.b64 	%rd129, 0;
	mov.b32 	%r187, 0;
$L__BB7_42:
	cvt.u64.u32 	%rd58, %r187;
	add.s64 	%rd59, %rd32, %rd58;
	add.s64 	%rd60, %rd4, %rd59;
	ld.global.nc.u8 	%rs7, [%rd60];
	cvt.u64.u8 	%rd61, %rs7;
	shl.b32 	%r110, %r187, 3;
	shl.b64 	%rd62, %rd61, %r110;
	or.b64  	%rd129, %rd62, %rd129;
	add.s32 	%r65, %r187, 1;
	setp.ne.s32 	%p15, %r187, %r63;
	mov.u32 	%r187, %r65;
	@%p15 bra 	$L__BB7_42;
	shr.u64 	%rd63, %rd129, %r106;
	setp.gt.u32 	%p16, %r51, 63;
	mov.b64 	%rd64, -1;
	shl.b64 	%rd65, %rd64, %r62;
	not.b64 	%rd66, %rd65;
	selp.b64 	%rd67, 4294967295, %rd66, %p16;
	cvt.u32.u64 	%r113, %rd67;
	cvt.u32.u64 	%r114, %rd63;
	and.b32  	%r188, %r114, %r113;
$L__BB7_44:
	add.s32 	%r189, %r188, %r189;
$L__BB7_45:
	cvta.to.global.u64 	%rd116, %rd39;
	add.s64 	%rd118, %rd116, %rd43;
	st.global.u32 	[%rd118], %r189;
$L__BB7_46:
	ret;
$L__BB7_47:
	ld.global.nc.u32 	%r182, [%rd13+4];
	bra.uni 	$L__BB7_28;

}
	// .globl	_Z43decompress_random_access_block_based_kernelIiEvPKhPK13BlockMetadataIT_EPK12DFORMetadataIS3_EPK12RFORMetadataPKjPS3_i20CompressionAlgorithmm
.visible .entry _Z43decompress_random_access_block_based_kernelIiEvPKhPK13BlockMetadataIT_EPK12DFORMetadataIS3_EPK12RFORMetadataPKjPS3_i20CompressionAlgorithmm(
	.param .u64 .ptr .align 1 _Z43decompress_random_access_block_based_kernelIiEvPKhPK13BlockMetadataIT_EPK12DFORMetadataIS3_EPK12RFORMetadataPKjPS3_i20CompressionAlgorithmm_param_0,
	.param .u64 .ptr .align 1 _Z43decompress_random_access_block_based_kernelIiEvPKhPK13BlockMetadataIT_EPK12DFORMetadataIS3_EPK12RFORMetadataPKjPS3_i20CompressionAlgorithmm_param_1,
	.param .u64 .ptr .align 1 _Z43decompress_random_access_block_based_kernelIiEvPKhPK13BlockMetadataIT_EPK12DFORMetadataIS3_EPK12RFORMetadataPKjPS3_i20CompressionAlgorithmm_param_2,
	.param .u64 .ptr .align 1 _Z43decompress_random_access_block_based_kernelIiEvPKhPK13BlockMetadataIT_EPK12DFORMetadataIS3_EPK12RFORMetadataPKjPS3_i20CompressionAlgorithmm_param_3,
	.param .u64 .ptr .align 1 _Z43decompress_random_access_block_based_kernelIiEvPKhPK13BlockMetadataIT_EPK12DFORMetadataIS3_EPK12RFORMetadataPKjPS3_i20CompressionAlgorithmm_param_4,
	.param .u64 .ptr .align 1 _Z43decompress_random_access_block_based_kernelIiEvPKhPK13BlockMetadataIT_EPK12DFORMetadataIS3_EPK12RFORMetadataPKjPS3_i20CompressionAlgorithmm_param_5,
	.param .u32 _Z43decompress_random_access_block_based_kernelIiEvPKhPK13BlockMetadataIT_EPK12DFORMetadataIS3_EPK12RFORMetadataPKjPS3_i20CompressionAlgorithmm_param_6,
	.param .u32 _Z43decompress_random_access_block_based_kernelIiEvPKhPK13BlockMetadataIT_EPK12DFORMetadataIS3_EPK12RFORMetadataPKjPS3_i20CompressionAlgorithmm_param_7,
	.param .u64 _Z43decompress_random_access_block_based_kernelIiEvPKhPK13BlockMetadataIT_EPK12DFORMetadataIS3_EPK12RFORMetadataPKjPS3_i20CompressionAlgorithmm_param_8
)
{
	.local .align 16 .b8 	__local_depot8[1024];
	.reg .b64 	%SP;
	.reg .b64 	%SPL;
	.reg .pred 	%p<61>;
	.reg .b16 	%rs<42>;
	.reg .b32 	%r<298>;
	.reg .b64 	%rd<219>;

	mov.u64 	%SPL, __local_depot8;
	ld.param.u64 	%rd44, [_Z43decompress_random_access_block_based_kernelIiEvPKhPK13BlockMetadataIT_EPK12DFORMetadataIS3_EPK12RFORMetadataPKjPS3_i20CompressionAlgorithmm_param_0];
	ld.param.u64 	%rd45, [_Z43decompress_random_access_block_based_kernelIiEvPKhPK13BlockMetadataIT_EPK12DFORMetadataIS3_EPK12RFORMetadataPKjPS3_i20CompressionAlgorithmm_param_1];
	ld.param.u64 	%rd46, [_Z43decompress_random_access_block_based_kernelIiEvPKhPK13BlockMetadataIT_EPK12DFORMetadataIS3_EPK12RFORMetadataPKjPS3_i20CompressionAlgorithmm_param_2];
	ld.param.u64 	%rd47, [_Z43decompress_random_access_block_based_kernelIiEvPKhPK13BlockMetadataIT_EPK12DFORMetadataIS3_EPK12RFORMetadataPKjPS3_i20CompressionAlgorithmm_param_3];
	ld.param.u64 	%rd48, [_Z43decompress_random_access_block_based_kernelIiEvPKhPK13BlockMetadataIT_EPK12DFORMetadataIS3_EPK12RFORMetadataPKjPS3_i20CompressionAlgorithmm_param_4];
	ld.param.u32 	%r88, [_Z43decompress_random_access_block_based_kernelIiEvPKhPK13BlockMetadataIT_EPK12DFORMetadataIS3_EPK12RFORMetadataPKjPS3_i20CompressionAlgorithmm_param_6];
	ld.param.u32 	%r87, [_Z43decompress_random_access_block_based_kernelIiEvPKhPK13BlockMetadataIT_EPK12DFORMetadataIS3_EPK12RFORMetadataPKjPS3_i20CompressionAlgorithmm_param_7];
	ld.param.u64 	%rd50, [_Z43decompress_random_access_block_based_kernelIiEvPKhPK13BlockMetadataIT_EPK12DFORMetadataIS3_EPK12RFORMetadataPKjPS3_i20CompressionAlgorithmm_param_8];
	add.u64 	%rd1, %SPL, 0;
	add.u64 	%rd2, %SPL, 512;
	mov.u32 	%r89, %ctaid.x;
	mov.u32 	%r90, %ntid.x;
	mov.u32 	%r91, %tid.x;
	mad.lo.s32 	%r1, %r89, %r90, %r91;
	setp.ge.s32 	%p1, %r1, %r88;
	@%p1 bra 	$L__BB8_86;
	cvta.to.global.u64 	%rd53, %rd48;
	mul.wide.s32 	%rd54, %r1, 4;
	add.s64 	%rd55, %rd53, %rd54;
	ld.global.nc.u32 	%r2, [%rd55];
	cvt.u64.u32 	%rd56, %r2;
	setp.le.u64 	%p2, %rd50, %rd56;
	@%p2 bra 	$L__BB8_86;
	shr.u32 	%r3, %r2, 7;
	cvta.to.global.u64 	%rd57, %rd45;
	mul.wide.u32 	%rd58, %r3, 24;
	add.s64 	%rd3, %rd57, %rd58;
	ld.global.nc.u32 	%r92, [%rd3+8];
	cvt.u64.u32 	%rd59, %r92;
	cvta.to.global.u64 	%rd60, %rd44;
	add.s64 	%rd4, %rd60, %rd59;
	setp.eq.s32 	%p3, %r87, 2;
	@%p3 bra 	$L__BB8_55;
	setp.eq.s32 	%p4, %r87, 1;
	@%p4 bra 	$L__BB8_24;
	setp.ne.s32 	%p5, %r87, 0;
	@%p5 bra 	$L__BB8_84;
	ld.global.nc.u32 	%r4, [%rd3];
	ld.global.nc.u32 	%r5, [%rd3+4];
	mov.b32 	%r270, 0;
$L__BB8_6:
	shr.u32 	%r232, %r270, 2;
	and.b32  	%r233, %r232, 536870904;
	shr.u32 	%r234, %r5, %r233;
	and.b32  	%r7, %r234, 255;
	cvt.u16.u32 	%rs34, %r234;
	and.b16  	%rs33, %rs34, 255;
	setp.eq.s16 	%p48, %rs33, 0;
	@%p48 bra 	$L__BB8_87;
	setp.eq.s16 	%p49, %rs33, 255;
	@%p49 bra 	$L__BB8_22;
	setp.lt.u32 	%p50, %r270, 32;
	mov.b32 	%r273, 0;
	@%p50 bra 	$L__BB8_12;
	shr.u32 	%r237, %r270, 5;
	max.u32 	%r238, %r237, 1;
	neg.s32 	%r272, %r238;
	mov.b64 	%rd204, 0;
	mov.b32 	%r271, 0;
$L__BB8_10:
	shr.u32 	%r239, %r5, %r271;
	and.b32  	%r240, %r239, 255;
	setp.eq.s32 	%p51, %r240, 255;
	shl.b32 	%r241, %r239, 5;
	and.b32  	%r242, %r241, 8160;
	selp.b32 	%r243, 0, %r242, %p51;
	cvt.u64.u32 	%rd164, %r243;
	add.s64 	%rd204, %rd204, %rd164;
	add.s32 	%r272, %r272, 1;
	setp.ne.s32 	%p52, %r272, 0;
	add.s32 	%r271, %r271, 8;
	@%p52 bra 	$L__BB8_10;
	cvt.u32.u64 	%r273, %rd204;
$L__BB8_12:
	and.b32  	%r245, %r270, 31;
	mad.lo.s32 	%r246, %r7, %r245, %r273;
	cvt.u64.u32 	%rd7, %r246;
	setp.eq.s32 	%p53, %r7, 0;
	mov.b32 	%r276, 0;
	@%p53 bra 	$L__BB8_21;
	cvt.u32.u64 	%r248, %rd7;
	min.u32 	%r15, %r7, 64;
	shr.u64 	%rd8, %rd7, 3;
	and.b32  	%r249, %r248, 7;
	add.s32 	%r250, %r15, %r249;
	add.s32 	%r251, %r250, 7;
	shr.u32 	%r16, %r251, 3;
	add.s32 	%r252, %r16, -1;
	and.b32  	%r17, %r16, 3;
	setp.lt.u32 	%p54, %r252, 3;
	mov.b64 	%rd208, 0;
	mov.b32 	%r275, 0;
	@%p54 bra 	$L__BB8_16;
	and.b32  	%r275, %r16, 28;
	mov.b64 	%rd208, 0;
	mov.b32 	%r274, 0;
$L__BB8_15:
	cvt.u64.u32 	%rd168, %r274;
	add.s64 	%rd169, %rd8, %rd168;
	add.s64 	%rd170, %rd4, %rd169;
	ld.global.nc.u8 	%rs35, [%rd170];
	cvt.u64.u8 	%rd171, %rs35;
	shl.b32 	%r254, %r274, 3;
	shl.b64 	%rd172, %rd171, %r254;
	or.b64  	%rd173, %rd172, %rd208;
	ld.global.nc.u8 	%rs36, [%rd170+1];
	cvt.u64.u8 	%rd174, %rs36;
	add.s32 	%r255, %r254, 8;
	shl.b64 	%rd175, %rd174, %r255;
	or.b64  	%rd176, %rd175, %rd173;
	ld.global.nc.u8 	%rs37, [%rd170+2];
	cvt.u64.u8 	%rd177, %rs37;
	add.s32 	%r256, %r254, 16;
	shl.b64 	%rd178, %rd177, %r256;
	or.b64  	%rd179, %rd178, %rd176;
	ld.global.nc.u8 	%rs38, [%rd170+3];
	cvt.u64.u8 	%rd180, %rs38;
	add.s32 	%r257, %r254, 24;
	shl.b64 	%rd181, %rd180, %r257;
	or.b64  	%rd208, %rd181, %rd179;
	add.s32 	%r274, %r274, 4;
	setp.ne.s32 	%p55, %r274, %r275;
	@%p55 bra 	$L__BB8_15;
$L__BB8_16:
	setp.eq.s32 	%p56, %r17, 0;
	@%p56 bra 	$L__BB8_20;
	cvt.u64.u32 	%rd182, %r275;
	add.s64 	%rd183, %rd8, %rd182;
	add.s64 	%rd13, %rd4, %rd183;
	ld.global.nc.u8 	%rs39, [%rd13];
	cvt.u64.u8 	%rd184, %rs39;
	shl.b32 	%r22, %r275, 3;
	shl.b64 	%rd185, %rd184, %r22;
	or.b64  	%rd208, %rd185, %rd208;
	setp.eq.s32 	%p57, %r17, 1;
	@%p57 bra 	$L__BB8_20;
	ld.global.nc.u8 	%rs40, [%rd13+1];
	cvt.u64.u8 	%rd186, %rs40;
	add.s32 	%r258, %r22, 8;
	shl.b64 	%rd187, %rd186, %r258;
	or.b64  	%rd208, %rd187, %rd208;
	setp.eq.s32 	%p58, %r17, 2;
	@%p58 bra 	$L__BB8_20;
	ld.global.nc.u8 	%rs41, [%rd13+2];
	cvt.u64.u8 	%rd188, %rs41;
	add.s32 	%r259, %r22, 16;
	shl.b64 	%rd189, %rd188, %r259;
	or.b64  	%rd208, %rd189, %rd208;
$L__BB8_20:
	shr.u64 	%rd190, %rd208, %r249;
	setp.gt.u32 	%p59, %r7, 63;
	mov.b64 	%rd191, -1;
	shl.b64 	%rd192, %rd191, %r15;
	not.b64 	%rd193, %rd192;
	selp.b64 	%rd194, 4294967295, %rd193, %p59;
	cvt.u32.u64 	%r262, %rd194;
	cvt.u32.u64 	%r263, %rd190;
	and.b32  	%r276, %r263, %r262;
$L__BB8_21:
	add.s32 	%r264, %r276, %r4;
	mul.wide.u32 	%rd195, %r270, 4;
	add.s64 	%rd196, %rd1, %rd195;
	st.local.u32 	[%rd196], %r264;
	bra.uni 	$L__BB8_23;
$L__BB8_22:
	mul.wide.u32 	%rd159, %r270, 4;
	add.s64 	%rd160, %rd1, %rd159;
	st.local.u32 	[%rd160], %r4;
$L__BB8_23:
	add.s32 	%r270, %r270, 1;
	setp.eq.s32 	%p60, %r270, 128;
	@%p60 bra 	$L__BB8_85;
	bra.uni 	$L__BB8_6;
$L__BB8_24:
	cvta.to.global.u64 	%rd110, %rd46;
	mul.wide.u32 	%rd111, %r3, 8;
	add.s64 	%rd112, %rd110, %rd111;
	and.b32  	%r183, %r2, -128;
	cvt.u64.u32 	%rd113, %r183;
	add.s64 	%rd114, %rd113, 128;
	setp.gt.u64 	%p31, %rd114, %rd50;
	cvt.u32.u64 	%r184, %rd50;
	sub.s32 	%r185, %r184, %r183;
	selp.b32 	%r26, %r185, 128, %p31;
	ld.global.nc.u32 	%r27, [%rd112];
	ld.global.nc.u32 	%r28, [%rd112+4];
	ld.global.nc.u32 	%r29, [%rd3+4];
	mov.b32 	%r277, 0;
$L__BB8_25:
	add.s32 	%r186, %r26, -1;
	setp.ge.s32 	%p32, %r277, %r186;
	@%p32 bra 	$L__BB8_39;
	shr.u32 	%r188, %r277, 2;
	and.b32  	%r189, %r188, 536870904;
	shr.u32 	%r190, %r29, %r189;
	and.b32  	%r31, %r190, 255;
	setp.eq.s32 	%p33, %r31, 0;
	@%p33 bra 	$L__BB8_88;
	setp.lt.u32 	%p34, %r277, 32;
	mov.b32 	%r280, 0;
	@%p34 bra 	$L__BB8_31;
	shr.u32 	%r193, %r277, 5;
	max.u32 	%r194, %r193, 1;
	neg.s32 	%r279, %r194;
	mov.b64 	%rd209, 0;
	mov.b32 	%r278, 0;
$L__BB8_29:
	shr.u32 	%r195, %r29, %r278;
	shl.b32 	%r196, %r195, 5;
	and.b32  	%r197, %r196, 8160;
	cvt.u64.u32 	%rd118, %r197;
	add.s64 	%rd209, %rd209, %rd118;
	add.s32 	%r279, %r279, 1;
	setp.ne.s32 	%p35, %r279, 0;
	add.s32 	%r278, %r278, 8;
	@%p35 bra 	$L__BB8_29;
	cvt.u32.u64 	%r280, %rd209;
$L__BB8_31:
	and.b32  	%r199, %r277, 31;
	mul.lo.s32 	%r200, %r31, %r199;
	add.s32 	%r201, %r280, %r200;
	cvt.u64.u32 	%rd20, %r201;
	min.u32 	%r39, %r31, 64;
	and.b32  	%r202, %r200, 7;
	add.s32 	%r203, %r39, %r202;
	add.s32 	%r204, %r203, 7;
	shr.u32 	%r40, %r204, 3;
	and.b32  	%r41, %r40, 3;
	setp.lt.u32 	%p36, %r204, 32;
	mov.b64 	%rd213, 0;
	mov.b32 	%r282, 0;
	@%p36 bra 	$L__BB8_34;
	and.b32  	%r282, %r40, 60;
	mov.b64 	%rd213, 0;
	mov.b32 	%r281, 0;
$L__BB8_33:
	cvt.u64.u32 	%rd122, %r281;
	shr.u64 	%rd123, %rd20, 3;
	add.s64 	%rd124, %rd123, %rd122;
	add.s64 	%rd125, %rd4, %rd124;
	ld.global.nc.u8 	%rs26, [%rd125];
	cvt.u64.u8 	%rd126, %rs26;
	shl.b32 	%r206, %r281, 3;
	shl.b64 	%rd127, %rd126, %r206;
	or.b64  	%rd128, %rd127, %rd213;
	ld.global.nc.u8 	%rs27, [%rd125+1];
	cvt.u64.u8 	%rd129, %rs27;
	add.s32 	%r207, %r206, 8;
	shl.b64 	%rd130, %rd129, %r207;
	or.b64  	%rd131, %rd130, %rd128;
	ld.global.nc.u8 	%rs28, [%rd125+2];
	cvt.u64.u8 	%rd132, %rs28;
	add.s32 	%r208, %r206, 16;
	shl.b64 	%rd133, %rd132, %r208;
	or.b64  	%rd134, %rd133, %rd131;
	ld.global.nc.u8 	%rs29, [%rd125+3];
	cvt.u64.u8 	%rd135, %rs29;
	add.s32 	%r209, %r206, 24;
	shl.b64 	%rd136, %rd135, %r209;
	or.b64  	%rd213, %rd136, %rd134;
	add.s32 	%r281, %r281, 4;
	setp.ne.s32 	%p37, %r281, %r282;
	@%p37 bra 	$L__BB8_33;
$L__BB8_34:
	setp.eq.s32 	%p38, %r41, 0;
	@%p38 bra 	$L__BB8_38;
	cvt.u64.u32 	%rd137, %r282;
	shr.u64 	%rd138, %rd20, 3;
	add.s64 	%rd139, %rd138, %rd137;
	add.s64 	%rd25, %rd4, %rd139;
	ld.global.nc.u8 	%rs30, [%rd25];
	cvt.u64.u8 	%rd140, %rs30;
	shl.b32 	%r46, %r282, 3;
	shl.b64 	%rd141, %rd140, %r46;
	or.b64  	%rd213, %rd141, %rd213;
	setp.eq.s32 	%p39, %r41, 1;
	@%p39 bra 	$L__BB8_38;
	ld.global.nc.u8 	%rs31, [%rd25+1];
	cvt.u64.u8 	%rd142, %rs31;
	add.s32 	%r210, %r46, 8;
	shl.b64 	%rd143, %rd142, %r210;
	or.b64  	%rd213, %rd143, %rd213;
	setp.eq.s32 	%p40, %r41, 2;
	@%p40 bra 	$L__BB8_38;
	ld.global.nc.u8 	%rs32, [%rd25+2];
	cvt.u64.u8 	%rd144, %rs32;
	add.s32 	%r211, %r46, 16;
	shl.b64 	%rd145, %rd144, %r211;
	or.b64  	%rd213, %rd145, %rd213;
$L__BB8_38:
	cvt.u32.u64 	%r212, %rd20;
	and.b32  	%r213, %r212, 7;
	shr.u64 	%rd146, %rd213, %r213;
	setp.gt.u32 	%p41, %r31, 63;
	mov.b64 	%rd147, -1;
	shl.b64 	%rd148, %rd147, %r39;
	not.b64 	%rd149, %rd148;
	selp.b64 	%rd150, 4294967295, %rd149, %p41;
	cvt.u32.u64 	%r214, %rd150;
	cvt.u32.u64 	%r215, %rd146;
	and.b32  	%r216, %r215, %r214;
	add.s32 	%r217, %r28, %r216;
	mul.wide.u32 	%rd151, %r277, 4;
	add.s64 	%rd152, %rd2, %rd151;
	st.local.u32 	[%rd152], %r217;
	bra.uni 	$L__BB8_40;
$L__BB8_39:
	mul.wide.u32 	%rd115, %r277, 4;
	add.s64 	%rd116, %rd2, %rd115;
	mov.b32 	%r187, 0;
	st.local.u32 	[%rd116], %r187;
$L__BB8_40:
	add.s32 	%r277, %r277, 1;
	setp.ne.s32 	%p42, %r277, 127;
	@%p42 bra 	$L__BB8_25;
	st.local.u32 	[%rd1], %r27;
	mov.b32 	%r283, 1;
$L__BB8_42:
	setp.ge.s32 	%p43, %r283, %r26;
	mul.wide.s32 	%rd155, %r283, 4;
	add.s64 	%rd30, %rd2, %rd155;
	mul.wide.u32 	%rd156, %r283, 4;
	add.s64 	%rd31, %rd1, %rd156;
	@%p43 bra 	$L__BB8_44;
	add.s64 	%rd158, %rd1, %rd155;
	ld.local.u32 	%r220, [%rd158+-4];
	ld.local.u32 	%r221, [%rd30+-4];
	add.s32 	%r284, %r221, %r220;
	st.local.u32 	[%rd158], %r284;
	bra.uni 	$L__BB8_45;
$L__BB8_44:
	mov.b32 	%r284, 0;
	st.local.u32 	[%rd31], %r284;
$L__BB8_45:
	add.s32 	%r222, %r283, 1;
	setp.lt.s32 	%p44, %r222, %r26;
	@%p44 bra 	$L__BB8_47;
	mov.b32 	%r285, 0;
	st.local.u32 	[%rd31+4], %r285;
	bra.uni 	$L__BB8_48;
$L__BB8_47:
	ld.local.u32 	%r224, [%rd30];
	add.s32 	%r285, %r224, %r284;
	st.local.u32 	[%rd31+4], %r285;
$L__BB8_48:
	add.s32 	%r225, %r283, 2;
	setp.lt.s32 	%p45, %r225, %r26;
	@%p45 bra 	$L__BB8_50;
	mov.b32 	%r286, 0;
	st.local.u32 	[%rd31+8], %r286;
	bra.uni 	$L__BB8_51;
$L__BB8_50:
	ld.local.u32 	%r227, [%rd30+4];
	add.s32 	%r286, %r227, %r285;
	st.local.u32 	[%rd31+8], %r286;
$L__BB8_51:
	add.s32 	%r55, %r283, 3;
	setp.eq.s32 	%p46, %r55, 128;
	@%p46 bra 	$L__BB8_85;
	setp.lt.s32 	%p47, %r55, %r26;
	@%p47 bra 	$L__BB8_54;
	mov.b32 	%r228, 0;
	st.local.u32 	[%rd31+12], %r228;
	add.s32 	%r283, %r283, 4;
	bra.uni 	$L__BB8_42;
$L__BB8_54:
	ld.local.u32 	%r229, [%rd30+8];
	add.s32 	%r230, %r229, %r286;
	st.local.u32 	[%rd31+12], %r230;
	add.s32 	%r283, %r283, 4;
	bra.uni 	$L__BB8_42;
$L__BB8_55:
	ld.global.nc.u32 	%r57, [%rd3];
	ld.global.nc.u32 	%r58, [%rd3+4];
	and.b32  	%r93, %r58, 255;
	setp.eq.s32 	%p6, %r93, 255;
	selp.u32 	%r94, 1, 0, %p6;
	and.b32  	%r95, %r58, 65280;
	setp.eq.s32 	%p7, %r95, 65280;
	selp.u32 	%r96, 1, 0, %p7;
	add.s32 	%r97, %r94, %r96;
	and.b32  	%r98, %r58, 16711680;
	setp.eq.s32 	%p8, %r98, 16711680;
	selp.u32 	%r99, 1, 0, %p8;
	add.s32 	%r100, %r97, %r99;
	setp.gt.u32 	%p9, %r58, -16777217;
	selp.u32 	%r101, 1, 0, %p9;
	add.s32 	%r59, %r100, %r101;
	setp.eq.s32 	%p10, %r59, 0;
	@%p10 bra 	$L__BB8_60;
	ld.global.nc.u8 	%rs1, [%rd4];
	cvt.u32.u8 	%r102, %rs1;
	ld.global.nc.u8 	%rs2, [%rd4+1];
	cvt.u32.u8 	%r103, %rs2;
	shl.b32 	%r104, %r103, 8;
	or.b32  	%r105, %r104, %r102;
	ld.global.nc.u8 	%rs3, [%rd4+2];
	cvt.u32.u8 	%r106, %rs3;
	shl.b32 	%r107, %r106, 16;
	ld.global.nc.u8 	%rs4, [%rd4+3];
	cvt.u32.u8 	%r108, %rs4;
	shl.b32 	%r109, %r108, 24;
	or.b32  	%r110, %r109, %r107;
	or.b32  	%r111, %r110, %r105;
	st.local.u32 	[%rd2], %r111;
	setp.eq.s32 	%p11, %r59, 1;
	@%p11 bra 	$L__BB8_60;
	ld.global.nc.u8 	%rs5, [%rd4+4];
	cvt.u32.u8 	%r112, %rs5;
	ld.global.nc.u8 	%rs6, [%rd4+5];
	cvt.u32.u8 	%r113, %rs6;
	shl.b32 	%r114, %r113, 8;
	or.b32  	%r115, %r114, %r112;
	ld.global.nc.u8 	%rs7, [%rd4+6];
	cvt.u32.u8 	%r116, %rs7;
	shl.b32 	%r117, %r116, 16;
	ld.global.nc.u8 	%rs8, [%rd4+7];
	cvt.u32.u8 	%r118, %rs8;
	shl.b32 	%r119, %r118, 24;
	or.b32  	%r120, %r119, %r117;
	or.b32  	%r121, %r120, %r115;
	st.local.u32 	[%rd2+4], %r121;
	setp.eq.s32 	%p12, %r59, 2;
	@%p12 bra 	$L__BB8_60;
	ld.global.nc.u8 	%rs9, [%rd4+8];
	cvt.u32.u8 	%r122, %rs9;
	ld.global.nc.u8 	%rs10, [%rd4+9];
	cvt.u32.u8 	%r123, %rs10;
	shl.b32 	%r124, %r123, 8;
	or.b32  	%r125, %r124, %r122;
	ld.global.nc.u8 	%rs11, [%rd4+10];
	cvt.u32.u8 	%r126, %rs11;
	shl.b32 	%r127, %r126, 16;
	ld.global.nc.u8 	%rs12, [%rd4+11];
	cvt.u32.u8 	%r128, %rs12;
	shl.b32 	%r129, %r128, 24;
	or.b32  	%r130, %r129, %r127;
	or.b32  	%r131, %r130, %r125;
	st.local.u32 	[%rd2+8], %r131;
	setp.eq.s32 	%p13, %r59, 3;
	@%p13 bra 	$L__BB8_60;
	ld.global.nc.u8 	%rs13, [%rd4+12];
	cvt.u32.u8 	%r132, %rs13;
	ld.global.nc.u8 	%rs14, [%rd4+13];
	cvt.u32.u8 	%r133, %rs14;
	shl.b32 	%r134, %r133, 8;
	or.b32  	%r135, %r134, %r132;
	ld.global.nc.u8 	%rs15, [%rd4+14];
	cvt.u32.u8 	%r136, %rs15;
	shl.b32 	%r137, %r136, 16;
	ld.global.nc.u8 	%rs16, [%rd4+15];
	cvt.u32.u8 	%r138, %rs16;
	shl.b32 	%r139, %r138, 24;
	or.b32  	%r140, %r139, %r137;
	or.b32  	%r141, %r140, %r135;
	st.local.u32 	[%rd2+12], %r141;
$L__BB8_60:
	cvta.to.global.u64 	%rd61, %rd47;
	mul.wide.u32 	%rd62, %r3, 12;
	add.s64 	%rd63, %rd61, %rd62;
	ld.global.nc.u32 	%r60, [%rd63+4];
	mov.b32 	%r287, 0;
	cvt.u64.u32 	%rd94, %r60;
	mov.u32 	%r291, %r287;
$L__BB8_61:
	shr.u32 	%r143, %r287, 5;
	max.u32 	%r63, %r143, 1;
	and.b32  	%r64, %r287, 31;
	shr.u32 	%r144, %r287, 2;
	and.b32  	%r145, %r144, 536870904;
	shr.u32 	%r146, %r58, %r145;
	and.b32  	%r65, %r146, 255;
	cvt.u16.u32 	%rs18, %r146;
	and.b16  	%rs17, %rs18, 255;
	setp.eq.s16 	%p14, %rs17, 0;
	@%p14 bra 	$L__BB8_82;
	setp.eq.s16 	%p15, %rs17, 255;
	@%p15 bra 	$L__BB8_77;
	setp.lt.u32 	%p20, %r287, 32;
	mov.b32 	%r293, 0;
	@%p20 bra 	$L__BB8_67;
	mov.b64 	%rd214, 0;
	mov.b32 	%r292, 0;
$L__BB8_65:
	shl.b32 	%r156, %r292, 3;
	shr.u32 	%r157, %r58, %r156;
	and.b32  	%r158, %r157, 255;
	setp.eq.s32 	%p21, %r158, 255;
	shl.b32 	%r159, %r157, 5;
	and.b32  	%r160, %r159, 8160;
	selp.b32 	%r161, 0, %r160, %p21;
	cvt.u64.u32 	%rd71, %r161;
	add.s64 	%rd214, %rd214, %rd71;
	add.s32 	%r292, %r292, 1;
	setp.ne.s32 	%p22, %r292, %r63;
	@%p22 bra 	$L__BB8_65;
	cvt.u32.u64 	%r293, %rd214;
$L__BB8_67:
	mad.lo.s32 	%r163, %r65, %r64, %r293;
	cvt.u64.u32 	%rd34, %r163;
	setp.eq.s32 	%p23, %r65, 0;
	mov.b32 	%r296, 0;
	@%p23 bra 	$L__BB8_76;
	cvt.u32.u64 	%r165, %rd34;
	min.u32 	%r75, %r65, 64;
	and.b32  	%r166, %r165, 7;
	add.s32 	%r167, %r75, %r166;
	add.s32 	%r168, %r167, 7;
	shr.u32 	%r76, %r168, 3;
	add.s32 	%r169, %r76, -1;
	and.b32  	%r77, %r76, 3;
	setp.lt.u32 	%p24, %r169, 3;
	mov.b64 	%rd218, 0;
	mov.b32 	%r295, 0;
	@%p24 bra 	$L__BB8_71;
	and.b32  	%r295, %r76, 28;
	mov.b64 	%rd218, 0;
	mov.b32 	%r294, 0;
$L__BB8_70:
	cvt.u64.u32 	%rd75, %r294;
	shr.u64 	%rd76, %rd34, 3;
	add.s64 	%rd78, %rd76, %rd94;
	add.s64 	%rd79, %rd78, %rd75;
	add.s64 	%rd80, %rd4, %rd79;
	ld.global.nc.u8 	%rs19, [%rd80];
	cvt.u64.u8 	%rd81, %rs19;
	shl.b32 	%r171, %r294, 3;
	shl.b64 	%rd82, %rd81, %r171;
	or.b64  	%rd83, %rd82, %rd218;
	ld.global.nc.u8 	%rs20, [%rd80+1];
	cvt.u64.u8 	%rd84, %rs20;
	add.s32 	%r172, %r171, 8;
	shl.b64 	%rd85, %rd84, %r172;
	or.b64  	%rd86, %rd85, %rd83;
	ld.global.nc.u8 	%rs21, [%rd80+2];
	cvt.u64.u8 	%rd87, %rs21;
	add.s32 	%r173, %r171, 16;
	shl.b64 	%rd88, %rd87, %r173;
	or.b64  	%rd89, %rd88, %rd86;
	ld.global.nc.u8 	%rs22, [%rd80+3];
	cvt.u64.u8 	%rd90, %rs22;
	add.s32 	%r174, %r171, 24;
	shl.b64 	%rd91, %rd90, %r174;
	or.b64  	%rd218, %rd91, %rd89;
	add.s32 	%r294, %r294, 4;
	setp.ne.s32 	%p25, %r294, %r295;
	@%p25 bra 	$L__BB8_70;
$L__BB8_71:
	setp.eq.s32 	%p26, %r77, 0;
	@%p26 bra 	$L__BB8_75;
	cvt.u64.u32 	%rd92, %r295;
	shr.u64 	%rd93, %rd34, 3;
	add.s64 	%rd95, %rd93, %rd94;
	add.s64 	%rd96, %rd95, %rd92;
	add.s64 	%rd39, %rd4, %rd96;
	ld.global.nc.u8 	%rs23, [%rd39];
	cvt.u64.u8 	%rd97, %rs23;
	shl.b32 	%r82, %r295, 3;
	shl.b64 	%rd98, %rd97, %r82;
	or.b64  	%rd218, %rd98, %rd218;
	setp.eq.s32 	%p27, %r77, 1;
	@%p27 bra 	$L__BB8_75;
	ld.global.nc.u8 	%rs24, [%rd39+1];
	cvt.u64.u8 	%rd99, %rs24;
	add.s32 	%r175, %r82, 8;
	shl.b64 	%rd100, %rd99, %r175;
	or.b64  	%rd218, %rd100, %rd218;
	setp.eq.s32 	%p28, %r77, 2;
	@%p28 bra 	$L__BB8_75;
	ld.global.nc.u8 	%rs25, [%rd39+2];
	cvt.u64.u8 	%rd101, %rs25;
	add.s32 	%r176, %r82, 16;
	shl.b64 	%rd102, %rd101, %r176;
	or.b64  	%rd218, %rd102, %rd218;
$L__BB8_75:
	shr.u64 	%rd103, %rd218, %r166;
	setp.gt.u32 	%p29, %r65, 63;
	mov.b64 	%rd104, -1;
	shl.b64 	%rd105, %rd104, %r75;
	not.b64 	%rd106, %rd105;
	selp.b64 	%rd107, 4294967295, %rd106, %p29;
	cvt.u32.u64 	%r179, %rd107;
	cvt.u32.u64 	%r180, %rd103;
	and.b32  	%r296, %r180, %r179;
$L__BB8_76:
	add.s32 	%r181, %r296, %r57;
	mul.wide.u32 	%rd108, %r287, 4;
	add.s64 	%rd109, %rd1, %rd108;
	st.local.u32 	[%rd109], %r181;
	bra.uni 	$L__BB8_83;
$L__BB8_77:
	setp.ne.s32 	%p16, %r64, 0;
	@%p16 bra 	$L__BB8_81;
	setp.lt.u32 	%p17, %r287, 32;
	mov.b32 	%r291, 0;
	@%p17 bra 	$L__BB8_81;
	mov.b32 	%r289, 0;
	mov.u32 	%r291, %r289;
$L__BB8_80:
	shl.b32 	%r149, %r289, 3;
	shr.u32 	%r150, %r58, %r149;
	and.b32  	%r151, %r150, 255;
	setp.eq.s32 	%p18, %r151, 255;
	selp.u32 	%r152, 1, 0, %p18;
	add.s32 	%r291, %r291, %r152;
	add.s32 	%r289, %r289, 1;
	setp.ne.s32 	%p19, %r289, %r63;
	@%p19 bra 	$L__BB8_80;
$L__BB8_81:
	mul.wide.s32 	%rd66, %r291, 4;
	add.s64 	%rd67, %rd2, %rd66;
	ld.local.u32 	%r153, [%rd67];
	mul.wide.u32 	%rd68, %r287, 4;
	add.s64 	%rd69, %rd1, %rd68;
	st.local.u32 	[%rd69], %r153;
	bra.uni 	$L__BB8_83;
$L__BB8_82:
	mul.wide.u32 	%rd64, %r287, 4;
	add.s64 	%rd65, %rd1, %rd64;
	st.local.u32 	[%rd65], %r57;
$L__BB8_83:
	add.s32 	%r287, %r287, 1;
	setp.eq.s32 	%p30, %r287, 128;
	@%p30 bra 	$L__BB8_85;
	bra.uni 	$L__BB8_61;
$L__BB8_84:
	mov.b32 	%r265, 0;
	st.local.v4.u32 	[%rd1], {%r265, %r265, %r265, %r265};
	st.local.v4.u32 	[%rd1+16], {%r265, %r265, %r265, %r265};
	st.local.v4.u32 	[%rd1+32], {%r265, %r265, %r265, %r265};
	st.local.v4.u32 	[%rd1+48], {%r265, %r265, %r265, %r265};
	st.local.v4.u32 	[%rd1+64], {%r265, %r265, %r265, %r265};
	st.local.v4.u32 	[%rd1+80], {%r265, %r265, %r265, %r265};
	st.local.v4.u32 	[%rd1+96], {%r265, %r265, %r265, %r265};
	st.local.v4.u32 	[%rd1+112], {%r265, %r265, %r265, %r265};
	st.local.v4.u32 	[%rd1+128], {%r265, %r265, %r265, %r265};
	st.local.v4.u32 	[%rd1+144], {%r265, %r265, %r265, %r265};
	st.local.v4.u32 	[%rd1+160], {%r265, %r265, %r265, %r265};
	st.local.v4.u32 	[%rd1+176], {%r265, %r265, %r265, %r265};
	st.local.v4.u32 	[%rd1+192], {%r265, %r265, %r265, %r265};
	st.local.v4.u32 	[%rd1+208], {%r265, %r265, %r265, %r265};
	st.local.v4.u32 	[%rd1+224], {%r265, %r265, %r265, %r265};
	st.local.v4.u32 	[%rd1+240], {%r265, %r265, %r265, %r265};
	st.local.v4.u32 	[%rd1+256], {%r265, %r265, %r265, %r265};
	st.local.v4.u32 	[%rd1+272], {%r265, %r265, %r265, %r265};
	st.local.v4.u32 	[%rd1+288], {%r265, %r265, %r265, %r265};
	st.local.v4.u32 	[%rd1+304], {%r265, %r265, %r265, %r265};
	st.local.v4.u32 	[%rd1+320], {%r265, %r265, %r265, %r265};
	st.local.v4.u32 	[%rd1+336], {%r265, %r265, %r265, %r265};
	st.local.v4.u32 	[%rd1+352], {%r265, %r265, %r265, %r265};
	st.local.v4.u32 	[%rd1+368], {%r265, %r265, %r265, %r265};
	st.local.v4.u32 	[%rd1+384], {%r265, %r265, %r265, %r265};
	st.local.v4.u32 	[%rd1+400], {%r265, %r265, %r265, %r265};
	st.local.v4.u32 	[%rd1+416], {%r265, %r265, %r265, %r265};
	st.local.v4.u32 	[%rd1+432], {%r265, %r265, %r265, %r265};
	st.local.v4.u32 	[%rd1+448], {%r265, %r265, %r265, %r265};
	st.local.v4.u32 	[%rd1+464], {%r265, %r265, %r265, %r265};
	st.local.v4.u32 	[%rd1+480], {%r265, %r265, %r265, %r265};
	st.local.v4.u32 	[%rd1+496], {%r265, %r265, %r265, %r265};
$L__BB8_85:
	ld.param.u64 	%rd203, [_Z43decompress_random_access_block_based_kernelIiEvPKhPK13BlockMetadataIT_EPK12DFORMetadataIS3_EPK12RFORMetadataPKjPS3_i20CompressionAlgorithmm_param_5];
	shl.b32 	%r266, %r2, 2;
	cvt.u64.u32 	%rd197, %r266;
	and.b64  	%rd198, %rd197, 508;
	add.s64 	%rd199, %rd1, %rd198;
	ld.local.u32 	%r267, [%rd199];
	cvta.to.global.u64 	%rd200, %rd203;
	mul.wide.s32 	%rd201, %r1, 4;
	add.s64 	%rd202, %rd200, %rd201;
	st.global.u32 	[%rd202], %r267;
$L__BB8_86:
	ret;
$L__BB8_87:
	mul.wide.u32 	%rd161, %r270, 4;
	add.s64 	%rd162, %rd1, %rd161;
	st.local.u32 	[%rd162], %r4;
	bra.uni 	$L__BB8_23;
$L__BB8_88:
	mul.wide.u32 	%rd153, %r277, 4;
	add.s64 	%rd154, %rd2, %rd153;
	st.local.u32 	[%rd154], %r28;
	bra.uni 	$L__BB8_40;

}
	// .globl	_Z27deserialize_data_gpu_kernelIjEvPKhPK20SerializedDataHeaderPhP13BlockMetadataIT_EP12DFORMetadataIS7_EP12RFORMetadata20CompressionAlgorithm
.visible .entry _Z27deserialize_data_gpu_kernelIjEvPKhPK20SerializedDataHeaderPhP13BlockMetadataIT_EP12DFORMetadataIS7_EP12RFORMetadata20CompressionAlgorithm(
	.param .u64 .ptr .align 1 _Z27deserialize_data_gpu_kernelIjEvPKhPK20SerializedDataHeaderPhP13BlockMetadataIT_EP12DFORMetadataIS7_EP12RFORMetadata20CompressionAlgorithm_param_0,
	.param .u64 .ptr .align 1 _Z27deserialize_data_gpu_kernelIjEvPKhPK20SerializedDataHeaderPhP13BlockMetadataIT_EP12DFORMetadataIS7_EP12RFORMetadata20CompressionAlgorithm_param_1,
	.param .u64 .ptr .align 1 _Z27deserialize_data_gpu_kernelIjEvPKhPK20SerializedDataHeaderPhP13BlockMetadataIT_EP12DFORMetadataIS7_EP12RFORMetadata20CompressionAlgorithm_param_2,
	.param .u64 .ptr .align 1 _Z27deserialize_data_gpu_kernelIjEvPKhPK20SerializedDataHeaderPhP13BlockMetadataIT_EP12DFORMetadataIS7_EP12RFORMetadata20CompressionAlgorithm_param_3,
	.param .u64 .ptr .align 1 _Z27deserialize_data_gpu_kernelIjEvPKhPK20SerializedDataHeaderPhP13BlockMetadataIT_EP12DFORMetadataIS7_EP12RFORMetadata20CompressionAlgorithm_param_4,
	.param .u64 .ptr .align 1 _Z27deserialize_data_gpu_kernelIjEvPKhPK20SerializedDataHeaderPhP13BlockMetadataIT_EP12DFORMetadataIS7_EP12RFORMetadata20CompressionAlgorithm_param_5,
	.param .u32 _Z27deserialize_data_gpu_kernelIjEvPKhPK20SerializedDataHeaderPhP13BlockMetadataIT_EP12DFORMetadataIS7_EP12RFORMetadata20CompressionAlgorithm_param_6
)
{
	.reg .pred 	%p<25>;
	.reg .b16 	%rs<19>;
	.reg .b32 	%r<14>;
	.reg .b64 	%rd<89>;

	ld.param.u64 	%rd29, [_Z27deserialize_data_gpu_kernelIjEvPKhPK20SerializedDataHeaderPhP13BlockMetadataIT_EP12DFORMetadataIS7_EP12RFORMetadata20CompressionAlgorithm_param_0];
	ld.param.u64 	%rd30, [_Z27deserialize_data_gpu_kernelIjEvPKhPK20SerializedDataHeaderPhP13BlockMetadataIT_EP12DFORMetadataIS7_EP12RFORMetadata20CompressionAlgorithm_param_1];
	ld.param.u64 	%rd31, [_Z27deserialize_data_gpu_kernelIjEvPKhPK20SerializedDataHeaderPhP13BlockMetadataIT_EP12DFORMetadataIS7_EP12RFORMetadata20CompressionAlgorithm_param_2];
	ld.param.u64 	%rd26, [_Z27deserialize_data_gpu_kernelIjEvPKhPK20SerializedDataHeaderPhP13BlockMetadataIT_EP12DFORMetadataIS7_EP12RFORMetadata20CompressionAlgorithm_param_3];
	ld.param.u64 	%rd27, [_Z27deserialize_data_gpu_kernelIjEvPKhPK20SerializedDataHeaderPhP13BlockMetadataIT_EP12DFORMetadataIS7_EP12RFORMetadata20CompressionAlgorithm_param_4];
	ld.param.u64 	%rd28, [_Z27deserialize_data_gpu_kernelIjEvPKhPK20SerializedDataHeaderPhP13BlockMetadataIT_EP12DFORMetadataIS7_EP12RFORMetadata20CompressionAlgorithm_param_5];
	ld.param.u32 	%r3, [_Z27deserialize_data_gpu_kernelIjEvPKhPK20SerializedDataHeaderPhP13BlockMetadataIT_EP12DFORMetadataIS7_EP12RFORMetadata20CompressionAlgorithm_param_6];
	cvta.to.global.u64 	%rd1, %rd31;
	cvta.to.global.u64 	%rd2, %rd29;
	cvta.to.global.u64 	%rd3, %rd30;
	mov.u32 	%r4, %ctaid.x;
	mov.u32 	%r1, %ntid.x;
	mov.u32 	%r5, %tid.x;
	mad.lo.s32 	%r2, %r4, %r1, %r5;
	ld.global.u32 	%r6, [%rd3+24];
	setp.ge.u32 	%p5, %r2, %r6;
	@%p5 bra 	$L__BB9_3;
	cvta.to.global.u64 	%rd33, %rd26;
	mul.wide.s32 	%rd34, %r2, 24;
	add.s64 	%rd4, %rd33, %rd34;
	ld.global.u64 	%rd35, [%rd3+32];
	add.s64 	%rd36, %rd35, %rd34;
	add.s64 	%rd5, %rd2, %rd36;
	mov.b64 	%rd83, 0;
$L__BB9_2:
	add.s64 	%rd37, %rd5, %rd83;
	ld.global.u8 	%rs1, [%rd37];
	add.s64 	%rd38, %rd4, %rd83;
	st.global.u8 	[%rd38], %rs1;
	add.s64 	%rd7, %rd83, 1;
	setp.lt.u64 	%p6, %rd83, 23;
	mov.u64 	%rd83, %rd7;
	@%p6 bra 	$L__BB9_2;
$L__BB9_3:
	setp.ne.s32 	%p8, %r3, 1;
	mov.pred 	%p23, 0;
	@%p8 bra 	$L__BB9_5;
	ld.global.u32 	%r7, [%rd3+24];
	setp.lt.u32 	%p23, %r2, %r7;
$L__BB9_5:
	setp.eq.s64 	%p9, %rd27, 0;
	not.pred 	%p10, %p23;
	or.pred  	%p11, %p9, %p10;
	@%p11 bra 	$L__BB9_7;
	cvta.to.global.u64 	%rd45, %rd27;
	mul.wide.s32 	%rd46, %r2, 8;
	add.s64 	%rd47, %rd45, %rd46;
	ld.global.u64 	%rd48, [%rd3+56];
	add.s64 	%rd49, %rd48, %rd46;
	add.s64 	%rd50, %rd2, %rd49;
	ld.global.u8 	%rd51, [%rd50+1];
	ld.global.u8 	%rd52, [%rd50];
	ld.global.u8 	%rd53, [%rd50+3];
	ld.global.u8 	%rd54, [%rd50+2];
	ld.global.u8 	%rd55, [%rd50+5];
	ld.global.u8 	%rd56, [%rd50+4];
	ld.global.u8 	%rd57, [%rd50+7];
	ld.global.u8 	%rd58, [%rd50+6];
	st.global.u8 	[%rd47+6], %rd58;
	st.global.u8 	[%rd47+7], %rd57;
	st.global.u8 	[%rd47+4], %rd56;
	st.global.u8 	[%rd47+5], %rd55;
	st.global.u8 	[%rd47+2], %rd54;
	st.global.u8 	[%rd47+3], %rd53;
	st.global.u8 	[%rd47], %rd52;
	st.global.u8 	[%rd47+1], %rd51;
	bra.uni 	$L__BB9_11;
$L__BB9_7:
	setp.ne.s32 	%p13, %r3, 2;
	mov.pred 	%p24, 0;
	@%p13 bra 	$L__BB9_9;
	ld.global.u32 	%r8, [%rd3+24];
	setp.lt.u32 	%p24, %r2, %r8;
$L__BB9_9:
	setp.eq.s64 	%p14, %rd28, 0;
	not.pred 	%p15, %p24;
	or.pred  	%p16, %p14, %p15;
	@%p16 bra 	$L__BB9_11;
	cvta.to.global.u64 	%rd39, %rd28;
	mul.wide.s32 	%rd40, %r2, 12;
	add.s64 	%rd41, %rd39, %rd40;
	ld.global.u64 	%rd42, [%rd3+56];
	add.s64 	%rd43, %rd42, %rd40;
	add.s64 	%rd44, %rd2, %rd43;
	ld.global.u8 	%rs2, [%rd44];
	ld.global.u8 	%rs3, [%rd44+1];
	ld.global.u8 	%rs4, [%rd44+2];
	ld.global.u8 	%rs5, [%rd44+3];
	ld.global.u8 	%rs6, [%rd44+4];
	ld.global.u8 	%rs7, [%rd44+5];
	ld.global.u8 	%rs8, [%rd44+6];
	ld.global.u8 	%rs9, [%rd44+7];
	ld.global.u8 	%rs10, [%rd44+8];
	ld.global.u8 	%rs11, [%rd44+9];
	ld.global.u8 	%rs12, [%rd44+10];
	ld.global.u8 	%rs13, [%rd44+11];
	st.global.u8 	[%rd41], %rs2;
	st.global.u8 	[%rd41+1], %rs3;
	st.global.u8 	[%rd41+2], %rs4;
	st.global.u8 	[%rd41+3], %rs5;
	st.global.u8 	[%rd41+4], %rs6;
	st.global.u8 	[%rd41+5], %rs7;
	st.global.u8 	[%rd41+6], %rs8;
	st.global.u8 	[%rd41+7], %rs9;
	st.global.u8 	[%rd41+8], %rs10;
	st.global.u8 	[%rd41+9], %rs11;
	st.global.u8 	[%rd41+10], %rs12;
	st.global.u8 	[%rd41+11], %rs13;
$L__BB9_11:
	ld.global.u64 	%rd8, [%rd3+80];
	mov.u32 	%r9, %nctaid.x;
	mul.lo.s32 	%r10, %r9, %r1;
	cvt.u64.u32 	%rd9, %r10;
	add.s64 	%rd59, %rd9, %rd8;
	add.s64 	%rd10, %rd59, -1;
	and.b64  	%rd60, %rd10, -4294967296;
	setp.ne.s64 	%p17, %rd60, 0;
	@%p17 bra 	$L__BB9_13;
	cvt.u32.u64 	%r11, %rd9;
	cvt.u32.u64 	%r12, %rd10;
	div.u32 	%r13, %r12, %r11;
	cvt.u64.u32 	%rd84, %r13;
	bra.uni 	$L__BB9_14;
$L__BB9_13:
	div.u64 	%rd84, %rd10, %rd9;
$L__BB9_14:
	cvt.s64.s32 	%rd61, %r2;
	mul.lo.s64 	%rd14, %rd84, %rd61;
	add.s64 	%rd62, %rd14, %rd84;
	min.u64 	%rd15, %rd62, %rd8;
	setp.le.u64 	%p18, %rd15, %rd14;
	@%p18 bra 	$L__BB9_21;
	add.s64 	%rd63, %rd14, 1;
	max.u64 	%rd16, %rd15, %rd63;
	sub.s64 	%rd64, %rd16, %rd14;
	and.b64  	%rd85, %rd64, 3;
	setp.eq.s64 	%p19, %rd85, 0;
	mov.u64 	%rd87, %rd14;
	@%p19 bra 	$L__BB9_18;
	mov.u64 	%rd87, %rd14;
$L__BB9_17:
	.pragma "nounroll";
	ld.global.u64 	%rd65, [%rd3+72];
	add.s64 	%rd66, %rd65, %rd87;
	add.s64 	%rd67, %rd2, %rd66;
	ld.global.u8 	%rs14, [%rd67];
	add.s64 	%rd68, %rd1, %rd87;
	st.global.u8 	[%rd68], %rs14;
	add.s64 	%rd87, %rd87, 1;
	add.s64 	%rd85, %rd85, -1;
	setp.ne.s64 	%p20, %rd85, 0;
	@%p20 bra 	$L__BB9_17;
$L__BB9_18:
	sub.s64 	%rd69, %rd14, %rd16;
	setp.gt.u64 	%p21, %rd69, -4;
	@%p21 bra 	$L__BB9_21;
	add.s64 	%rd23, %rd1, 3;
$L__BB9_20:
	ld.global.u64 	%rd70, [%rd3+72];
	add.s64 	%rd71, %rd87, %rd70;
	add.s64 	%rd72, %rd2, %rd71;
	ld.global.u8 	%rs15, [%rd72];
	add.s64 	%rd73, %rd23, %rd87;
	st.global.u8 	[%rd73+-3], %rs15;
	ld.global.u64 	%rd74, [%rd3+72];
	add.s64 	%rd75, %rd87, %rd74;
	add.s64 	%rd76, %rd2, %rd75;
	ld.global.u8 	%rs16, [%rd76+1];
	st.global.u8 	[%rd73+-2], %rs16;
	ld.global.u64 	%rd77, [%rd3+72];
	add.s64 	%rd78, %rd87, %rd77;
	add.s64 	%rd79, %rd2, %rd78;
	ld.global.u8 	%rs17, [%rd79+2];
	st.global.u8 	[%rd73+-1], %rs17;
	ld.global.u64 	%rd80, [%rd3+72];
	add.s64 	%rd81, %rd87, %rd80;
	add.s64 	%rd82, %rd2, %rd81;
	ld.global.u8 	%rs18, [%rd82+3];
	st.global.u8 	[%rd73], %rs18;
	add.s64 	%rd87, %rd87, 4;
	setp.lt.u64 	%p22, %rd87, %rd15;
	@%p22 bra 	$L__BB9_20;
$L__BB9_21:
	ret;

}
	// .globl	_Z25serialize_data_gpu_kernelIjEvPhPK20SerializedDataHeaderPKhPK13BlockMetadataIT_EPK12DFORMetadataIS7_EPK12RFORMetadata20CompressionAlgorithm
.visible .entry _Z25serialize_data_gpu_kernelIjEvPhPK20SerializedDataHeaderPKhPK13BlockMetadataIT_EPK12DFORMetadataIS7_EPK12RFORMetadata20CompressionAlgorithm(
	.param .u64 .ptr .align 1 _Z25serialize_data_gpu_kernelIjEvPhPK20SerializedDataHeaderPKhPK13BlockMetadataIT_EPK12DFORMetadataIS7_EPK12RFORMetadata20CompressionAlgorithm_param_0,
	.param .u64 .ptr .align 1 _Z25serialize_data_gpu_kernelIjEvPhPK20SerializedDataHeaderPKhPK13BlockMetadataIT_EPK12DFORMetadataIS7_EPK12RFORMetadata20CompressionAlgorithm_param_1,
	.param .u64 .ptr .align 1 _Z25serialize_data_gpu_kernelIjEvPhPK20SerializedDataHeaderPKhPK13BlockMetadataIT_EPK12DFORMetadataIS7_EPK12RFORMetadata20CompressionAlgorithm_param_2,
	.param .u64 .ptr .align 1 _Z25serialize_data_gpu_kernelIjEvPhPK20SerializedDataHeaderPKhPK13BlockMetadataIT_EPK12DFORMetadataIS7_EPK12RFORMetadata20CompressionAlgorithm_param_3,
	.param .u64 .ptr .align 1 _Z25serialize_data_gpu_kernelIjEvPhPK20SerializedDataHeaderPKhPK13BlockMetadataIT_EPK12DFORMetadataIS7_EPK12RFORMetadata20CompressionAlgorithm_param_4,
	.param .u64 .ptr .align 1 _Z25serialize_data_gpu_kernelIjEvPhPK20SerializedDataHeaderPKhPK13BlockMetadataIT_EPK12DFORMetadataIS7_EPK12RFORMetadata20CompressionAlgorithm_param_5,
	.param .u32 _Z25serialize_data_gpu_kernelIjEvPhPK20SerializedDataHeaderPKhPK13BlockMetadataIT_EPK12DFORMetadataIS7_EPK12RFORMetadata20CompressionAlgorithm_param_6
)
{
	.reg .pred 	%p<27>;
	.reg .b16 	%rs<20>;
	.reg .b32 	%r<14>;
	.reg .b64 	%rd<94>;

	ld.param.u64 	%rd30, [_Z25serialize_data_gpu_kernelIjEvPhPK20SerializedDataHeaderPKhPK13BlockMetadataIT_EPK12DFORMetadataIS7_EPK12RFORMetadata20CompressionAlgorithm_param_0];
	ld.param.u64 	%rd31, [_Z25serialize_data_gpu_kernelIjEvPhPK20SerializedDataHeaderPKhPK13BlockMetadataIT_EPK12DFORMetadataIS7_EPK12RFORMetadata20CompressionAlgorithm_param_1];
	ld.param.u64 	%rd32, [_Z25serialize_data_gpu_kernelIjEvPhPK20SerializedDataHeaderPKhPK13BlockMetadataIT_EPK12DFORMetadataIS7_EPK12RFORMetadata20CompressionAlgorithm_param_2];
	ld.param.u64 	%rd27, [_Z25serialize_data_gpu_kernelIjEvPhPK20SerializedDataHeaderPKhPK13BlockMetadataIT_EPK12DFORMetadataIS7_EPK12RFORMetadata20CompressionAlgorithm_param_3];
	ld.param.u64 	%rd28, [_Z25serialize_data_gpu_kernelIjEvPhPK20SerializedDataHeaderPKhPK13BlockMetadataIT_EPK12DFORMetadataIS7_EPK12RFORMetadata20CompressionAlgorithm_param_4];
	ld.param.u64 	%rd29, [_Z25serialize_data_gpu_kernelIjEvPhPK20SerializedDataHeaderPKhPK13BlockMetadataIT_EPK12DFORMetadataIS7_EPK12RFORMetadata20CompressionAlgorithm_param_5];
	ld.param.u32 	%r3, [_Z25serialize_data_gpu_kernelIjEvPhPK20SerializedDataHeaderPKhPK13BlockMetadataIT_EPK12DFORMetadataIS7_EPK12RFORMetadata20CompressionAlgorithm_param_6];
	cvta.to.global.u64 	%rd1, %rd32;
	cvta.to.global.u64 	%rd2, %rd31;
	cvta.to.global.u64 	%rd3, %rd30;
	mov.u32 	%r4, %ctaid.x;
	mov.u32 	%r1, %ntid.x;
	mov.u32 	%r5, %tid.x;
	mad.lo.s32 	%r2, %r4, %r1, %r5;
	setp.ne.s32 	%p5, %r2, 0;
	@%p5 bra 	$L__BB10_3;
	mov.b64 	%rd87, 0;
$L__BB10_2:
	add.s64 	%rd34, %rd2, %rd87;
	ld.global.u8 	%rs1, [%rd34];
	add.s64 	%rd35, %rd3, %rd87;
	st.global.u8 	[%rd35], %rs1;
	add.s64 	%rd5, %rd87, 1;
	setp.lt.u64 	%p6, %rd87, 103;
	mov.u64 	%rd87, %rd5;
	@%p6 bra 	$L__BB10_2;
$L__BB10_3:
	ld.global.u32 	%r6, [%rd2+24];
	setp.ge.u32 	%p7, %r2, %r6;
	@%p7 bra 	$L__BB10_6;
	ld.global.u64 	%rd37, [%rd2+32];
	mul.wide.s32 	%rd38, %r2, 24;
	add.s64 	%rd39, %rd37, %rd38;
	cvta.to.global.u64 	%rd40, %rd27;
	add.s64 	%rd6, %rd40, %rd38;
	add.s64 	%rd7, %rd3, %rd39;
	mov.b64 	%rd88, 0;
$L__BB10_5:
	add.s64 	%rd41, %rd6, %rd88;
	ld.global.u8 	%rs2, [%rd41];
	add.s64 	%rd42, %rd7, %rd88;
	st.global.u8 	[%rd42], %rs2;
	add.s64 	%rd9, %rd88, 1;
	setp.lt.u64 	%p8, %rd88, 23;
	mov.u64 	%rd88, %rd9;
	@%p8 bra 	$L__BB10_5;
$L__BB10_6:
	setp.ne.s32 	%p10, %r3, 1;
	mov.pred 	%p25, 0;
	@%p10 bra 	$L__BB10_8;
	ld.global.u32 	%r7, [%rd2+24];
	setp.lt.u32 	%p25, %r2, %r7;
$L__BB10_8:
	setp.eq.s64 	%p11, %rd28, 0;
	not.pred 	%p12, %p25;
	or.pred  	%p13, %p11, %p12;
	@%p13 bra 	$L__BB10_10;
	ld.global.u64 	%rd49, [%rd2+56];
	mul.wide.s32 	%rd50, %r2, 8;
	add.s64 	%rd51, %rd49, %rd50;
	add.s64 	%rd52, %rd3, %rd51;
	cvta.to.global.u64 	%rd53, %rd28;
	add.s64 	%rd54, %rd53, %rd50;
	ld.global.u8 	%rd55, [%rd54+1];
	ld.global.u8 	%rd56, [%rd54];
	ld.global.u8 	%rd57, [%rd54+3];
	ld.global.u8 	%rd58, [%rd54+2];
	ld.global.u8 	%rd59, [%rd54+5];
	ld.global.u8 	%rd60, [%rd54+4];
	ld.global.u8 	%rd61, [%rd54+7];
	ld.global.u8 	%rd62, [%rd54+6];
	st.global.u8 	[%rd52+6], %rd62;
	st.global.u8 	[%rd52+7], %rd61;
	st.global.u8 	[%rd52+4], %rd60;
	st.global.u8 	[%rd52+5], %rd59;
	st.global.u8 	[%rd52+2], %rd58;
	st.global.u8 	[%rd52+3], %rd57;
	st.global.u8 	[%rd52], %rd56;
	st.global.u8 	[%rd52+1], %rd55;
	bra.uni 	$L__BB10_14;
$L__BB10_10:
	setp.ne.s32 	%p15, %r3, 2;
	mov.pred 	%p26, 0;
	@%p15 bra 	$L__BB10_12;
	ld.global.u32 	%r8, [%rd2+24];
	setp.lt.u32 	%p26, %r2, %r8;
$L__BB10_12:
	setp.eq.s64 	%p16, %rd29, 0;
	not.pred 	%p17, %p26;
	or.pred  	%p18, %p16, %p17;
	@%p18 bra 	$L__BB10_14;
	ld.global.u64 	%rd43, [%rd2+56];
	mul.wide.s32 	%rd44, %r2, 12;
	add.s64 	%rd45, %rd43, %rd44;
	add.s64 	%rd46, %rd3, %rd45;
	cvta.to.global.u64 	%rd47, %rd29;
	add.s64 	%rd48, %rd47, %rd44;
	ld.global.u8 	%rs3, [%rd48];
	ld.global.u8 	%rs4, [%rd48+1];
	ld.global.u8 	%rs5, [%rd48+2];
	ld.global.u8 	%rs6, [%rd48+3];
	ld.global.u8 	%rs7, [%rd48+4];
	ld.global.u8 	%rs8, [%rd48+5];
	ld.global.u8 	%rs9, [%rd48+6];
	ld.global.u8 	%rs10, [%rd48+7];
	ld.global.u8 	%rs11, [%rd48+8];
	ld.global.u8 	%rs12, [%rd48+9];
	ld.global.u8 	%rs13, [%rd48+10];
	ld.global.u8 	%rs14, [%rd48+11];
	st.global.u8 	[%rd46], %rs3;
	st.global.u8 	[%rd46+1], %rs4;
	st.global.u8 	[%rd46+2], %rs5;
	st.global.u8 	[%rd46+3], %rs6;
	st.global.u8 	[%rd46+4], %rs7;
	st.global.u8 	[%rd46+5], %rs8;
	st.global.u8 	[%rd46+6], %rs9;
	st.global.u8 	[%rd46+7], %rs10;
	st.global.u8 	[%rd46+8], %rs11;
	st.global.u8 	[%rd46+9], %rs12;
	st.global.u8 	[%rd46+10], %rs13;
	st.global.u8 	[%rd46+11], %rs14;
$L__BB10_14:
	ld.global.u64 	%rd10, [%rd2+80];
	mov.u32 	%r9, %nctaid.x;
	mul.lo.s32 	%r10, %r9, %r1;
	cvt.u64.u32 	%rd11, %r10;
	add.s64 	%rd63, %rd11, %rd10;
	add.s64 	%rd12, %rd63, -1;
	and.b64  	%rd64, %rd12, -4294967296;
	setp.ne.s64 	%p19, %rd64, 0;
	@%p19 bra 	$L__BB10_16;
	cvt.u32.u64 	%r11, %rd11;
	cvt.u32.u64 	%r12, %rd12;
	div.u32 	%r13, %r12, %r11;
	cvt.u64.u32 	%rd89, %r13;
	bra.uni 	$L__BB10_17;
$L__BB10_16:
	div.u64 	%rd89, %rd12, %rd11;
$L__BB10_17:
	cvt.s64.s32 	%rd65, %r2;
	mul.lo.s64 	%rd16, %rd89, %rd65;
	add.s64 	%rd66, %rd16, %rd89;
	min.u64 	%rd17, %rd66, %rd10;
	setp.le.u64 	%p20, %rd17, %rd16;
	@%p20 bra 	$L__BB10_23;
	add.s64 	%rd67, %rd16, 1;
	max.u64 	%rd18, %rd17, %rd67;
	sub.s64 	%rd68, %rd18, %rd16;
	and.b64  	%rd90, %rd68, 3;
	setp.eq.s64 	%p21, %rd90, 0;
	mov.u64 	%rd92, %rd16;
	@%p21 bra 	$L__BB10_21;
	mov.u64 	%rd92, %rd16;
$L__BB10_20:
	.pragma "nounroll";
	add.s64 	%rd69, %rd1, %rd92;
	ld.global.u8 	%rs15, [%rd69];
	ld.global.u64 	%rd70, [%rd2+72];
	add.s64 	%rd71, %rd70, %rd92;
	add.s64 	%rd72, %rd3, %rd71;
	st.global.u8 	[%rd72], %rs15;
	add.s64 	%rd92, %rd92, 1;
	add.s64 	%rd90, %rd90, -1;
	setp.ne.s64 	%p22, %rd90, 0;
	@%p22 bra 	$L__BB10_20;
$L__BB10_21:
	sub.s64 	%rd73, %rd16, %rd18;
	setp.gt.u64 	%p23, %rd73, -4;
	@%p23 bra 	$L__BB10_23;
$L__BB10_22:
	add.s64 	%rd74, %rd1, %rd92;
	ld.global.u8 	%rs16, [%rd74];
	ld.global.u64 	%rd75, [%rd2+72];
	add.s64 	%rd76, %rd92, %rd75;
	add.s64 	%rd77, %rd3, %rd76;
	st.global.u8 	[%rd77], %rs16;
	ld.global.u8 	%rs17, [%rd74+1];
	ld.global.u64 	%rd78, [%rd2+72];
	add.s64 	%rd79, %rd92, %rd78;
	add.s64 	%rd80, %rd3, %rd79;
	st.global.u8 	[%rd80+1], %rs17;
	ld.global.u8 	%rs18, [%rd74+2];
	ld.global.u64 	%rd81, [%rd2+72];
	add.s64 	%rd82, %rd92, %rd81;
	add.s64 	%rd83, %rd3, %rd82;
	st.global.u8 	[%rd83+2], %rs18;
	ld.global.u8 	%rs19, [%rd74+3];
	ld.global.u64 	%rd84, [%rd2+72];
	add.s64 	%rd85, %rd92, %rd84;
	add.s64 	%rd86, %rd3, %rd85;
	st.global.u8 	[%rd86+3], %rs19;
	add.s64 	%rd92, %rd92, 4;
	setp.lt.u64 	%p24, %rd92, %rd17;
	@%p24 bra 	$L__BB10_22;
$L__BB10_23:
	ret;

}
	// .globl	_Z25decompress_gpu_for_kernelIjLi1EEvPKhPK13BlockMetadataIT_EPS3_i
.visible .entry _Z25decompress_gpu_for_kernelIjLi1EEvPKhPK13BlockMetadataIT_EPS3_i(
	.param .u64 .ptr .align 1 _Z25decompress_gpu_for_kernelIjLi1EEvPKhPK13BlockMetadataIT_EPS3_i_param_0,
	.param .u64 .ptr .align 1 _Z25decompress_gpu_for_kernelIjLi1EEvPKhPK13BlockMetadataIT_EPS3_i_param_1,
	.param .u64 .ptr .align 1 _Z25decompress_gpu_for_kernelIjLi1EEvPKhPK13BlockMetadataIT_EPS3_i_param_2,
	.param .u32 _Z25decompress_gpu_for_kernelIjLi1EEvPKhPK13BlockMetadataIT_EPS3_i_param_3
)
{
	.reg .pred 	%p<10>;
	.reg .b16 	%rs<4>;
	.reg .b32 	%r<57>;
	.reg .b64 	%rd<38>;

	ld.param.u64 	%rd11, [_Z25decompress_gpu_for_kernelIjLi1EEvPKhPK13BlockMetadataIT_EPS3_i_param_0];
	ld.param.u64 	%rd12, [_Z25decompress_gpu_for_kernelIjLi1EEvPKhPK13BlockMetadataIT_EPS3_i_param_1];
	ld.param.u64 	%rd13, [_Z25decompress_gpu_for_kernelIjLi1EEvPKhPK13BlockMetadataIT_EPS3_i_param_2];
	ld.param.u32 	%r24, [_Z25decompress_gpu_for_kernelIjLi1EEvPKhPK13BlockMetadataIT_EPS3_i_param_3];
	mov.u32 	%r1, %tid.x;
	shr.u32 	%r25, %r1, 7;
	and.b32  	%r2, %r1, 127;
	mov.u32 	%r26, %ctaid.x;
	add.s32 	%r3, %r25, %r26;
	setp.ge.s32 	%p1, %r3, %r24;
	@%p1 bra 	$L__BB11_13;
	cvta.to.global.u64 	%rd14, %rd12;
	mul.wide.s32 	%rd15, %r3, 24;
	add.s64 	%rd16, %rd14, %rd15;
	ld.global.nc.u32 	%r56, [%rd16];
	ld.global.nc.u32 	%r5, [%rd16+4];
	ld.global.nc.u32 	%r6, [%rd16+8];
	shr.u32 	%r7, %r2, 5;
	shl.b32 	%r27, %r7, 3;
	shr.u32 	%r28, %r5, %r27;
	and.b32  	%r8, %r28, 255;
	cvt.u16.u32 	%rs2, %r28;
	and.b16  	%rs1, %rs2, 255;
	setp.eq.s16 	%p2, %rs1, 0;
	@%p2 bra 	$L__BB11_12;
	setp.eq.s16 	%p3, %rs1, 255;
	@%p3 bra 	$L__BB11_12;
	setp.lt.u32 	%p4, %r2, 32;
	mov.b32 	%r53, 0;
	@%p4 bra 	$L__BB11_7;
	neg.s32 	%r52, %r7;
	mov.b64 	%rd34, 0;
	mov.b32 	%r51, 0;
$L__BB11_5:
	shr.u32 	%r31, %r5, %r51;
	and.b32  	%r32, %r31, 255;
	setp.eq.s32 	%p5, %r32, 255;
	shl.b32 	%r33, %r31, 5;
	and.b32  	%r34, %r33, 8160;
	selp.b32 	%r35, 0, %r34, %p5;
	cvt.u64.u32 	%rd18, %r35;
	add.s64 	%rd34, %rd34, %rd18;
	add.s32 	%r52, %r52, 1;
	setp.ne.s32 	%p6, %r52, 0;
	add.s32 	%r51, %r51, 8;
	@%p6 bra 	$L__BB11_5;
	cvt.u32.u64 	%r53, %rd34;
$L__BB11_7:
	and.b32  	%r37, %r1, 31;
	mad.lo.s32 	%r38, %r8, %r37, %r53;
	cvt.u64.u32 	%rd3, %r38;
	setp.eq.s32 	%p7, %r8, 0;
	mov.b32 	%r55, 0;
	@%p7 bra 	$L__BB11_11;
	cvt.u32.u64 	%r39, %rd3;
	min.u32 	%r16, %r8, 64;
	and.b32  	%r40, %r39, 7;
	add.s32 	%r41, %r16, %r40;
	add.s32 	%r42, %r41, 7;
	shr.u32 	%r43, %r42, 3;
	shr.u64 	%rd20, %rd3, 3;
	cvt.u64.u32 	%rd21, %r6;
	add.s64 	%rd22, %rd20, %rd21;
	neg.s32 	%r54, %r43;
	cvta.to.global.u64 	%rd23, %rd11;
	add.s64 	%rd35, %rd23, %rd22;
	mov.b64 	%rd36, 0;
	mov.u64 	%rd37, %rd36;
$L__BB11_9:
	ld.global.nc.u8 	%rs3, [%rd35];
	cvt.u64.u8 	%rd24, %rs3;
	cvt.u32.u64 	%r44, %rd36;
	shl.b64 	%rd25, %rd24, %r44;
	or.b64  	%rd37, %rd25, %rd37;
	add.s32 	%r54, %r54, 1;
	setp.ne.s32 	%p8, %r54, 0;
	add.s64 	%rd36, %rd36, 8;
	add.s64 	%rd35, %rd35, 1;
	@%p8 bra 	$L__BB11_9;
	shr.u64 	%rd26, %rd37, %r40;
	setp.gt.u32 	%p9, %r8, 63;
	mov.b64 	%rd27, -1;
	shl.b64 	%rd28, %rd27, %r16;
	not.b64 	%rd29, %rd28;
	selp.b64 	%rd30, 4294967295, %rd29, %p9;
	cvt.u32.u64 	%r47, %rd30;
	cvt.u32.u64 	%r48, %rd26;
	and.b32  	%r55, %r48, %r47;
$L__BB11_11:
	add.s32 	%r56, %r55, %r56;
$L__BB11_12:
	shl.b32 	%r49, %r3, 7;
	or.b32  	%r50, %r49, %r2;
	cvta.to.global.u64 	%rd31, %rd13;
	mul.wide.s32 	%rd32, %r50, 4;
	add.s64 	%rd33, %rd31, %rd32;
	st.global.u32 	[%rd33], %r56;
$L__BB11_13:
	ret;

}
	// .globl	_Z26decompress_gpu_dfor_kernelIjLi1EEvPKhPK13BlockMetadataIT_EPK12DFORMetadataIS3_EPS3_im
.visible .entry _Z26decompress_gpu_dfor_kernelIjLi1EEvPKhPK13BlockMetadataIT_EPK12DFORMetadataIS3_EPS3_im(
	.param .u64 .ptr .align 1 _Z26decompress_gpu_dfor_kernelIjLi1EEvPKhPK13BlockMetadataIT_EPK12DFORMetadataIS3_EPS3_im_param_0,
	.param .u64 .ptr .align 1 _Z26decompress_gpu_dfor_kernelIjLi1EEvPKhPK13BlockMetadataIT_EPK12DFORMetadataIS3_EPS3_im_param_1,
	.param .u64 .ptr .align 1 _Z26decompress_gpu_dfor_kernelIjLi1EEvPKhPK13BlockMetadataIT_EPK12DFORMetadataIS3_EPS3_im_param_2,
	.param .u64 .ptr .align 1 _Z26decompress_gpu_dfor_kernelIjLi1EEvPKhPK13BlockMetadataIT_EPK12DFORMetadataIS3_EPS3_im_param_3,
	.param .u32 _Z26decompress_gpu_dfor_kernelIjLi1EEvPKhPK13BlockMetadataIT_EPK12DFORMetadataIS3_EPS3_im_param_4,
	.param .u64 _Z26decompress_gpu_dfor_kernelIjLi1EEvPKhPK13BlockMetadataIT_EPK12DFORMetadataIS3_EPS3_im_param_5
)
{
	.reg .pred 	%p<69>;
	.reg .b16 	%rs<2>;
	.reg .b32 	%r<186>;
	.reg .b64 	%rd<57>;
	// demoted variable
	.shared .align 4 .b8 _ZZ26decompress_gpu_dfor_kernelIjLi1EEvPKhPK13BlockMetadataIT_EPK12DFORMetadataIS3_EPS3_imE14s_block_values[512];
	// demoted variable
	.shared .align 4 .b8 _ZZ26decompress_gpu_dfor_kernelIjLi1EEvPKhPK13BlockMetadataIT_EPK12DFORMetadataIS3_EPS3_imE18s_temp_scan_buffer[512];
	ld.param.u64 	%rd15, [_Z26decompress_gpu_dfor_kernelIjLi1EEvPKhPK13BlockMetadataIT_EPK12DFORMetadataIS3_EPS3_im_param_0];
	ld.param.u64 	%rd16, [_Z26decompress_gpu_dfor_kernelIjLi1EEvPKhPK13BlockMetadataIT_EPK12DFORMetadataIS3_EPS3_im_param_1];
	ld.param.u64 	%rd17, [_Z26decompress_gpu_dfor_kernelIjLi1EEvPKhPK13BlockMetadataIT_EPK12DFORMetadataIS3_EPS3_im_param_2];
	ld.param.u64 	%rd18, [_Z26decompress_gpu_dfor_kernelIjLi1EEvPKhPK13BlockMetadataIT_EPK12DFORMetadataIS3_EPS3_im_param_3];
	ld.param.u32 	%r68, [_Z26decompress_gpu_dfor_kernelIjLi1EEvPKhPK13BlockMetadataIT_EPK12DFORMetadataIS3_EPS3_im_param_4];
	ld.param.u64 	%rd19, [_Z26decompress_gpu_dfor_kernelIjLi1EEvPKhPK13BlockMetadataIT_EPK12DFORMetadataIS3_EPS3_im_param_5];
	mov.u32 	%r1, %tid.x;
	shr.u32 	%r69, %r1, 7;
	and.b32  	%r2, %r1, 127;
	mov.u32 	%r70, %ctaid.x;
	add.s32 	%r3, %r69, %r70;
	setp.ge.s32 	%p8, %r3, %r68;
	@%p8 bra 	$L__BB12_83;
	cvta.to.global.u64 	%rd20, %rd16;
	cvta.to.global.u64 	%rd21, %rd17;
	cvt.s64.s32 	%rd1, %r3;
	mul.wide.s32 	%rd22, %r3, 24;
	add.s64 	%rd23, %rd20, %rd22;
	mul.wide.s32 	%rd24, %r3, 8;
	add.s64 	%rd25, %rd21, %rd24;
	ld.global.nc.u32 	%r4, [%rd23+20];
	ld.global.nc.u32 	%r170, [%rd25];
	ld.global.nc.u32 	%r6, [%rd25+4];
	ld.global.nc.u32 	%r7, [%rd23+4];
	ld.global.nc.u32 	%r8, [%rd23+8];
	setp.eq.s32 	%p9, %r2, 0;
	@%p9 bra 	$L__BB12_14;
	setp.ge.s32 	%p10, %r2, %r4;
	mov.b32 	%r170, 0;
	@%p10 bra 	$L__BB12_14;
	add.s32 	%r9, %r2, -1;
	shr.u32 	%r10, %r9, 5;
	shl.b32 	%r72, %r10, 3;
	shr.u32 	%r73, %r7, %r72;
	and.b32  	%r11, %r73, 255;
	setp.eq.s32 	%p11, %r11, 0;
	mov.u32 	%r170, %r6;
	@%p11 bra 	$L__BB12_14;
	setp.lt.u32 	%p12, %r2, 33;
	mov.b32 	%r167, 0;
	@%p12 bra 	$L__BB12_11;
	add.s32 	%r76, %r10, -1;
	setp.lt.u32 	%p13, %r76, 3;
	mov.b64 	%rd53, 0;
	mov.b32 	%r164, 0;
	@%p13 bra 	$L__BB12_8;
	and.b32  	%r164, %r10, 134217724;
	shl.b32 	%r78, %r7, 5;
	and.b32  	%r79, %r78, 8160;
	cvt.u64.u32 	%rd2, %r79;
	and.b32  	%r81, %r10, 134217724;
	neg.s32 	%r162, %r81;
	mov.b64 	%rd53, 0;
	mov.b32 	%r163, 16;
$L__BB12_7:
	add.s64 	%rd28, %rd53, %rd2;
	add.s32 	%r82, %r163, -8;
	shr.u32 	%r83, %r7, %r82;
	shl.b32 	%r84, %r83, 5;
	and.b32  	%r85, %r84, 8160;
	cvt.u64.u32 	%rd29, %r85;
	add.s64 	%rd30, %rd28, %rd29;
	add.s32 	%r86, %r163, 8;
	shr.u32 	%r87, %r7, %r163;
	shl.b32 	%r88, %r87, 5;
	and.b32  	%r89, %r88, 8160;
	cvt.u64.u32 	%rd31, %r89;
	add.s64 	%rd32, %rd30, %rd31;
	shr.u32 	%r90, %r7, %r86;
	shl.b32 	%r91, %r90, 5;
	cvt.u64.u32 	%rd33, %r91;
	add.s64 	%rd53, %rd32, %rd33;
	add.s32 	%r163, %r163, 32;
	add.s32 	%r162, %r162, 4;
	setp.ne.s32 	%p14, %r162, 0;
	@%p14 bra 	$L__BB12_7;
$L__BB12_8:
	shl.b32 	%r166, %r164, 3;
	neg.s32 	%r165, %r10;
$L__BB12_9:
	.pragma "nounroll";
	shr.u32 	%r92, %r7, %r166;
	shl.b32 	%r93, %r92, 5;
	and.b32  	%r94, %r93, 8160;
	cvt.u64.u32 	%rd34, %r94;
	add.s64 	%rd53, %rd53, %rd34;
	add.s32 	%r166, %r166, 8;
	add.s32 	%r165, %r165, 1;
	setp.ne.s32 	%p15, %r165, 0;
	@%p15 bra 	$L__BB12_9;
	cvt.u32.u64 	%r167, %rd53;
$L__BB12_11:
	and.b32  	%r96, %r9, 31;
	mul.lo.s32 	%r97, %r11, %r96;
	add.s32 	%r98, %r167, %r97;
	cvt.u64.u32 	%rd8, %r98;
	min.u32 	%r27, %r11, 64;
	and.b32  	%r99, %r97, 7;
	add.s32 	%r100, %r27, %r99;
	add.s32 	%r101, %r100, 7;
	shr.u32 	%r102, %r101, 3;
	shr.u64 	%rd36, %rd8, 3;
	cvt.u64.u32 	%rd37, %r8;
	add.s64 	%rd38, %rd36, %rd37;
	neg.s32 	%r169, %r102;
	cvta.to.global.u64 	%rd39, %rd15;
	add.s64 	%rd55, %rd39, %rd38;
	mov.b64 	%rd56, 0;
	mov.b32 	%r168, 0;
$L__BB12_12:
	ld.global.nc.u8 	%rs1, [%rd55];
	cvt.u64.u8 	%rd40, %rs1;
	shl.b64 	%rd41, %rd40, %r168;
	or.b64  	%rd56, %rd41, %rd56;
	add.s32 	%r169, %r169, 1;
	setp.ne.s32 	%p16, %r169, 0;
	add.s32 	%r168, %r168, 8;
	add.s64 	%rd55, %rd55, 1;
	@%p16 bra 	$L__BB12_12;
	cvt.u32.u64 	%r103, %rd8;
	and.b32  	%r104, %r103, 7;
	shr.u64 	%rd42, %rd56, %r104;
	setp.gt.u32 	%p17, %r11, 63;
	mov.b64 	%rd43, -1;
	shl.b64 	%rd44, %rd43, %r27;
	not.b64 	%rd45, %rd44;
	selp.b64 	%rd46, 4294967295, %rd45, %p17;
	cvt.u32.u64 	%r105, %rd46;
	cvt.u32.u64 	%r106, %rd42;
	and.b32  	%r107, %r106, %r105;
	add.s32 	%r170, %r6, %r107;
$L__BB12_14:
	setp.gt.u32 	%p18, %r1, 127;
	shl.b32 	%r108, %r1, 2;
	mov.u32 	%r109, _ZZ26decompress_gpu_dfor_kernelIjLi1EEvPKhPK13BlockMetadataIT_EPK12DFORMetadataIS3_EPS3_imE14s_block_values;
	add.s32 	%r35, %r109, %r108;
	@%p18 bra 	$L__BB12_16;
	st.shared.u32 	[%r35], %r170;
$L__BB12_16:
	setp.gt.u32 	%p19, %r1, 127;
	bar.sync 	0;
	@%p19 bra 	$L__BB12_80;
	setp.gt.s32 	%p20, %r4, 127;
	@%p20 bra 	$L__BB12_51;
	setp.ge.s32 	%p35, %r1, %r4;
	mov.b32 	%r171, 0;
	@%p35 bra 	$L__BB12_20;
	ld.shared.u32 	%r171, [%r35];
$L__BB12_20:
	setp.lt.s32 	%p36, %r1, %r4;
	mov.u32 	%r138, _ZZ26decompress_gpu_dfor_kernelIjLi1EEvPKhPK13BlockMetadataIT_EPK12DFORMetadataIS3_EPS3_imE18s_temp_scan_buffer;
	add.s32 	%r38, %r138, %r108;
	st.shared.u32 	[%r38], %r171;
	bar.sync 	0;
	setp.ne.s32 	%p37, %r1, 0;
	and.pred  	%p1, %p37, %p36;
	mov.b32 	%r172, 0;
	not.pred 	%p38, %p1;
	@%p38 bra 	$L__BB12_22;
	ld.shared.u32 	%r172, [%r38+-4];
$L__BB12_22:
	bar.sync 	0;
	@%p38 bra 	$L__BB12_24;
	ld.shared.u32 	%r139, [%r38];
	add.s32 	%r140, %r139, %r172;
	st.shared.u32 	[%r38], %r140;
$L__BB12_24:
	setp.lt.s32 	%p40, %r1, %r4;
	bar.sync 	0;
	setp.gt.u32 	%p41, %r1, 1;
	and.pred  	%p2, %p41, %p40;
	mov.b32 	%r173, 0;
	not.pred 	%p42, %p2;
	@%p42 bra 	$L__BB12_26;
	ld.shared.u32 	%r173, [%r38+-8];
$L__BB12_26:
	bar.sync 	0;
	@%p42 bra 	$L__BB12_28;
	ld.shared.u32 	%r142, [%r38];
	add.s32 	%r143, %r142, %r173;
	st.shared.u32 	[%r38], %r143;
$L__BB12_28:
	setp.lt.s32 	%p44, %r1, %r4;
	bar.sync 	0;
	setp.gt.u32 	%p45, %r1, 3;
	and.pred  	%p3, %p45, %p44;
	mov.b32 	%r174, 0;
	not.pred 	%p46, %p3;
	@%p46 bra 	$L__BB12_30;
	ld.shared.u32 	%r174, [%r38+-16];
$L__BB12_30:
	bar.sync 	0;
	@%p46 bra 	$L__BB12_32;
	ld.shared.u32 	%r145, [%r38];
	add.s32 	%r146, %r145, %r174;
	st.shared.u32 	[%r38], %r146;
$L__BB12_32:
	setp.lt.s32 	%p48, %r1, %r4;
	bar.sync 	0;
	setp.gt.u32 	%p49, %r1, 7;
	and.pred  	%p4, %p49, %p48;
	mov.b32 	%r175, 0;
	not.pred 	%p50, %p4;
	@%p50 bra 	$L__BB12_34;
	ld.shared.u32 	%r175, [%r38+-32];
$L__BB12_34:
	bar.sync 	0;
	@%p50 bra 	$L__BB12_36;
	ld.shared.u32 	%r148, [%r38];
	add.s32 	%r149, %r148, %r175;
	st.shared.u32 	[%r38], %r149;
$L__BB12_36:
	setp.lt.s32 	%p52, %r1, %r4;
	bar.sync 	0;
	setp.gt.u32 	%p53, %r1, 15;
	and.pred  	%p5, %p53, %p52;
	mov.b32 	%r176, 0;
	not.pred 	%p54, %p5;
	@%p54 bra 	$L__BB12_38;
	ld.shared.u32 	%r176, [%r38+-64];
$L__BB12_38:
	bar.sync 	0;
	@%p54 bra 	$L__BB12_40;
	ld.shared.u32 	%r151, [%r38];
	add.s32 	%r152, %r151, %r176;
	st.shared.u32 	[%r38], %r152;
$L__BB12_40:
	setp.lt.s32 	%p56, %r1, %r4;
	bar.sync 	0;
	setp.gt.u32 	%p57, %r1, 31;
	and.pred  	%p6, %p57, %p56;
	mov.b32 	%r177, 0;
	not.pred 	%p58, %p6;
	@%p58 bra 	$L__BB12_42;
	ld.shared.u32 	%r177, [%r38+-128];
$L__BB12_42:
	bar.sync 	0;
	@%p58 bra 	$L__BB12_44;
	ld.shared.u32 	%r154, [%r38];
	add.s32 	%r155, %r154, %r177;
	st.shared.u32 	[%r38], %r155;
$L__BB12_44:
	setp.lt.s32 	%p60, %r1, %r4;
	bar.sync 	0;
	setp.gt.u32 	%p61, %r1, 63;
	and.pred  	%p7, %p61, %p60;
	mov.b32 	%r178, 0;
	not.pred 	%p62, %p7;
	@%p62 bra 	$L__BB12_46;
	ld.shared.u32 	%r178, [%r38+-256];
$L__BB12_46:
	bar.sync 	0;
	@%p62 bra 	$L__BB12_48;
	ld.shared.u32 	%r157, [%r38];
	add.s32 	%r158, %r157, %r178;
	st.shared.u32 	[%r38], %r158;
$L__BB12_48:
	setp.ge.s32 	%p64, %r1, %r4;
	bar.sync 	0;
	@%p64 bra 	$L__BB12_50;
	ld.shared.u32 	%r159, [%r38];
	st.shared.u32 	[%r35], %r159;
$L__BB12_50:
	bar.sync 	0;
	bra.uni 	$L__BB12_80;
$L__BB12_51:
	ld.shared.u32 	%r111, [%r35];
	mov.u32 	%r113, _ZZ26decompress_gpu_dfor_kernelIjLi1EEvPKhPK13BlockMetadataIT_EPK12DFORMetadataIS3_EPS3_imE18s_temp_scan_buffer;
	add.s32 	%r53, %r113, %r108;
	st.shared.u32 	[%r53], %r111;
	bar.sync 	0;
	setp.eq.s32 	%p21, %r1, 0;
	mov.b32 	%r179, 0;
	@%p21 bra 	$L__BB12_53;
	ld.shared.u32 	%r179, [%r53+-4];
$L__BB12_53:
	setp.eq.s32 	%p22, %r1, 0;
	bar.sync 	0;
	@%p22 bra 	$L__BB12_55;
	ld.shared.u32 	%r114, [%r53];
	add.s32 	%r115, %r114, %r179;
	st.shared.u32 	[%r53], %r115;
$L__BB12_55:
	bar.sync 	0;
	setp.lt.u32 	%p23, %r1, 2;
	mov.b32 	%r180, 0;
	@%p23 bra 	$L__BB12_57;
	ld.shared.u32 	%r180, [%r53+-8];
$L__BB12_57:
	setp.lt.u32 	%p24, %r1, 2;
	bar.sync 	0;
	@%p24 bra 	$L__BB12_59;
	ld.shared.u32 	%r117, [%r53];
	add.s32 	%r118, %r117, %r180;
	st.shared.u32 	[%r53], %r118;
$L__BB12_59:
	bar.sync 	0;
	setp.lt.u32 	%p25, %r1, 4;
	mov.b32 	%r181, 0;
	@%p25 bra 	$L__BB12_61;
	ld.shared.u32 	%r181, [%r53+-16];
$L__BB12_61:
	setp.lt.u32 	%p26, %r1, 4;
	bar.sync 	0;
	@%p26 bra 	$L__BB12_63;
	ld.shared.u32 	%r120, [%r53];
	add.s32 	%r121, %r120, %r181;
	st.shared.u32 	[%r53], %r121;
$L__BB12_63:
	bar.sync 	0;
	setp.lt.u32 	%p27, %r1, 8;
	mov.b32 	%r182, 0;
	@%p27 bra 	$L__BB12_65;
	ld.shared.u32 	%r182, [%r53+-32];
$L__BB12_65:
	setp.lt.u32 	%p28, %r1, 8;
	bar.sync 	0;
	@%p28 bra 	$L__BB12_67;
	ld.shared.u32 	%r123, [%r53];
	add.s32 	%r124, %r123, %r182;
	st.shared.u32 	[%r53], %r124;
$L__BB12_67:
	bar.sync 	0;
	setp.lt.u32 	%p29, %r1, 16;
	mov.b32 	%r183, 0;
	@%p29 bra 	$L__BB12_69;
	ld.shared.u32 	%r183, [%r53+-64];
$L__BB12_69:
	setp.lt.u32 	%p30, %r1, 16;
	bar.sync 	0;
	@%p30 bra 	$L__BB12_71;
	ld.shared.u32 	%r126, [%r53];
	add.s32 	%r127, %r126, %r183;
	st.shared.u32 	[%r53], %r127;
$L__BB12_71:
	bar.sync 	0;
	setp.lt.u32 	%p31, %r1, 32;
	mov.b32 	%r184, 0;
	@%p31 bra 	$L__BB12_73;
	ld.shared.u32 	%r184, [%r53+-128];
$L__BB12_73:
	setp.lt.u32 	%p32, %r1, 32;
	bar.sync 	0;
	@%p32 bra 	$L__BB12_75;
	ld.shared.u32 	%r129, [%r53];
	add.s32 	%r130, %r129, %r184;
	st.shared.u32 	[%r53], %r130;
$L__BB12_75:
	bar.sync 	0;
	setp.lt.u32 	%p33, %r1, 64;
	mov.b32 	%r185, 0;
	@%p33 bra 	$L__BB12_77;
	ld.shared.u32 	%r185, [%r53+-256];
$L__BB12_77:
	setp.lt.u32 	%p34, %r1, 64;
	bar.sync 	0;
	@%p34 bra 	$L__BB12_79;
	ld.shared.u32 	%r132, [%r53];
	add.s32 	%r133, %r132, %r185;
	st.shared.u32 	[%r53], %r133;
$L__BB12_79:
	bar.sync 	0;
	ld.shared.u32 	%r134, [%r53];
	st.shared.u32 	[%r35], %r134;
	bar.sync 	0;
$L__BB12_80:
	setp.gt.u32 	%p65, %r1, 127;
	bar.sync 	0;
	setp.ge.s32 	%p66, %r2, %r4;
	or.pred  	%p67, %p65, %p66;
	@%p67 bra 	$L__BB12_83;
	cvt.u64.u32 	%rd47, %r2;
	shl.b64 	%rd48, %rd1, 7;
	or.b64  	%rd14, %rd48, %rd47;
	setp.ge.u64 	%p68, %rd14, %rd19;
	@%p68 bra 	$L__BB12_83;
	ld.shared.u32 	%r161, [%r35];
	cvta.to.global.u64 	%rd49, %rd18;
	shl.b64 	%rd50, %rd14, 2;
	add.s64 	%rd51, %rd49, %rd50;
	st.global.u32 	[%rd51], %r161;
$L__BB12_83:
	ret;

}
	// .globl	_Z26decompress_gpu_rfor_kernelIjLi1EEvPKhPK13BlockMetadataIT_EPK12RFORMetadataPS3_i
.visible .entry _Z26decompress_gpu_rfor_kernelIjLi1EEvPKhPK13BlockMetadataIT_EPK12RFORMetadataPS3_i(
	.param .u64 .ptr .align 1 _Z26decompress_gpu_rfor_kernelIjLi1EEvPKhPK13BlockMetadataIT_EPK12RFORMetadataPS3_i_param_0,
	.param .u64 .ptr .align 1 _Z26decompress_gpu_rfor_kernelIjLi1EEvPKhPK13BlockMetadataIT_EPK12RFORMetadataPS3_i_param_1,
	.param .u64 .ptr .align 1 _Z26decompress_gpu_rfor_kernelIjLi1EEvPKhPK13BlockMetadataIT_EPK12RFORMetadataPS3_i_param_2,
	.param .u64 .ptr .align 1 _Z26decompress_gpu_rfor_kernelIjLi1EEvPKhPK13BlockMetadataIT_EPK12RFORMetadataPS3_i_param_3,
	.param .u32 _Z26decompress_gpu_rfor_kernelIjLi1EEvPKhPK13BlockMetadataIT_EPK12RFORMetadataPS3_i_param_4
)
{
	.reg .pred 	%p<13>;
	.reg .b16 	%rs<8>;
	.reg .b32 	%r<82>;
	.reg .b64 	%rd<50>;

	ld.param.u64 	%rd15, [_Z26decompress_gpu_rfor_kernelIjLi1EEvPKhPK13BlockMetadataIT_EPK12RFORMetadataPS3_i_param_0];
	ld.param.u64 	%rd16, [_Z26decompress_gpu_rfor_kernelIjLi1EEvPKhPK13BlockMetadataIT_EPK12RFORMetadataPS3_i_param_1];
	ld.param.u64 	%rd17, [_Z26decompress_gpu_rfor_kernelIjLi1EEvPKhPK13BlockMetadataIT_EPK12RFORMetadataPS3_i_param_2];
	ld.param.u64 	%rd18, [_Z26decompress_gpu_rfor_kernelIjLi1EEvPKhPK13BlockMetadataIT_EPK12RFORMetadataPS3_i_param_3];
	ld.param.u32 	%r32, [_Z26decompress_gpu_rfor_kernelIjLi1EEvPKhPK13BlockMetadataIT_EPK12RFORMetadataPS3_i_param_4];
	mov.u32 	%r1, %tid.x;
	shr.u32 	%r33, %r1, 7;
	and.b32  	%r2, %r1, 127;
	mov.u32 	%r34, %ctaid.x;
	add.s32 	%r3, %r33, %r34;
	setp.ge.s32 	%p1, %r3, %r32;
	@%p1 bra 	$L__BB13_18;
	cvta.to.global.u64 	%rd19, %rd16;
	cvta.to.global.u64 	%rd1, %rd15;
	mul.wide.s32 	%rd20, %r3, 24;
	add.s64 	%rd21, %rd19, %rd20;
	ld.global.nc.u32 	%r81, [%rd21];
	ld.global.nc.u32 	%r5, [%rd21+4];
	ld.global.nc.u32 	%r35, [%rd21+8];
	cvt.u64.u32 	%rd2, %r35;
	shr.u32 	%r6, %r2, 5;
	shl.b32 	%r36, %r6, 3;
	shr.u32 	%r37, %r5, %r36;
	and.b32  	%r7, %r37, 255;
	cvt.u16.u32 	%rs2, %r37;
	and.b16  	%rs1, %rs2, 255;
	setp.eq.s16 	%p2, %rs1, 0;
	@%p2 bra 	$L__BB13_17;
	setp.ne.s16 	%p3, %rs1, 255;
	@%p3 bra 	$L__BB13_8;
	setp.lt.u32 	%p4, %r2, 32;
	mov.b64 	%rd45, 0;
	@%p4 bra 	$L__BB13_7;
	neg.s32 	%r74, %r6;
	mov.b32 	%r73, 0;
	mov.u32 	%r75, %r73;
$L__BB13_5:
	shr.u32 	%r39, %r5, %r73;
	and.b32  	%r40, %r39, 255;
	setp.eq.s32 	%p5, %r40, 255;
	selp.u32 	%r41, 1, 0, %p5;
	add.s32 	%r75, %r75, %r41;
	add.s32 	%r74, %r74, 1;
	setp.ne.s32 	%p6, %r74, 0;
	add.s32 	%r73, %r73, 8;
	@%p6 bra 	$L__BB13_5;
	mul.wide.u32 	%rd45, %r75, 4;
$L__BB13_7:
	add.s64 	%rd23, %rd1, %rd2;
	add.s64 	%rd24, %rd23, %rd45;
	ld.global.nc.u8 	%rs3, [%rd24];
	cvt.u32.u8 	%r42, %rs3;
	ld.global.nc.u8 	%rs4, [%rd24+1];
	cvt.u32.u8 	%r43, %rs4;
	shl.b32 	%r44, %r43, 8;
	or.b32  	%r45, %r44, %r42;
	ld.global.nc.u8 	%rs5, [%rd24+2];
	cvt.u32.u8 	%r46, %rs5;
	shl.b32 	%r47, %r46, 16;
	ld.global.nc.u8 	%rs6, [%rd24+3];
	cvt.u32.u8 	%r48, %rs6;
	shl.b32 	%r49, %r48, 24;
	or.b32  	%r50, %r49, %r47;
	or.b32  	%r81, %r50, %r45;
	bra.uni 	$L__BB13_17;
$L__BB13_8:
	cvta.to.global.u64 	%rd25, %rd17;
	mul.wide.s32 	%rd26, %r3, 12;
	add.s64 	%rd27, %rd25, %rd26;
	ld.global.nc.u32 	%r16, [%rd27+4];
	setp.lt.u32 	%p7, %r2, 32;
	mov.b32 	%r78, 0;
	@%p7 bra 	$L__BB13_12;
	neg.s32 	%r77, %r6;
	mov.b64 	%rd46, 0;
	mov.b32 	%r76, 0;
$L__BB13_10:
	shr.u32 	%r53, %r5, %r76;
	and.b32  	%r54, %r53, 255;
	setp.eq.s32 	%p8, %r54, 255;
	shl.b32 	%r55, %r53, 5;
	and.b32  	%r56, %r55, 8160;
	selp.b32 	%r57, 0, %r56, %p8;
	cvt.u64.u32 	%rd29, %r57;
	add.s64 	%rd46, %rd46, %rd29;
	add.s32 	%r77, %r77, 1;
	setp.ne.s32 	%p9, %r77, 0;
	add.s32 	%r76, %r76, 8;
	@%p9 bra 	$L__BB13_10;
	cvt.u32.u64 	%r78, %rd46;
$L__BB13_12:
	and.b32  	%r59, %r1, 31;
	mad.lo.s32 	%r60, %r7, %r59, %r78;
	cvt.u64.u32 	%rd7, %r60;
	setp.eq.s32 	%p10, %r7, 0;
	mov.b32 	%r80, 0;
	@%p10 bra 	$L__BB13_16;
	cvt.u32.u64 	%r61, %rd7;
	min.u32 	%r24, %r7, 64;
	and.b32  	%r62, %r61, 7;
	add.s32 	%r63, %r24, %r62;
	add.s32 	%r64, %r63, 7;
	shr.u32 	%r65, %r64, 3;
	shr.u64 	%rd31, %rd7, 3;
	neg.s32 	%r79, %r65;
	add.s64 	%rd32, %rd31, %rd2;
	cvt.u64.u32 	%rd33, %r16;
	add.s64 	%rd34, %rd32, %rd33;
	add.s64 	%rd47, %rd1, %rd34;
	mov.b64 	%rd48, 0;
	mov.u64 	%rd49, %rd48;
$L__BB13_14:
	ld.global.nc.u8 	%rs7, [%rd47];
	cvt.u64.u8 	%rd35, %rs7;
	cvt.u32.u64 	%r66, %rd48;
	shl.b64 	%rd36, %rd35, %r66;
	or.b64  	%rd49, %rd36, %rd49;
	add.s32 	%r79, %r79, 1;
	setp.ne.s32 	%p11, %r79, 0;
	add.s64 	%rd48, %rd48, 8;
	add.s64 	%rd47, %rd47, 1;
	@%p11 bra 	$L__BB13_14;
	shr.u64 	%rd37, %rd49, %r62;
	setp.gt.u32 	%p12, %r7, 63;
	mov.b64 	%rd38, -1;
	shl.b64 	%rd39, %rd38, %r24;
	not.b64 	%rd40, %rd39;
	selp.b64 	%rd41, 4294967295, %rd40, %p12;
	cvt.u32.u64 	%r69, %rd41;
	cvt.u32.u64 	%r70, %rd37;
	and.b32  	%r80, %r70, %r69;
$L__BB13_16:
	add.s32 	%r81, %r80, %r81;
$L__BB13_17:
	shl.b32 	%r71, %r3, 7;
	or.b32  	%r72, %r71, %r2;
	cvta.to.global.u64 	%rd42, %rd18;
	mul.wide.s32 	%rd43, %r72, 4;
	add.s64 	%rd44, %rd42, %rd43;
	st.global.u32 	[%rd44], %r81;
$L__BB13_18:
	ret;

}
	// .globl	_Z31decompress_random_access_kernelIjEvPKhPK13BlockMetadataIT_EPK12DFORMetadataIS3_EPK12RFORMetadataPKjPS3_i20CompressionAlgorithmm
.visible .entry _Z31decompress_random_access_kernelIjEvPKhPK13BlockMetadataIT_EPK12DFORMetadataIS3_EPK12RFORMetadataPKjPS3_i20CompressionAlgorithmm(
	.param .u64 .ptr .align 1 _Z31decompress_random_access_kernelIjEvPKhPK13BlockMetadataIT_EPK12DFORMetadataIS3_EPK12RFORMetadataPKjPS3_i20CompressionAlgorithmm_param_0,
	.param .u64 .ptr .align 1 _Z31decompress_random_access_kernelIjEvPKhPK13BlockMetadataIT_EPK12DFORMetadataIS3_EPK12RFORMetadataPKjPS3_i20CompressionAlgorithmm_param_1,
	.param .u64 .ptr .align 1 _Z31decompress_random_access_kernelIjEvPKhPK13BlockMetadataIT_EPK12DFORMetadataIS3_EPK12RFORMetadataPKjPS3_i20CompressionAlgorithmm_param_2,
	.param .u64 .ptr .align 1 _Z31decompress_random_access_kernelIjEvPKhPK13BlockMetadataIT_EPK12DFORMetadataIS3_EPK12RFORMetadataPKjPS3_i20CompressionAlgorithmm_param_3,
	.param .u64 .ptr .align 1 _Z31decompress_random_access_kernelIjEvPKhPK13BlockMetadataIT_EPK12DFORMetadataIS3_EPK12RFORMetadataPKjPS3_i20CompressionAlgorithmm_param_4,
	.param .u64 .ptr .align 1 _Z31decompress_random_access_kernelIjEvPKhPK13BlockMetadataIT_EPK12DFORMetadataIS3_EPK12RFORMetadataPKjPS3_i20CompressionAlgorithmm_param_5,
	.param .u32 _Z31decompress_random_access_kernelIjEvPKhPK13BlockMetadataIT_EPK12DFORMetadataIS3_EPK12RFORMetadataPKjPS3_i20CompressionAlgorithmm_param_6,
	.param .u32 _Z31decompress_random_access_kernelIjEvPKhPK13BlockMetadataIT_EPK12DFORMetadataIS3_EPK12RFORMetadataPKjPS3_i20CompressionAlgorithmm_param_7,
	.param .u64 _Z31decompress_random_access_kernelIjEvPKhPK13BlockMetadataIT_EPK12DFORMetadataIS3_EPK12RFORMetadataPKjPS3_i20CompressionAlgorithmm_param_8
)
{
	.reg .pred 	%p<40>;
	.reg .b16 	%rs<16>;
	.reg .b32 	%r<190>;
	.reg .b64 	%rd<130>;

	ld.param.u64 	%rd41, [_Z31decompress_random_access_kernelIjEvPKhPK13BlockMetadataIT_EPK12DFORMetadataIS3_EPK12RFORMetadataPKjPS3_i20CompressionAlgorithmm_param_0];
	ld.param.u64 	%rd35, [_Z31decompress_random_access_kernelIjEvPKhPK13BlockMetadataIT_EPK12DFORMetadataIS3_EPK12RFORMetadataPKjPS3_i20CompressionAlgorithmm_param_1];
	ld.param.u64 	%rd36, [_Z31decompress_random_access_kernelIjEvPKhPK13BlockMetadataIT_EPK12DFORMetadataIS3_EPK12RFORMetadataPKjPS3_i20CompressionAlgorithmm_param_2];
	ld.param.u64 	%rd37, [_Z31decompress_random_access_kernelIjEvPKhPK13BlockMetadataIT_EPK12DFORMetadataIS3_EPK12RFORMetadataPKjPS3_i20CompressionAlgorithmm_param_3];
	ld.param.u64 	%rd38, [_Z31decompress_random_access_kernelIjEvPKhPK13BlockMetadataIT_EPK12DFORMetadataIS3_EPK12RFORMetadataPKjPS3_i20CompressionAlgorithmm_param_4];
	ld.param.u64 	%rd39, [_Z31decompress_random_access_kernelIjEvPKhPK13BlockMetadataIT_EPK12DFORMetadataIS3_EPK12RFORMetadataPKjPS3_i20CompressionAlgorithmm_param_5];
	ld.param.u32 	%r71, [_Z31decompress_random_access_kernelIjEvPKhPK13BlockMetadataIT_EPK12DFORMetadataIS3_EPK12RFORMetadataPKjPS3_i20CompressionAlgorithmm_param_6];
	ld.param.u32 	%r70, [_Z31decompress_random_access_kernelIjEvPKhPK13BlockMetadataIT_EPK12DFORMetadataIS3_EPK12RFORMetadataPKjPS3_i20CompressionAlgorithmm_param_7];
	ld.param.u64 	%rd40, [_Z31decompress_random_access_kernelIjEvPKhPK13BlockMetadataIT_EPK12DFORMetadataIS3_EPK12RFORMetadataPKjPS3_i20CompressionAlgorithmm_param_8];
	cvta.to.global.u64 	%rd1, %rd41;
	mov.u32 	%r72, %ctaid.x;
	mov.u32 	%r73, %ntid.x;
	mov.u32 	%r74, %tid.x;
	mad.lo.s32 	%r1, %r72, %r73, %r74;
	setp.ge.s32 	%p1, %r1, %r71;
	@%p1 bra 	$L__BB14_46;
	cvta.to.global.u64 	%rd42, %rd38;
	mul.wide.s32 	%rd43, %r1, 4;
	add.s64 	%rd44, %rd42, %rd43;
	ld.global.nc.u32 	%r2, [%rd44];
	cvt.u64.u32 	%rd45, %r2;
	setp.le.u64 	%p2, %rd40, %rd45;
	@%p2 bra 	$L__BB14_46;
	shr.u32 	%r3, %r2, 7;
	and.b32  	%r4, %r2, 127;
	cvta.to.global.u64 	%rd46, %rd35;
	mul.wide.u32 	%rd47, %r3, 24;
	add.s64 	%rd2, %rd46, %rd47;
	ld.global.nc.u32 	%r76, [%rd2+8];
	cvt.u64.u32 	%rd3, %r76;
	add.s64 	%rd4, %rd1, %rd3;
	mov.b32 	%r189, 0;
	setp.eq.s32 	%p3, %r70, 2;
	@%p3 bra 	$L__BB14_29;
	setp.eq.s32 	%p4, %r70, 1;
	@%p4 bra 	$L__BB14_13;
	setp.ne.s32 	%p5, %r70, 0;
	@%p5 bra 	$L__BB14_45;
	ld.global.nc.u32 	%r189, [%rd2];
	ld.global.nc.u32 	%r6, [%rd2+4];
	shr.u32 	%r7, %r4, 5;
	shl.b32 	%r149, %r7, 3;
	shr.u32 	%r150, %r6, %r149;
	and.b32  	%r8, %r150, 255;
	setp.eq.s32 	%p34, %r8, 0;
	@%p34 bra 	$L__BB14_45;
	setp.lt.u32 	%p35, %r4, 32;
	mov.b32 	%r172, 0;
	@%p35 bra 	$L__BB14_10;
	neg.s32 	%r171, %r7;
	mov.b64 	%rd119, 0;
	mov.b32 	%r170, 0;
$L__BB14_8:
	shr.u32 	%r153, %r6, %r170;
	and.b32  	%r154, %r153, 255;
	setp.eq.s32 	%p36, %r154, 255;
	shl.b32 	%r155, %r153, 5;
	and.b32  	%r156, %r155, 8160;
	selp.b32 	%r157, 0, %r156, %p36;
	cvt.u64.u32 	%rd105, %r157;
	add.s64 	%rd119, %rd119, %rd105;
	add.s32 	%r171, %r171, 1;
	setp.ne.s32 	%p37, %r171, 0;
	add.s32 	%r170, %r170, 8;
	@%p37 bra 	$L__BB14_8;
	cvt.u32.u64 	%r172, %rd119;
$L__BB14_10:
	and.b32  	%r159, %r2, 31;
	mad.lo.s32 	%r160, %r8, %r159, %r172;
	cvt.u64.u32 	%rd7, %r160;
	min.u32 	%r16, %r8, 64;
	shr.u64 	%rd107, %rd7, 3;
	and.b32  	%r161, %r160, 7;
	add.s32 	%r162, %r16, %r161;
	add.s32 	%r163, %r162, 7;
	shr.u32 	%r164, %r163, 3;
	neg.s32 	%r174, %r164;
	add.s64 	%rd108, %rd107, %rd3;
	add.s64 	%rd120, %rd1, %rd108;
	mov.b64 	%rd121, 0;
	mov.b32 	%r173, 0;
$L__BB14_11:
	ld.global.nc.u8 	%rs15, [%rd120];
	cvt.u64.u8 	%rd109, %rs15;
	shl.b64 	%rd110, %rd109, %r173;
	or.b64  	%rd121, %rd110, %rd121;
	add.s32 	%r174, %r174, 1;
	setp.ne.s32 	%p38, %r174, 0;
	add.s32 	%r173, %r173, 8;
	add.s64 	%rd120, %rd120, 1;
	@%p38 bra 	$L__BB14_11;
	cvt.u32.u64 	%r165, %rd7;
	and.b32  	%r166, %r165, 7;
	shr.u64 	%rd111, %rd121, %r166;
	setp.gt.u32 	%p39, %r8, 63;
	mov.b64 	%rd112, -1;
	shl.b64 	%rd113, %rd112, %r16;
	not.b64 	%rd114, %rd113;
	selp.b64 	%rd115, 4294967295, %rd114, %p39;
	cvt.u32.u64 	%r167, %rd115;
	cvt.u32.u64 	%r168, %rd111;
	and.b32  	%r169, %r168, %r167;
	add.s32 	%r189, %r189, %r169;
	bra.uni 	$L__BB14_45;
$L__BB14_13:
	cvta.to.global.u64 	%rd68, %rd36;
	mul.wide.u32 	%rd69, %r3, 8;
	add.s64 	%rd13, %rd68, %rd69;
	ld.global.nc.u32 	%r189, [%rd13];
	and.b32  	%r115, %r2, -128;
	cvt.u64.u32 	%rd70, %r115;
	add.s64 	%rd71, %rd70, 128;
	setp.le.u64 	%p17, %rd71, %rd40;
	cvt.u32.u64 	%r116, %rd40;
	sub.s32 	%r117, %r116, %r115;
	setp.eq.s32 	%p18, %r4, 0;
	setp.gt.s32 	%p19, %r117, %r4;
	or.pred  	%p20, %p19, %p17;
	not.pred 	%p22, %p20;
	or.pred  	%p23, %p18, %p22;
	@%p23 bra 	$L__BB14_45;
	ld.global.nc.u32 	%r24, [%rd2+4];
	mov.b32 	%r175, 0;
$L__BB14_15:
	shr.u32 	%r119, %r175, 2;
	and.b32  	%r120, %r119, 536870904;
	shr.u32 	%r121, %r24, %r120;
	and.b32  	%r27, %r121, 255;
	setp.eq.s32 	%p24, %r27, 0;
	@%p24 bra 	$L__BB14_47;
	setp.lt.u32 	%p25, %r175, 32;
	mov.b32 	%r179, 0;
	@%p25 bra 	$L__BB14_20;
	shr.u32 	%r124, %r175, 5;
	max.u32 	%r125, %r124, 1;
	neg.s32 	%r178, %r125;
	mov.b64 	%rd122, 0;
	mov.b32 	%r177, 0;
$L__BB14_18:
	shr.u32 	%r126, %r24, %r177;
	shl.b32 	%r127, %r126, 5;
	and.b32  	%r128, %r127, 8160;
	cvt.u64.u32 	%rd73, %r128;
	add.s64 	%rd122, %rd122, %rd73;
	add.s32 	%r178, %r178, 1;
	setp.ne.s32 	%p26, %r178, 0;
	add.s32 	%r177, %r177, 8;
	@%p26 bra 	$L__BB14_18;
	cvt.u32.u64 	%r179, %rd122;
$L__BB14_20:
	and.b32  	%r130, %r175, 31;
	mul.lo.s32 	%r131, %r27, %r130;
	add.s32 	%r132, %r179, %r131;
	cvt.u64.u32 	%rd16, %r132;
	min.u32 	%r36, %r27, 64;
	shr.u64 	%rd17, %rd16, 3;
	and.b32  	%r133, %r131, 7;
	add.s32 	%r134, %r36, %r133;
	add.s32 	%r135, %r134, 7;
	shr.u32 	%r37, %r135, 3;
	and.b32  	%r38, %r37, 3;
	setp.lt.u32 	%p27, %r135, 32;
	mov.b64 	%rd126, 0;
	mov.b32 	%r181, 0;
	@%p27 bra 	$L__BB14_23;
	and.b32  	%r181, %r37, 60;
	mov.b64 	%rd126, 0;
	mov.b32 	%r180, 0;
$L__BB14_22:
	cvt.u64.u32 	%rd77, %r180;
	add.s64 	%rd78, %rd17, %rd77;
	add.s64 	%rd79, %rd4, %rd78;
	ld.global.nc.u8 	%rs8, [%rd79];
	cvt.u64.u8 	%rd80, %rs8;
	shl.b32 	%r137, %r180, 3;
	shl.b64 	%rd81, %rd80, %r137;
	or.b64  	%rd82, %rd81, %rd126;
	ld.global.nc.u8 	%rs9, [%rd79+1];
	cvt.u64.u8 	%rd83, %rs9;
	add.s32 	%r138, %r137, 8;
	shl.b64 	%rd84, %rd83, %r138;
	or.b64  	%rd85, %rd84, %rd82;
	ld.global.nc.u8 	%rs10, [%rd79+2];
	cvt.u64.u8 	%rd86, %rs10;
	add.s32 	%r139, %r137, 16;
	shl.b64 	%rd87, %rd86, %r139;
	or.b64  	%rd88, %rd87, %rd85;
	ld.global.nc.u8 	%rs11, [%rd79+3];
	cvt.u64.u8 	%rd89, %rs11;
	add.s32 	%r140, %r137, 24;
	shl.b64 	%rd90, %rd89, %r140;
	or.b64  	%rd126, %rd90, %rd88;
	add.s32 	%r180, %r180, 4;
	setp.ne.s32 	%p28, %r180, %r181;
	@%p28 bra 	$L__BB14_22;
$L__BB14_23:
	setp.eq.s32 	%p29, %r38, 0;
	@%p29 bra 	$L__BB14_27;
	cvt.u64.u32 	%rd91, %r181;
	add.s64 	%rd92, %rd17, %rd91;
	add.s64 	%rd22, %rd4, %rd92;
	ld.global.nc.u8 	%rs12, [%rd22];
	cvt.u64.u8 	%rd93, %rs12;
	shl.b32 	%r43, %r181, 3;
	shl.b64 	%rd94, %rd93, %r43;
	or.b64  	%rd126, %rd94, %rd126;
	setp.eq.s32 	%p30, %r38, 1;
	@%p30 bra 	$L__BB14_27;
	ld.global.nc.u8 	%rs13, [%rd22+1];
	cvt.u64.u8 	%rd95, %rs13;
	add.s32 	%r141, %r43, 8;
	shl.b64 	%rd96, %rd95, %r141;
	or.b64  	%rd126, %rd96, %rd126;
	setp.eq.s32 	%p31, %r38, 2;
	@%p31 bra 	$L__BB14_27;
	ld.global.nc.u8 	%rs14, [%rd22+2];
	cvt.u64.u8 	%rd97, %rs14;
	add.s32 	%r142, %r43, 16;
	shl.b64 	%rd98, %rd97, %r142;
	or.b64  	%rd126, %rd98, %rd126;
$L__BB14_27:
	cvt.u32.u64 	%r143, %rd16;
	and.b32  	%r144, %r143, 7;
	shr.u64 	%rd99, %rd126, %r144;
	setp.gt.u32 	%p32, %r27, 63;
	mov.b64 	%rd100, -1;
	shl.b64 	%rd101, %rd100, %r36;
	not.b64 	%rd102, %rd101;
	selp.b64 	%rd103, 4294967295, %rd102, %p32;
	cvt.u32.u64 	%r145, %rd103;
	cvt.u32.u64 	%r146, %rd99;
	and.b32  	%r147, %r146, %r145;
	ld.global.nc.u32 	%r148, [%rd13+4];
	add.s32 	%r182, %r148, %r147;
$L__BB14_28:
	add.s32 	%r189, %r182, %r189;
	add.s32 	%r175, %r175, 1;
	setp.eq.s32 	%p33, %r175, %r4;
	@%p33 bra 	$L__BB14_45;
	bra.uni 	$L__BB14_15;
$L__BB14_29:
	ld.global.nc.u32 	%r189, [%rd2];
	ld.global.nc.u32 	%r49, [%rd2+4];
	shr.u32 	%r50, %r4, 5;
	shl.b32 	%r77, %r50, 3;
	shr.u32 	%r78, %r49, %r77;
	and.b32  	%r51, %r78, 255;
	cvt.u16.u32 	%rs2, %r78;
	and.b16  	%rs1, %rs2, 255;
	setp.eq.s16 	%p6, %rs1, 0;
	@%p6 bra 	$L__BB14_45;
	setp.ne.s16 	%p7, %rs1, 255;
	@%p7 bra 	$L__BB14_36;
	setp.lt.u32 	%p8, %r4, 32;
	mov.b64 	%rd127, 0;
	@%p8 bra 	$L__BB14_35;
	mov.b32 	%r183, 0;
	mov.u32 	%r184, %r183;
$L__BB14_33:
	shl.b32 	%r80, %r183, 3;
	shr.u32 	%r81, %r49, %r80;
	and.b32  	%r82, %r81, 255;
	setp.eq.s32 	%p9, %r82, 255;
	selp.u32 	%r83, 1, 0, %p9;
	add.s32 	%r184, %r184, %r83;
	add.s32 	%r183, %r183, 1;
	setp.ne.s32 	%p10, %r183, %r50;
	@%p10 bra 	$L__BB14_33;
	mul.wide.u32 	%rd127, %r184, 4;
$L__BB14_35:
	add.s64 	%rd49, %rd4, %rd127;
	ld.global.nc.u8 	%rs3, [%rd49];
	cvt.u32.u8 	%r84, %rs3;
	ld.global.nc.u8 	%rs4, [%rd49+1];
	cvt.u32.u8 	%r85, %rs4;
	shl.b32 	%r86, %r85, 8;
	or.b32  	%r87, %r86, %r84;
	ld.global.nc.u8 	%rs5, [%rd49+2];
	cvt.u32.u8 	%r88, %rs5;
	shl.b32 	%r89, %r88, 16;
	ld.global.nc.u8 	%rs6, [%rd49+3];
	cvt.u32.u8 	%r90, %rs6;
	shl.b32 	%r91, %r90, 24;
	or.b32  	%r92, %r91, %r89;
	or.b32  	%r189, %r92, %r87;
	bra.uni 	$L__BB14_45;
$L__BB14_36:
	cvta.to.global.u64 	%rd50, %rd37;
	mul.wide.u32 	%rd51, %r3, 12;
	add.s64 	%rd52, %rd50, %rd51;
	ld.global.nc.u32 	%r57, [%rd52+4];
	setp.lt.u32 	%p11, %r4, 32;
	mov.b32 	%r186, 0;
	@%p11 bra 	$L__BB14_40;
	mov.b64 	%rd128, 0;
	mov.b32 	%r185, 0;
$L__BB14_38:
	shl.b32 	%r95, %r185, 3;
	shr.u32 	%r96, %r49, %r95;
	and.b32  	%r97, %r96, 255;
	setp.eq.s32 	%p12, %r97, 255;
	shl.b32 	%r98, %r96, 5;
	and.b32  	%r99, %r98, 8160;
	selp.b32 	%r100, 0, %r99, %p12;
	cvt.u64.u32 	%rd54, %r100;
	add.s64 	%rd128, %rd128, %rd54;
	add.s32 	%r185, %r185, 1;
	setp.ne.s32 	%p13, %r185, %r50;
	@%p13 bra 	$L__BB14_38;
	cvt.u32.u64 	%r186, %rd128;
$L__BB14_40:
	and.b32  	%r102, %r2, 31;
	mad.lo.s32 	%r103, %r51, %r102, %r186;
	cvt.u64.u32 	%rd31, %r103;
	setp.eq.s32 	%p14, %r51, 0;
	mov.b32 	%r188, 0;
	@%p14 bra 	$L__BB14_44;
	cvt.u32.u64 	%r105, %rd31;
	min.u32 	%r62, %r51, 64;
	and.b32  	%r106, %r105, 7;
	add.s32 	%r107, %r62, %r106;
	add.s32 	%r108, %r107, 7;
	shr.u32 	%r109, %r108, 3;
	shr.u64 	%rd56, %rd31, 3;
	cvt.u64.u32 	%rd57, %r57;
	add.s64 	%rd32, %rd56, %rd57;
	add.s32 	%r63, %r109, -1;
	mov.b64 	%rd129, 0;
	mov.b32 	%r187, 0;
$L__BB14_42:
	cvt.u64.u32 	%rd58, %r187;
	add.s64 	%rd59, %rd32, %rd58;
	add.s64 	%rd60, %rd4, %rd59;
	ld.global.nc.u8 	%rs7, [%rd60];
	cvt.u64.u8 	%rd61, %rs7;
	shl.b32 	%r110, %r187, 3;
	shl.b64 	%rd62, %rd61, %r110;
	or.b64  	%rd129, %rd62, %rd129;
	add.s32 	%r65, %r187, 1;
	setp.ne.s32 	%p15, %r187, %r63;
	mov.u32 	%r187, %r65;
	@%p15 bra 	$L__BB14_42;
	shr.u64 	%rd63, %rd129, %r106;
	setp.gt.u32 	%p16, %r51, 63;
	mov.b64 	%rd64, -1;
	shl.b64 	%rd65, %rd64, %r62;
	not.b64 	%rd66, %rd65;
	selp.b64 	%rd67, 4294967295, %rd66, %p16;
	cvt.u32.u64 	%r113, %rd67;
	cvt.u32.u64 	%r114, %rd63;
	and.b32  	%r188, %r114, %r113;
$L__BB14_44:
	add.s32 	%r189, %r188, %r189;
$L__BB14_45:
	cvta.to.global.u64 	%rd116, %rd39;
	add.s64 	%rd118, %rd116, %rd43;
	st.global.u32 	[%rd118], %r189;
$L__BB14_46:
	ret;
$L__BB14_47:
	ld.global.nc.u32 	%r182, [%rd13+4];
	bra.uni 	$L__BB14_28;

}
	// .globl	_Z43decompress_random_access_block_based_kernelIjEvPKhPK13BlockMetadataIT_EPK12DFORMetadataIS3_EPK12RFORMetadataPKjPS3_i20CompressionAlgorithmm
.visible .entry _Z43decompress_random_access_block_based_kernelIjEvPKhPK13BlockMetadataIT_EPK12DFORMetadataIS3_EPK12RFORMetadataPKjPS3_i20CompressionAlgorithmm(
	.param .u64 .ptr .align 1 _Z43decompress_random_access_block_based_kernelIjEvPKhPK13BlockMetadataIT_EPK12DFORMetadataIS3_EPK12RFORMetadataPKjPS3_i20CompressionAlgorithmm_param_0,
	.param .u64 .ptr .align 1 _Z43decompress_random_access_block_based_kernelIjEvPKhPK13BlockMetadataIT_EPK12DFORMetadataIS3_EPK12RFORMetadataPKjPS3_i20CompressionAlgorithmm_param_1,
	.param .u64 .ptr .align 1 _Z43decompress_random_access_block_based_kernelIjEvPKhPK13BlockMetadataIT_EPK12DFORMetadataIS3_EPK12RFORMetadataPKjPS3_i20CompressionAlgorithmm_param_2,
	.param .u64 .ptr .align 1 _Z43decompress_random_access_block_based_kernelIjEvPKhPK13BlockMetadataIT_EPK12DFORMetadataIS3_EPK12RFORMetadataPKjPS3_i20CompressionAlgorithmm_param_3,
	.param .u64 .ptr .align 1 _Z43decompress_random_access_block_based_kernelIjEvPKhPK13BlockMetadataIT_EPK12DFORMetadataIS3_EPK12RFORMetadataPKjPS3_i20CompressionAlgorithmm_param_4,
	.param .u64 .ptr .align 1 _Z43decompress_random_access_block_based_kernelIjEvPKhPK13BlockMetadataIT_EPK12DFORMetadataIS3_EPK12RFORMetadataPKjPS3_i20CompressionAlgorithmm_param_5,
	.param .u32 _Z43decompress_random_access_block_based_kernelIjEvPKhPK13BlockMetadataIT_EPK12DFORMetadataIS3_EPK12RFORMetadataPKjPS3_i20CompressionAlgorithmm_param_6,
	.param .u32 _Z43decompress_random_access_block_based_kernelIjEvPKhPK13BlockMetadataIT_EPK12DFORMetadataIS3_EPK12RFORMetadataPKjPS3_i20CompressionAlgorithmm_param_7,
	.param .u64 _Z43decompress_random_access_block_based_kernelIjEvPKhPK13BlockMetadataIT_EPK12DFORMetadataIS3_EPK12RFORMetadataPKjPS3_i20CompressionAlgorithmm_param_8
)
{
	.local .align 16 .b8 	__local_depot15[1024];
	.reg .b64 	%SP;
	.reg .b64 	%SPL;
	.reg .pred 	%p<61>;
	.reg .b16 	%rs<42>;
	.reg .b32 	%r<298>;
	.reg .b64 	%rd<219>;

	mov.u64 	%SPL, __local_depot15;
	ld.param.u64 	%rd44, [_Z43decompress_random_access_block_based_kernelIjEvPKhPK13BlockMetadataIT_EPK12DFORMetadataIS3_EPK12RFORMetadataPKjPS3_i20CompressionAlgorithmm_param_0];
	ld.param.u64 	%rd45, [_Z43decompress_random_access_block_based_kernelIjEvPKhPK13BlockMetadataIT_EPK12DFORMetadataIS3_EPK12RFORMetadataPKjPS3_i20CompressionAlgorithmm_param_1];
	ld.param.u64 	%rd46, [_Z43decompress_random_access_block_based_kernelIjEvPKhPK13BlockMetadataIT_EPK12DFORMetadataIS3_EPK12RFORMetadataPKjPS3_i20CompressionAlgorithmm_param_2];
	ld.param.u64 	%rd47, [_Z43decompress_random_access_block_based_kernelIjEvPKhPK13BlockMetadataIT_EPK12DFORMetadataIS3_EPK12RFORMetadataPKjPS3_i20CompressionAlgorithmm_param_3];
	ld.param.u64 	%rd48, [_Z43decompress_random_access_block_based_kernelIjEvPKhPK13BlockMetadataIT_EPK12DFORMetadataIS3_EPK12RFORMetadataPKjPS3_i20CompressionAlgorithmm_param_4];
	ld.param.u32 	%r88, [_Z43decompress_random_access_block_based_kernelIjEvPKhPK13BlockMetadataIT_EPK12DFORMetadataIS3_EPK12RFORMetadataPKjPS3_i20CompressionAlgorithmm_param_6];
	ld.param.u32 	%r87, [_Z43decompress_random_access_block_based_kernelIjEvPKhPK13BlockMetadataIT_EPK12DFORMetadataIS3_EPK12RFORMetadataPKjPS3_i20CompressionAlgorithmm_param_7];
	ld.param.u64 	%rd50, [_Z43decompress_random_access_block_based_kernelIjEvPKhPK13BlockMetadataIT_EPK12DFORMetadataIS3_EPK12RFORMetadataPKjPS3_i20CompressionAlgorithmm_param_8];
	add.u64 	%rd1, %SPL, 0;
	add.u64 	%rd2, %SPL, 512;
	mov.u32 	%r89, %ctaid.x;
	mov.u32 	%r90, %ntid.x;
	mov.u32 	%r91, %tid.x;
	mad.lo.s32 	%r1, %r89, %r90, %r91;
	setp.ge.s32 	%p1, %r1, %r88;
	@%p1 bra 	$L__BB15_86;
	cvta.to.global.u64 	%rd53, %rd48;
	mul.wide.s32 	%rd54, %r1, 4;
	add.s64 	%rd55, %rd53, %rd54;
	ld.global.nc.u32 	%r2, [%rd55];
	cvt.u64.u32 	%rd56, %r2;
	setp.le.u64 	%p2, %rd50, %rd56;
	@%p2 bra 	$L__BB15_86;
	shr.u32 	%r3, %r2, 7;
	cvta.to.global.u64 	%rd57, %rd45;
	mul.wide.u32 	%rd58, %r3, 24;
	add.s64 	%rd3, %rd57, %rd58;
	ld.global.nc.u32 	%r92, [%rd3+8];
	cvt.u64.u32 	%rd59, %r92;
	cvta.to.global.u64 	%rd60, %rd44;
	add.s64 	%rd4, %rd60, %rd59;
	setp.eq.s32 	%p3, %r87, 2;
	@%p3 bra 	$L__BB15_55;
	setp.eq.s32 	%p4, %r87, 1;
	@%p4 bra 	$L__BB15_24;
	setp.ne.s32 	%p5, %r87, 0;
	@%p5 bra 	$L__BB15_84;
	ld.global.nc.u32 	%r4, [%rd3];
	ld.global.nc.u32 	%r5, [%rd3+4];
	mov.b32 	%r270, 0;
$L__BB15_6:
	shr.u32 	%r232, %r270, 2;
	and.b32  	%r233, %r232, 536870904;
	shr.u32 	%r234, %r5, %r233;
	and.b32  	%r7, %r234, 255;
	cvt.u16.u32 	%rs34, %r234;
	and.b16  	%rs33, %rs34, 255;
	setp.eq.s16 	%p48, %rs33, 0;
	@%p48 bra 	$L__BB15_87;
	setp.eq.s16 	%p49, %rs33, 255;
	@%p49 bra 	$L__BB15_22;
	setp.lt.u32 	%p50, %r270, 32;
	mov.b32 	%r273, 0;
	@%p50 bra 	$L__BB15_12;
	shr.u32 	%r237, %r270, 5;
	max.u32 	%r238, %r237, 1;
	neg.s32 	%r272, %r238;
	mov.b64 	%rd204, 0;
	mov.b32 	%r271, 0;
$L__BB15_10:
	shr.u32 	%r239, %r5, %r271;
	and.b32  	%r240, %r239, 255;
	setp.eq.s32 	%p51, %r240, 255;
	shl.b32 	%r241, %r239, 5;
	and.b32  	%r242, %r241, 8160;
	selp.b32 	%r243, 0, %r242, %p51;
	cvt.u64.u32 	%rd164, %r243;
	add.s64 	%rd204, %rd204, %rd164;
	add.s32 	%r272, %r272, 1;
	setp.ne.s32 	%p52, %r272, 0;
	add.s32 	%r271, %r271, 8;
	@%p52 bra 	$L__BB15_10;
	cvt.u32.u64 	%r273, %rd204;
$L__BB15_12:
	and.b32  	%r245, %r270, 31;
	mad.lo.s32 	%r246, %r7, %r245, %r273;
	cvt.u64.u32 	%rd7, %r246;
	setp.eq.s32 	%p53, %r7, 0;
	mov.b32 	%r276, 0;
	@%p53 bra 	$L__BB15_21;
	cvt.u32.u64 	%r248, %rd7;
	min.u32 	%r15, %r7, 64;
	shr.u64 	%rd8, %rd7, 3;
	and.b32  	%r249, %r248, 7;
	add.s32 	%r250, %r15, %r249;
	add.s32 	%r251, %r250, 7;
	shr.u32 	%r16, %r251, 3;
	add.s32 	%r252, %r16, -1;
	and.b32  	%r17, %r16, 3;
	setp.lt.u32 	%p54, %r252, 3;
	mov.b64 	%rd208, 0;
	mov.b32 	%r275, 0;
	@%p54 bra 	$L__BB15_16;
	and.b32  	%r275, %r16, 28;
	mov.b64 	%rd208, 0;
	mov.b32 	%r274, 0;
$L__BB15_15:
	cvt.u64.u32 	%rd168, %r274;
	add.s64 	%rd169, %rd8, %rd168;
	add.s64 	%rd170, %rd4, %rd169;
	ld.global.nc.u8 	%rs35, [%rd170];
	cvt.u64.u8 	%rd171, %rs35;
	shl.b32 	%r254, %r274, 3;
	shl.b64 	%rd172, %rd171, %r254;
	or.b64  	%rd173, %rd172, %rd208;
	ld.global.nc.u8 	%rs36, [%rd170+1];
	cvt.u64.u8 	%rd174, %rs36;
	add.s32 	%r255, %r254, 8;
	shl.b64 	%rd175, %rd174, %r255;
	or.b64  	%rd176, %rd175, %rd173;
	ld.global.nc.u8 	%rs37, [%rd170+2];
	cvt.u64.u8 	%rd177, %rs37;
	add.s32 	%r256, %r254, 16;
	shl.b64 	%rd178, %rd177, %r256;
	or.b64  	%rd179, %rd178, %rd176;
	ld.global.nc.u8 	%rs38, [%rd170+3];
	cvt.u64.u8 	%rd180, %rs38;
	add.s32 	%r257, %r254, 24;
	shl.b64 	%rd181, %rd180, %r257;
	or.b64  	%rd208, %rd181, %rd179;
	add.s32 	%r274, %r274, 4;
	setp.ne.s32 	%p55, %r274, %r275;
	@%p55 bra 	$L__BB15_15;
$L__BB15_16:
	setp.eq.s32 	%p56, %r17, 0;
	@%p56 bra 	$L__BB15_20;
	cvt.u64.u32 	%rd182, %r275;
	add.s64 	%rd183, %rd8, %rd182;
	add.s64 	%rd13, %rd4, %rd183;
	ld.global.nc.u8 	%rs39, [%rd13];
	cvt.u64.u8 	%rd184, %rs39;
	shl.b32 	%r22, %r275, 3;
	shl.b64 	%rd185, %rd184, %r22;
	or.b64  	%rd208, %rd185, %rd208;
	setp.eq.s32 	%p57, %r17, 1;
	@%p57 bra 	$L__BB15_20;
	ld.global.nc.u8 	%rs40, [%rd13+1];
	cvt.u64.u8 	%rd186, %rs40;
	add.s32 	%r258, %r22, 8;
	shl.b64 	%rd187, %rd186, %r258;
	or.b64  	%rd208, %rd187, %rd208;
	setp.eq.s32 	%p58, %r17, 2;
	@%p58 bra 	$L__BB15_20;
	ld.global.nc.u8 	%rs41, [%rd13+2];
	cvt.u64.u8 	%rd188, %rs41;
	add.s32 	%r259, %r22, 16;
	shl.b64 	%rd189, %rd188, %r259;
	or.b64  	%rd208, %rd189, %rd208;
$L__BB15_20:
	shr.u64 	%rd190, %rd208, %r249;
	setp.gt.u32 	%p59, %r7, 63;
	mov.b64 	%rd191, -1;
	shl.b64 	%rd192, %rd191, %r15;
	not.b64 	%rd193, %rd192;
	selp.b64 	%rd194, 4294967295, %rd193, %p59;
	cvt.u32.u64 	%r262, %rd194;
	cvt.u32.u64 	%r263, %rd190;
	and.b32  	%r276, %r263, %r262;
$L__BB15_21:
	add.s32 	%r264, %r276, %r4;
	mul.wide.u32 	%rd195, %r270, 4;
	add.s64 	%rd196, %rd1, %rd195;
	st.local.u32 	[%rd196], %r264;
	bra.uni 	$L__BB15_23;
$L__BB15_22:
	mul.wide.u32 	%rd159, %r270, 4;
	add.s64 	%rd160, %rd1, %rd159;
	st.local.u32 	[%rd160], %r4;
$L__BB15_23:
	add.s32 	%r270, %r270, 1;
	setp.eq.s32 	%p60, %r270, 128;
	@%p60 bra 	$L__BB15_85;
	bra.uni 	$L__BB15_6;
$L__BB15_24:
	cvta.to.global.u64 	%rd110, %rd46;
	mul.wide.u32 	%rd111, %r3, 8;
	add.s64 	%rd112, %rd110, %rd111;
	and.b32  	%r183, %r2, -128;
	cvt.u64.u32 	%rd113, %r183;
	add.s64 	%rd114, %rd113, 128;
	setp.gt.u64 	%p31, %rd114, %rd50;
	cvt.u32.u64 	%r184, %rd50;
	sub.s32 	%r185, %r184, %r183;
	selp.b32 	%r26, %r185, 128, %p31;
	ld.global.nc.u32 	%r27, [%rd112];
	ld.global.nc.u32 	%r28, [%rd112+4];
	ld.global.nc.u32 	%r29, [%rd3+4];
	mov.b32 	%r277, 0;
$L__BB15_25:
	add.s32 	%r186, %r26, -1;
	setp.ge.s32 	%p32, %r277, %r186;
	@%p32 bra 	$L__BB15_39;
	shr.u32 	%r188, %r277, 2;
	and.b32  	%r189, %r188, 536870904;
	shr.u32 	%r190, %r29, %r189;
	and.b32  	%r31, %r190, 255;
	setp.eq.s32 	%p33, %r31, 0;
	@%p33 bra 	$L__BB15_88;
	setp.lt.u32 	%p34, %r277, 32;
	mov.b32 	%r280, 0;
	@%p34 bra 	$L__BB15_31;
	shr.u32 	%r193, %r277, 5;
	max.u32 	%r194, %r193, 1;
	neg.s32 	%r279, %r194;
	mov.b64 	%rd209, 0;
	mov.b32 	%r278, 0;
$L__BB15_29:
	shr.u32 	%r195, %r29, %r278;
	shl.b32 	%r196, %r195, 5;
	and.b32  	%r197, %r196, 8160;
	cvt.u64.u32 	%rd118, %r197;
	add.s64 	%rd209, %rd209, %rd118;
	add.s32 	%r279, %r279, 1;
	setp.ne.s32 	%p35, %r279, 0;
	add.s32 	%r278, %r278, 8;
	@%p35 bra 	$L__BB15_29;
	cvt.u32.u64 	%r280, %rd209;
$L__BB15_31:
	and.b32  	%r199, %r277, 31;
	mul.lo.s32 	%r200, %r31, %r199;
	add.s32 	%r201, %r280, %r200;
	cvt.u64.u32 	%rd20, %r201;
	min.u32 	%r39, %r31, 64;
	and.b32  	%r202, %r200, 7;
	add.s32 	%r203, %r39, %r202;
	add.s32 	%r204, %r203, 7;
	shr.u32 	%r40, %r204, 3;
	and.b32  	%r41, %r40, 3;
	setp.lt.u32 	%p36, %r204, 32;
	mov.b64 	%rd213, 0;
	mov.b32 	%r282, 0;
	@%p36 bra 	$L__BB15_34;
	and.b32  	%r282, %r40, 60;
	mov.b64 	%rd213, 0;
	mov.b32 	%r281, 0;
$L__BB15_33:
	cvt.u64.u32 	%rd122, %r281;
	shr.u64 	%rd123, %rd20, 3;
	add.s64 	%rd124, %rd123, %rd122;
	add.s64 	%rd125, %rd4, %rd124;
	ld.global.nc.u8 	%rs26, [%rd125];
	cvt.u64.u8 	%rd126, %rs26;
	shl.b32 	%r206, %r281, 3;
	shl.b64 	%rd127, %rd126, %r206;
	or.b64  	%rd128, %rd127, %rd213;
	ld.global.nc.u8 	%rs27, [%rd125+1];
	cvt.u64.u8 	%rd129, %rs27;
	add.s32 	%r207, %r206, 8;
	shl.b64 	%rd130, %rd129, %r207;
	or.b64  	%rd131, %rd130, %rd128;
	ld.global.nc.u8 	%rs28, [%rd125+2];
	cvt.u64.u8 	%rd132, %rs28;
	add.s32 	%r208, %r206, 16;
	shl.b64 	%rd133, %rd132, %r208;
	or.b64  	%rd134, %rd133, %rd131;
	ld.global.nc.u8 	%rs29, [%rd125+3];
	cvt.u64.u8 	%rd135, %rs29;
	add.s32 	%r209, %r206, 24;
	shl.b64 	%rd136, %rd135, %r209;
	or.b64  	%rd213, %rd136, %rd134;
	add.s32 	%r281, %r281, 4;
	setp.ne.s32 	%p37, %r281, %r282;
	@%p37 bra 	$L__BB15_33;
$L__BB15_34:
	setp.eq.s32 	%p38, %r41, 0;
	@%p38 bra 	$L__BB15_38;
	cvt.u64.u32 	%rd137, %r282;
	shr.u64 	%rd138, %rd20, 3;
	add.s64 	%rd139, %rd138, %rd137;
	add.s64 	%rd25, %rd4, %rd139;
	ld.global.nc.u8 	%rs30, [%rd25];
	cvt.u64.u8 	%rd140, %rs30;
	shl.b32 	%r46, %r282, 3;
	shl.b64 	%rd141, %rd140, %r46;
	or.b64  	%rd213, %rd141, %rd213;
	setp.eq.s32 	%p39, %r41, 1;
	@%p39 bra 	$L__BB15_38;
	ld.global.nc.u8 	%rs31, [%rd25+1];
	cvt.u64.u8 	%rd142, %rs31;
	add.s32 	%r210, %r46, 8;
	shl.b64 	%rd143, %rd142, %r210;
	or.b64  	%rd213, %rd143, %rd213;
	setp.eq.s32 	%p40, %r41, 2;
	@%p40 bra 	$L__BB15_38;
	ld.global.nc.u8 	%rs32, [%rd25+2];
	cvt.u64.u8 	%rd144, %rs32;
	add.s32 	%r211, %r46, 16;
	shl.b64 	%rd145, %rd144, %r211;
	or.b64  	%rd213, %rd145, %rd213;
$L__BB15_38:
	cvt.u32.u64 	%r212, %rd20;
	and.b32  	%r213, %r212, 7;
	shr.u64 	%rd146, %rd213, %r213;
	setp.gt.u32 	%p41, %r31, 63;
	mov.b64 	%rd147, -1;
	shl.b64 	%rd148, %rd147, %r39;
	not.b64 	%rd149, %rd148;
	selp.b64 	%rd150, 4294967295, %rd149, %p41;
	cvt.u32.u64 	%r214, %rd150;
	cvt.u32.u64 	%r215, %rd146;
	and.b32  	%r216, %r215, %r214;
	add.s32 	%r217, %r28, %r216;
	mul.wide.u32 	%rd151, %r277, 4;
	add.s64 	%rd152, %rd2, %rd151;
	st.local.u32 	[%rd152], %r217;
	bra.uni 	$L__BB15_40;
$L__BB15_39:
	mul.wide.u32 	%rd115, %r277, 4;
	add.s64 	%rd116, %rd2, %rd115;
	mov.b32 	%r187, 0;
	st.local.u32 	[%rd116], %r187;
$L__BB15_40:
	add.s32 	%r277, %r277, 1;
	setp.ne.s32 	%p42, %r277, 127;
	@%p42 bra 	$L__BB15_25;
	st.local.u32 	[%rd1], %r27;
	mov.b32 	%r283, 1;
$L__BB15_42:
	setp.ge.s32 	%p43, %r283, %r26;
	mul.wide.s32 	%rd155, %r283, 4;
	add.s64 	%rd30, %rd2, %rd155;
	mul.wide.u32 	%rd156, %r283, 4;
	add.s64 	%rd31, %rd1, %rd156;
	@%p43 bra 	$L__BB15_44;
	add.s64 	%rd158, %rd1, %rd155;
	ld.local.u32 	%r220, [%rd158+-4];
	ld.local.u32 	%r221, [%rd30+-4];
	add.s32 	%r284, %r221, %r220;
	st.local.u32 	[%rd158], %r284;
	bra.uni 	$L__BB15_45;
$L__BB15_44:
	mov.b32 	%r284, 0;
	st.local.u32 	[%rd31], %r284;
$L__BB15_45:
	add.s32 	%r222, %r283, 1;
	setp.lt.s32 	%p44, %r222, %r26;
	@%p44 bra 	$L__BB15_47;
	mov.b32 	%r285, 0;
	st.local.u32 	[%rd31+4], %r285;
	bra.uni 	$L__BB15_48;
$L__BB15_47:
	ld.local.u32 	%r224, [%rd30];
	add.s32 	%r285, %r224, %r284;
	st.local.u32 	[%rd31+4], %r285;
$L__BB15_48:
	add.s32 	%r225, %r283, 2;
	setp.lt.s32 	%p45, %r225, %r26;
	@%p45 bra 	$L__BB15_50;
	mov.b32 	%r286, 0;
	st.local.u32 	[%rd31+8], %r286;
	bra.uni 	$L__BB15_51;
$L__BB15_50:
	ld.local.u32 	%r227, [%rd30+4];
	add.s32 	%r286, %r227, %r285;
	st.local.u32 	[%rd31+8], %r286;
$L__BB15_51:
	add.s32 	%r55, %r283, 3;
	setp.eq.s32 	%p46, %r55, 128;
	@%p46 bra 	$L__BB15_85;
	setp.lt.s32 	%p47, %r55, %r26;
	@%p47 bra 	$L__BB15_54;
	mov.b32 	%r228, 0;
	st.local.u32 	[%rd31+12], %r228;
	add.s32 	%r283, %r283, 4;
	bra.uni 	$L__BB15_42;
$L__BB15_54:
	ld.local.u32 	%r229, [%rd30+8];
	add.s32 	%r230, %r229, %r286;
	st.local.u32 	[%rd31+12], %r230;
	add.s32 	%r283, %r283, 4;
	bra.uni 	$L__BB15_42;
$L__BB15_55:
	ld.global.nc.u32 	%r57, [%rd3];
	ld.global.nc.u32 	%r58, [%rd3+4];
	and.b32  	%r93, %r58, 255;
	setp.eq.s32 	%p6, %r93, 255;
	selp.u32 	%r94, 1, 0, %p6;
	and.b32  	%r95, %r58, 65280;
	setp.eq.s32 	%p7, %r95, 65280;
	selp.u32 	%r96, 1, 0, %p7;
	add.s32 	%r97, %r94, %r96;
	and.b32  	%r98, %r58, 16711680;
	setp.eq.s32 	%p8, %r98, 16711680;
	selp.u32 	%r99, 1, 0, %p8;
	add.s32 	%r100, %r97, %r99;
	setp.gt.u32 	%p9, %r58, -16777217;
	selp.u32 	%r101, 1, 0, %p9;
	add.s32 	%r59, %r100, %r101;
	setp.eq.s32 	%p10, %r59, 0;
	@%p10 bra 	$L__BB15_60;
	ld.global.nc.u8 	%rs1, [%rd4];
	cvt.u32.u8 	%r102, %rs1;
	ld.global.nc.u8 	%rs2, [%rd4+1];
	cvt.u32.u8 	%r103, %rs2;
	shl.b32 	%r104, %r103, 8;
	or.b32  	%r105, %r104, %r102;
	ld.global.nc.u8 	%rs3, [%rd4+2];
	cvt.u32.u8 	%r106, %rs3;
	shl.b32 	%r107, %r106, 16;
	ld.global.nc.u8 	%rs4, [%rd4+3];
	cvt.u32.u8 	%r108, %rs4;
	shl.b32 	%r109, %r108, 24;
	or.b32  	%r110, %r109, %r107;
	or.b32  	%r111, %r110, %r105;
	st.local.u32 	[%rd2], %r111;
	setp.eq.s32 	%p11, %r59, 1;
	@%p11 bra 	$L__BB15_60;
	ld.global.nc.u8 	%rs5, [%rd4+4];
	cvt.u32.u8 	%r112, %rs5;
	ld.global.nc.u8 	%rs6, [%rd4+5];
	cvt.u32.u8 	%r113, %rs6;
	shl.b32 	%r114, %r113, 8;
	or.b32  	%r115, %r114, %r112;
	ld.global.nc.u8 	%rs7, [%rd4+6];
	cvt.u32.u8 	%r116, %rs7;
	shl.b32 	%r117, %r116, 16;
	ld.global.nc.u8 	%rs8, [%rd4+7];
	cvt.u32.u8 	%r118, %rs8;
	shl.b32 	%r119, %r118, 24;
	or.b32  	%r120, %r119, %r117;
	or.b32  	%r121, %r120, %r115;
	st.local.u32 	[%rd2+4], %r121;
	setp.eq.s32 	%p12, %r59, 2;
	@%p12 bra 	$L__BB15_60;
	ld.global.nc.u8 	%rs9, [%rd4+8];
	cvt.u32.u8 	%r122, %rs9;
	ld.global.nc.u8 	%rs10, [%rd4+9];
	cvt.u32.u8 	%r123, %rs10;
	shl.b32 	%r124, %r123, 8;
	or.b32  	%r125, %r124, %r122;
	ld.global.nc.u8 	%rs11, [%rd4+10];
	cvt.u32.u8 	%r126, %rs11;
	shl.b32 	%r127, %r126, 16;
	ld.global.nc.u8 	%rs12, [%rd4+11];
	cvt.u32.u8 	%r128, %rs12;
	shl.b32 	%r129, %r128, 24;
	or.b32  	%r130, %r129, %r127;
	or.b32  	%r131, %r130, %r125;
	st.local.u32 	[%rd2+8], %r131;
	setp.eq.s32 	%p13, %r59, 3;
	@%p13 bra 	$L__BB15_60;
	ld.global.nc.u8 	%rs13, [%rd4+12];
	cvt.u32.u8 	%r132, %rs13;
	ld.global.nc.u8 	%rs14, [%rd4+13];
	cvt.u32.u8 	%r133, %rs14;
	shl.b32 	%r134, %r133, 8;
	or.b32  	%r135, %r134, %r132;
	ld.global.nc.u8 	%rs15, [%rd4+14];
	cvt.u32.u8 	%r136, %rs15;
	shl.b32 	%r137, %r136, 16;
	ld.global.nc.u8 	%rs16, [%rd4+15];
	cvt.u32.u8 	%r138, %rs16;
	shl.b32 	%r139, %r138, 24;
	or.b32  	%r140, %r139, %r137;
	or.b32  	%r141, %r140, %r135;
	st.local.u32 	[%rd2+12], %r141;
$L__BB15_60:
	cvta.to.global.u64 	%rd61, %rd47;
	mul.wide.u32 	%rd62, %r3, 12;
	add.s64 	%rd63, %rd61, %rd62;
	ld.global.nc.u32 	%r60, [%rd63+4];
	mov.b32 	%r287, 0;
	cvt.u64.u32 	%rd94, %r60;
	mov.u32 	%r291, %r287;
$L__BB15_61:
	shr.u32 	%r143, %r287, 5;
	max.u32 	%r63, %r143, 1;
	and.b32  	%r64, %r287, 31;
	shr.u32 	%r144, %r287, 2;
	and.b32  	%r145, %r144, 536870904;
	shr.u32 	%r146, %r58, %r145;
	and.b32  	%r65, %r146, 255;
	cvt.u16.u32 	%rs18, %r146;
	and.b16  	%rs17, %rs18, 255;
	setp.eq.s16 	%p14, %rs17, 0;
	@%p14 bra 	$L__BB15_82;
	setp.eq.s16 	%p15, %rs17, 255;
	@%p15 bra 	$L__BB15_77;
	setp.lt.u32 	%p20, %r287, 32;
	mov.b32 	%r293, 0;
	@%p20 bra 	$L__BB15_67;
	mov.b64 	%rd214, 0;
	mov.b32 	%r292, 0;
$L__BB15_65:
	shl.b32 	%r156, %r292, 3;
	shr.u32 	%r157, %r58, %r156;
	and.b32  	%r158, %r157, 255;
	setp.eq.s32 	%p21, %r158, 255;
	shl.b32 	%r159, %r157, 5;
	and.b32  	%r160, %r159, 8160;
	selp.b32 	%r161, 0, %r160, %p21;
	cvt.u64.u32 	%rd71, %r161;
	add.s64 	%rd214, %rd214, %rd71;
	add.s32 	%r292, %r292, 1;
	setp.ne.s32 	%p22, %r292, %r63;
	@%p22 bra 	$L__BB15_65;
	cvt.u32.u64 	%r293, %rd214;
$L__BB15_67:
	mad.lo.s32 	%r163, %r65, %r64, %r293;
	cvt.u64.u32 	%rd34, %r163;
	setp.eq.s32 	%p23, %r65, 0;
	mov.b32 	%r296, 0;
	@%p23 bra 	$L__BB15_76;
	cvt.u32.u64 	%r165, %rd34;
	min.u32 	%r75, %r65, 64;
	and.b32  	%r166, %r165, 7;
	add.s32 	%r167, %r75, %r166;
	add.s32 	%r168, %r167, 7;
	shr.u32 	%r76, %r168, 3;
	add.s32 	%r169, %r76, -1;
	and.b32  	%r77, %r76, 3;
	setp.lt.u32 	%p24, %r169, 3;
	mov.b64 	%rd218, 0;
	mov.b32 	%r295, 0;
	@%p24 bra 	$L__BB15_71;
	and.b32  	%r295, %r76, 28;
	mov.b64 	%rd218, 0;
	mov.b32 	%r294, 0;
$L__BB15_70:
	cvt.u64.u32 	%rd75, %r294;
	shr.u64 	%rd76, %rd34, 3;
	add.s64 	%rd78, %rd76, %rd94;
	add.s64 	%rd79, %rd78, %rd75;
	add.s64 	%rd80, %rd4, %rd79;
	ld.global.nc.u8 	%rs19, [%rd80];
	cvt.u64.u8 	%rd81, %rs19;
	shl.b32 	%r171, %r294, 3;
	shl.b64 	%rd82, %rd81, %r171;
	or.b64  	%rd83, %rd82, %rd218;
	ld.global.nc.u8 	%rs20, [%rd80+1];
	cvt.u64.u8 	%rd84, %rs20;
	add.s32 	%r172, %r171, 8;
	shl.b64 	%rd85, %rd84, %r172;
	or.b64  	%rd86, %rd85, %rd83;
	ld.global.nc.u8 	%rs21, [%rd80+2];
	cvt.u64.u8 	%rd87, %rs21;
	add.s32 	%r173, %r171, 16;
	shl.b64 	%rd88, %rd87, %r173;
	or.b64  	%rd89, %rd88, %rd86;
	ld.global.nc.u8 	%rs22, [%rd80+3];
	cvt.u64.u8 	%rd90, %rs22;
	add.s32 	%r174, %r171, 24;
	shl.b64 	%rd91, %rd90, %r174;
	or.b64  	%rd218, %rd91, %rd89;
	add.s32 	%r294, %r294, 4;
	setp.ne.s32 	%p25, %r294, %r295;
	@%p25 bra 	$L__BB15_70;
$L__BB15_71:
	setp.eq.s32 	%p26, %r77, 0;
	@%p26 bra 	$L__BB15_75;
	cvt.u64.u32 	%rd92, %r295;
	shr.u64 	%rd93, %rd34, 3;
	add.s64 	%rd95, %rd93, %rd94;
	add.s64 	%rd96, %rd95, %rd92;
	add.s64 	%rd39, %rd4, %rd96;
	ld.global.nc.u8 	%rs23, [%rd39];
	cvt.u64.u8 	%rd97, %rs23;
	shl.b32 	%r82, %r295, 3;
	shl.b64 	%rd98, %rd97, %r82;
	or.b64  	%rd218, %rd98, %rd218;
	setp.eq.s32 	%p27, %r77, 1;
	@%p27 bra 	$L__BB15_75;
	ld.global.nc.u8 	%rs24, [%rd39+1];
	cvt.u64.u8 	%rd99, %rs24;
	add.s32 	%r175, %r82, 8;
	shl.b64 	%rd100, %rd99, %r175;
	or.b64  	%rd218, %rd100, %rd218;
	setp.eq.s32 	%p28, %r77, 2;
	@%p28 bra 	$L__BB15_75;
	ld.global.nc.u8 	%rs25, [%rd39+2];
	cvt.u64.u8 	%rd101, %rs25;
	add.s32 	%r176, %r82, 16;
	shl.b64 	%rd102, %rd101, %r176;
	or.b64  	%rd218, %rd102, %rd218;
$L__BB15_75:
	shr.u64 	%rd103, %rd218, %r166;
	setp.gt.u32 	%p29, %r65, 63;
	mov.b64 	%rd104, -1;
	shl.b64 	%rd105, %rd104, %r75;
	not.b64 	%rd106, %rd105;
	selp.b64 	%rd107, 4294967295, %rd106, %p29;
	cvt.u32.u64 	%r179, %rd107;
	cvt.u32.u64 	%r180, %rd103;
	and.b32  	%r296, %r180, %r179;
$L__BB15_76:
	add.s32 	%r181, %r296, %r57;
	mul.wide.u32 	%rd108, %r287, 4;
	add.s64 	%rd109, %rd1, %rd108;
	st.local.u32 	[%rd109], %r181;
	bra.uni 	$L__BB15_83;
$L__BB15_77:
	setp.ne.s32 	%p16, %r64, 0;
	@%p16 bra 	$L__BB15_81;
	setp.lt.u32 	%p17, %r287, 32;
	mov.b32 	%r291, 0;
	@%p17 bra 	$L__BB15_81;
	mov.b32 	%r289, 0;
	mov.u32 	%r291, %r289;
$L__BB15_80:
	shl.b32 	%r149, %r289, 3;
	shr.u32 	%r150, %r58, %r149;
	and.b32  	%r151, %r150, 255;
	setp.eq.s32 	%p18, %r151, 255;
	selp.u32 	%r152, 1, 0, %p18;
	add.s32 	%r291, %r291, %r152;
	add.s32 	%r289, %r289, 1;
	setp.ne.s32 	%p19, %r289, %r63;
	@%p19 bra 	$L__BB15_80;
$L__BB15_81:
	mul.wide.s32 	%rd66, %r291, 4;
	add.s64 	%rd67, %rd2, %rd66;
	ld.local.u32 	%r153, [%rd67];
	mul.wide.u32 	%rd68, %r287, 4;
	add.s64 	%rd69, %rd1, %rd68;
	st.local.u32 	[%rd69], %r153;
	bra.uni 	$L__BB15_83;
$L__BB15_82:
	mul.wide.u32 	%rd64, %r287, 4;
	add.s64 	%rd65, %rd1, %rd64;
	st.local.u32 	[%rd65], %r57;
$L__BB15_83:
	add.s32 	%r287, %r287, 1;
	setp.eq.s32 	%p30, %r287, 128;
	@%p30 bra 	$L__BB15_85;
	bra.uni 	$L__BB15_61;
$L__BB15_84:
	mov.b32 	%r265, 0;
	st.local.v4.u32 	[%rd1], {%r265, %r265, %r265, %r265};
	st.local.v4.u32 	[%rd1+16], {%r265, %r265, %r265, %r265};
	st.local.v4.u32 	[%rd1+32], {%r265, %r265, %r265, %r265};
	st.local.v4.u32 	[%rd1+48], {%r265, %r265, %r265, %r265};
	st.local.v4.u32 	[%rd1+64], {%r265, %r265, %r265, %r265};
	st.local.v4.u32 	[%rd1+80], {%r265, %r265, %r265, %r265};
	st.local.v4.u32 	[%rd1+96], {%r265, %r265, %r265, %r265};
	st.local.v4.u32 	[%rd1+112], {%r265, %r265, %r265, %r265};
	st.local.v4.u32 	[%rd1+128], {%r265, %r265, %r265, %r265};
	st.local.v4.u32 	[%rd1+144], {%r265, %r265, %r265, %r265};
	st.local.v4.u32 	[%rd1+160], {%r265, %r265, %r265, %r265};
	st.local.v4.u32 	[%rd1+176], {%r265, %r265, %r265, %r265};
	st.local.v4.u32 	[%rd1+192], {%r265, %r265, %r265, %r265};
	st.local.v4.u32 	[%rd1+208], {%r265, %r265, %r265, %r265};
	st.local.v4.u32 	[%rd1+224], {%r265, %r265, %r265, %r265};
	st.local.v4.u32 	[%rd1+240], {%r265, %r265, %r265, %r265};
	st.local.v4.u32 	[%rd1+256], {%r265, %r265, %r265, %r265};
	st.local.v4.u32 	[%rd1+272], {%r265, %r265, %r265, %r265};
	st.local.v4.u32 	[%rd1+288], {%r265, %r265, %r265, %r265};
	st.local.v4.u32 	[%rd1+304], {%r265, %r265, %r265, %r265};
	st.local.v4.u32 	[%rd1+320], {%r265, %r265, %r265, %r265};
	st.local.v4.u32 	[%rd1+336], {%r265, %r265, %r265, %r265};
	st.local.v4.u32 	[%rd1+352], {%r265, %r265, %r265, %r265};
	st.local.v4.u32 	[%rd1+368], {%r265, %r265, %r265, %r265};
	st.local.v4.u32 	[%rd1+384], {%r265, %r265, %r265, %r265};
	st.local.v4.u32 	[%rd1+400], {%r265, %r265, %r265, %r265};
	st.local.v4.u32 	[%rd1+416], {%r265, %r265, %r265, %r265};
	st.local.v4.u32 	[%rd1+432], {%r265, %r265, %r265, %r265};
	st.local.v4.u32 	[%rd1+448], {%r265, %r265, %r265, %r265};
	st.local.v4.u32 	[%rd1+464], {%r265, %r265, %r265, %r265};
	st.local.v4.u32 	[%rd1+480], {%r265, %r265, %r265, %r265};
	st.local.v4.u32 	[%rd1+496], {%r265, %r265, %r265, %r265};
$L__BB15_85:
	ld.param.u64 	%rd203, [_Z43decompress_random_access_block_based_kernelIjEvPKhPK13BlockMetadataIT_EPK12DFORMetadataIS3_EPK12RFORMetadataPKjPS3_i20CompressionAlgorithmm_param_5];
	shl.b32 	%r266, %r2, 2;
	cvt.u64.u32 	%rd197, %r266;
	and.b64  	%rd198, %rd197, 508;
	add.s64 	%rd199, %rd1, %rd198;
	ld.local.u32 	%r267, [%rd199];
	cvta.to.global.u64 	%rd200, %rd203;
	mul.wide.s32 	%rd201, %r1, 4;
	add.s64 	%rd202, %rd200, %rd201;
	st.global.u32 	[%rd202], %r267;
$L__BB15_86:
	ret;
$L__BB15_87:
	mul.wide.u32 	%rd161, %r270, 4;
	add.s64 	%rd162, %rd1, %rd161;
	st.local.u32 	[%rd162], %r4;
	bra.uni 	$L__BB15_23;
$L__BB15_88:
	mul.wide.u32 	%rd153, %r277, 4;
	add.s64 	%rd154, %rd2, %rd153;
	st.local.u32 	[%rd154], %r28;
	bra.uni 	$L__BB15_40;

}
	// .globl	_Z27deserialize_data_gpu_kernelIlEvPKhPK20SerializedDataHeaderPhP13BlockMetadataIT_EP12DFORMetadataIS7_EP12RFORMetadata20CompressionAlgorithm
.visible .entry _Z27deserialize_data_gpu_kernelIlEvPKhPK20SerializedDataHeaderPhP13BlockMetadataIT_EP12DFORMetadataIS7_EP12RFORMetadata20CompressionAlgorithm(
	.param .u64 .ptr .align 1 _Z27deserialize_data_gpu_kernelIlEvPKhPK20SerializedDataHeaderPhP13BlockMetadataIT_EP12DFORMetadataIS7_EP12RFORMetadata20CompressionAlgorithm_param_0,
	.param .u64 .ptr .align 1 _Z27deserialize_data_gpu_kernelIlEvPKhPK20SerializedDataHeaderPhP13BlockMetadataIT_EP12DFORMetadataIS7_EP12RFORMetadata20CompressionAlgorithm_param_1,
	.param .u64 .ptr .align 1 _Z27deserialize_data_gpu_kernelIlEvPKhPK20SerializedDataHeaderPhP13BlockMetadataIT_EP12DFORMetadataIS7_EP12RFORMetadata20CompressionAlgorithm_param_2,
	.param .u64 .ptr .align 1 _Z27deserialize_data_gpu_kernelIlEvPKhPK20SerializedDataHeaderPhP13BlockMetadataIT_EP12DFORMetadataIS7_EP12RFORMetadata20CompressionAlgorithm_param_3,
	.param .u64 .ptr .align 1 _Z27deserialize_data_gpu_kernelIlEvPKhPK20SerializedDataHeaderPhP13BlockMetadataIT_EP12DFORMetadataIS7_EP12RFORMetadata20CompressionAlgorithm_param_4,
	.param .u64 .ptr .align 1 _Z27deserialize_data_gpu_kernelIlEvPKhPK20SerializedDataHeaderPhP13BlockMetadataIT_EP12DFORMetadataIS7_EP12RFORMetadata20CompressionAlgorithm_param_5,
	.param .u32 _Z27deserialize_data_gpu_kernelIlEvPKhPK20SerializedDataHeaderPhP13BlockMetadataIT_EP12DFORMetadataIS7_EP12RFORMetadata20CompressionAlgorithm_param_6
)
{
	.reg .pred 	%p<25>;
	.reg .b16 	%rs<35>;
	.reg .b32 	%r<14>;
	.reg .b64 	%rd<81>;

	ld.param.u64 	%rd29, [_Z27deserialize_data_gpu_kernelIlEvPKhPK20SerializedDataHeaderPhP13BlockMetadataIT_EP12DFORMetadataIS7_EP12RFORMetadata20CompressionAlgorithm_param_0];
	ld.param.u64 	%rd30, [_Z27deserialize_data_gpu_kernelIlEvPKhPK20SerializedDataHeaderPhP13BlockMetadataIT_EP12DFORMetadataIS7_EP12RFORMetadata20CompressionAlgorithm_param_1];
	ld.param.u64 	%rd31, [_Z27deserialize_data_gpu_kernelIlEvPKhPK20SerializedDataHeaderPhP13BlockMetadataIT_EP12DFORMetadataIS7_EP12RFORMetadata20CompressionAlgorithm_param_2];
	ld.param.u64 	%rd26, [_Z27deserialize_data_gpu_kernelIlEvPKhPK20SerializedDataHeaderPhP13BlockMetadataIT_EP12DFORMetadataIS7_EP12RFORMetadata20CompressionAlgorithm_param_3];
	ld.param.u64 	%rd27, [_Z27deserialize_data_gpu_kernelIlEvPKhPK20SerializedDataHeaderPhP13BlockMetadataIT_EP12DFORMetadataIS7_EP12RFORMetadata20CompressionAlgorithm_param_4];
	ld.param.u64 	%rd28, [_Z27deserialize_data_gpu_kernelIlEvPKhPK20SerializedDataHeaderPhP13BlockMetadataIT_EP12DFORMetadataIS7_EP12RFORMetadata20CompressionAlgorithm_param_5];
	ld.param.u32 	%r3, [_Z27deserialize_data_gpu_kernelIlEvPKhPK20SerializedDataHeaderPhP13BlockMetadataIT_EP12DFORMetadataIS7_EP12RFORMetadata20CompressionAlgorithm_param_6];
	cvta.to.global.u64 	%rd1, %rd31;
	cvta.to.global.u64 	%rd2, %rd29;
	cvta.to.global.u64 	%rd3, %rd30;
	mov.u32 	%r4, %ctaid.x;
	mov.u32 	%r1, %ntid.x;
	mov.u32 	%r5, %tid.x;
	mad.lo.s32 	%r2, %r4, %r1, %r5;
	ld.global.u32 	%r6, [%rd3+24];
	setp.ge.u32 	%p5, %r2, %r6;
	@%p5 bra 	$L__BB16_3;
	cvta.to.global.u64 	%rd33, %rd26;
	mul.wide.s32 	%rd34, %r2, 32;
	add.s64 	%rd4, %rd33, %rd34;
	ld.global.u64 	%rd35, [%rd3+32];
	add.s64 	%rd36, %rd35, %rd34;
	add.s64 	%rd5, %rd2, %rd36;
	mov.b64 	%rd75, 0;
$L__BB16_2:
	add.s64 	%rd37, %rd5, %rd75;
	ld.global.u8 	%rs1, [%rd37];
	add.s64 	%rd38, %rd4, %rd75;
	st.global.u8 	[%rd38], %rs1;
	add.s64 	%rd7, %rd75, 1;
	setp.lt.u64 	%p6, %rd75, 31;
	mov.u64 	%rd75, %rd7;
	@%p6 bra 	$L__BB16_2;
$L__BB16_3:
	setp.ne.s32 	%p8, %r3, 1;
	mov.pred 	%p23, 0;
	@%p8 bra 	$L__BB16_5;
	ld.global.u32 	%r7, [%rd3+24];
	setp.lt.u32 	%p23, %r2, %r7;
$L__BB16_5:
	setp.eq.s64 	%p9, %rd27, 0;
	not.pred 	%p10, %p23;
	or.pred  	%p11, %p9, %p10;
	@%p11 bra 	$L__BB16_7;
	cvta.to.global.u64 	%rd45, %rd27;
	mul.wide.s32 	%rd46, %r2, 16;
	add.s64 	%rd47, %rd45, %rd46;
	ld.global.u64 	%rd48, [%rd3+56];
	add.s64 	%rd49, %rd48, %rd46;
	add.s64 	%rd50, %rd2, %rd49;
	ld.global.u8 	%rs14, [%rd50];
	ld.global.u8 	%rs15, [%rd50+1];
	ld.global.u8 	%rs16, [%rd50+2];
	ld.global.u8 	%rs17, [%rd50+3];
	ld.global.u8 	%rs18, [%rd50+4];
	ld.global.u8 	%rs19, [%rd50+5];
	ld.global.u8 	%rs20, [%rd50+6];
	ld.global.u8 	%rs21, [%rd50+7];
	ld.global.u8 	%rs22, [%rd50+8];
	ld.global.u8 	%rs23, [%rd50+9];
	ld.global.u8 	%rs24, [%rd50+10];
	ld.global.u8 	%rs25, [%rd50+11];
	ld.global.u8 	%rs26, [%rd50+12];
	ld.global.u8 	%rs27, [%rd50+13];
	ld.global.u8 	%rs28, [%rd50+14];
	ld.global.u8 	%rs29, [%rd50+15];
	st.global.u8 	[%rd47], %rs14;
	st.global.u8 	[%rd47+1], %rs15;
	st.global.u8 	[%rd47+2], %rs16;
	st.global.u8 	[%rd47+3], %rs17;
	st.global.u8 	[%rd47+4], %rs18;
	st.global.u8 	[%rd47+5], %rs19;
	st.global.u8 	[%rd47+6], %rs20;
	st.global.u8 	[%rd47+7], %rs21;
	st.global.u8 	[%rd47+8], %rs22;
	st.global.u8 	[%rd47+9], %rs23;
	st.global.u8 	[%rd47+10], %rs24;
	st.global.u8 	[%rd47+11], %rs25;
	st.global.u8 	[%rd47+12], %rs26;
	st.global.u8 	[%rd47+13], %rs27;
	st.global.u8 	[%rd47+14], %rs28;
	st.global.u8 	[%rd47+15], %rs29;
	bra.uni 	$L__BB16_11;
$L__BB16_7:
	setp.ne.s32 	%p13, %r3, 2;
	mov.pred 	%p24, 0;
	@%p13 bra 	$L__BB16_9;
	ld.global.u32 	%r8, [%rd3+24];
	setp.lt.u32 	%p24, %r2, %r8;
$L__BB16_9:
	setp.eq.s64 	%p14, %rd28, 0;
	not.pred 	%p15, %p24;
	or.pred  	%p16, %p14, %p15;
	@%p16 bra 	$L__BB16_11;
	cvta.to.global.u64 	%rd39, %rd28;
	mul.wide.s32 	%rd40, %r2, 12;
	add.s64 	%rd41, %rd39, %rd40;
	ld.global.u64 	%rd42, [%rd3+56];
	add.s64 	%rd43, %rd42, %rd40;
	add.s64 	%rd44, %rd2, %rd43;
	ld.global.u8 	%rs2, [%rd44];
	ld.global.u8 	%rs3, [%rd44+1];
	ld.global.u8 	%rs4, [%rd44+2];
	ld.global.u8 	%rs5, [%rd44+3];
	ld.global.u8 	%rs6, [%rd44+4];
	ld.global.u8 	%rs7, [%rd44+5];
	ld.global.u8 	%rs8, [%rd44+6];
	ld.global.u8 	%rs9, [%rd44+7];
	ld.global.u8 	%rs10, [%rd44+8];
	ld.global.u8 	%rs11, [%rd44+9];
	ld.global.u8 	%rs12, [%rd44+10];
	ld.global.u8 	%rs13, [%rd44+11];
	st.global.u8 	[%rd41], %rs2;
	st.global.u8 	[%rd41+1], %rs3;
	st.global.u8 	[%rd41+2], %rs4;
	st.global.u8 	[%rd41+3], %rs5;
	st.global.u8 	[%rd41+4], %rs6;
	st.global.u8 	[%rd41+5], %rs7;
	st.global.u8 	[%rd41+6], %rs8;
	st.global.u8 	[%rd41+7], %rs9;
	st.global.u8 	[%rd41+8], %rs10;
	st.global.u8 	[%rd41+9], %rs11;
	st.global.u8 	[%rd41+10], %rs12;
	st.global.u8 	[%rd41+11], %rs13;
$L__BB16_11:
	ld.global.u64 	%rd8, [%rd3+80];
	mov.u32 	%r9, %nctaid.x;
	mul.lo.s32 	%r10, %r9, %r1;
	cvt.u64.u32 	%rd9, %r10;
	add.s64 	%rd51, %rd9, %rd8;
	add.s64 	%rd10, %rd51, -1;
	and.b64  	%rd52, %rd10, -4294967296;
	setp.ne.s64 	%p17, %rd52, 0;
	@%p17 bra 	$L__BB16_13;
	cvt.u32.u64 	%r11, %rd9;
	cvt.u32.u64 	%r12, %rd10;
	div.u32 	%r13, %r12, %r11;
	cvt.u64.u32 	%rd76, %r13;
	bra.uni 	$L__BB16_14;
$L__BB16_13:
	div.u64 	%rd76, %rd10, %rd9;
$L__BB16_14:
	cvt.s64.s32 	%rd53, %r2;
	mul.lo.s64 	%rd14, %rd76, %rd53;
	add.s64 	%rd54, %rd14, %rd76;
	min.u64 	%rd15, %rd54, %rd8;
	setp.le.u64 	%p18, %rd15, %rd14;
	@%p18 bra 	$L__BB16_21;
	add.s64 	%rd55, %rd14, 1;
	max.u64 	%rd16, %rd15, %rd55;
	sub.s64 	%rd56, %rd16, %rd14;
	and.b64  	%rd77, %rd56, 3;
	setp.eq.s64 	%p19, %rd77, 0;
	mov.u64 	%rd79, %rd14;
	@%p19 bra 	$L__BB16_18;
	mov.u64 	%rd79, %rd14;
$L__BB16_17:
	.pragma "nounroll";
	ld.global.u64 	%rd57, [%rd3+72];
	add.s64 	%rd58, %rd57, %rd79;
	add.s64 	%rd59, %rd2, %rd58;
	ld.global.u8 	%rs30, [%rd59];
	add.s64 	%rd60, %rd1, %rd79;
	st.global.u8 	[%rd60], %rs30;
	add.s64 	%rd79, %rd79, 1;
	add.s64 	%rd77, %rd77, -1;
	setp.ne.s64 	%p20, %rd77, 0;
	@%p20 bra 	$L__BB16_17;
$L__BB16_18:
	sub.s64 	%rd61, %rd14, %rd16;
	setp.gt.u64 	%p21, %rd61, -4;
	@%p21 bra 	$L__BB16_21;
	add.s64 	%rd23, %rd1, 3;
$L__BB16_20:
	ld.global.u64 	%rd62, [%rd3+72];
	add.s64 	%rd63, %rd79, %rd62;
	add.s64 	%rd64, %rd2, %rd63;
	ld.global.u8 	%rs31, [%rd64];
	add.s64 	%rd65, %rd23, %rd79;
	st.global.u8 	[%rd65+-3], %rs31;
	ld.global.u64 	%rd66, [%rd3+72];
	add.s64 	%rd67, %rd79, %rd66;
	add.s64 	%rd68, %rd2, %rd67;
	ld.global.u8 	%rs32, [%rd68+1];
	st.global.u8 	[%rd65+-2], %rs32;
	ld.global.u64 	%rd69, [%rd3+72];
	add.s64 	%rd70, %rd79, %rd69;
	add.s64 	%rd71, %rd2, %rd70;
	ld.global.u8 	%rs33, [%rd71+2];
	st.global.u8 	[%rd65+-1], %rs33;
	ld.global.u64 	%rd72, [%rd3+72];
	add.s64 	%rd73, %rd79, %rd72;
	add.s64 	%rd74, %rd2, %rd73;
	ld.global.u8 	%rs34, [%rd74+3];
	st.global.u8 	[%rd65], %rs34;
	add.s64 	%rd79, %rd79, 4;
	setp.lt.u64 	%p22, %rd79, %rd15;
	@%p22 bra 	$L__BB16_20;
$L__BB16_21:
	ret;

}
	// .globl	_Z25serialize_data_gpu_kernelIlEvPhPK20SerializedDataHeaderPKhPK13BlockMetadataIT_EPK12DFORMetadataIS7_EPK12RFORMetadata20CompressionAlgorithm
.visible .entry _Z25serialize_data_gpu_kernelIlEvPhPK20SerializedDataHeaderPKhPK13BlockMetadataIT_EPK12DFORMetadataIS7_EPK12RFORMetadata20CompressionAlgorithm(
	.param .u64 .ptr .align 1 _Z25serialize_data_gpu_kernelIlEvPhPK20SerializedDataHeaderPKhPK13BlockMetadataIT_EPK12DFORMetadataIS7_EPK12RFORMetadata20CompressionAlgorithm_param_0,
	.param .u64 .ptr .align 1 _Z25serialize_data_gpu_kernelIlEvPhPK20SerializedDataHeaderPKhPK13BlockMetadataIT_EPK12DFORMetadataIS7_EPK12RFORMetadata20CompressionAlgorithm_param_1,
	.param .u64 .ptr .align 1 _Z25serialize_data_gpu_kernelIlEvPhPK20SerializedDataHeaderPKhPK13BlockMetadataIT_EPK12DFORMetadataIS7_EPK12RFORMetadata20CompressionAlgorithm_param_2,
	.param .u64 .ptr .align 1 _Z25serialize_data_gpu_kernelIlEvPhPK20SerializedDataHeaderPKhPK13BlockMetadataIT_EPK12DFORMetadataIS7_EPK12RFORMetadata20CompressionAlgorithm_param_3,
	.param .u64 .ptr .align 1 _Z25serialize_data_gpu_kernelIlEvPhPK20SerializedDataHeaderPKhPK13BlockMetadataIT_EPK12DFORMetadataIS7_EPK12RFORMetadata20CompressionAlgorithm_param_4,
	.param .u64 .ptr .align 1 _Z25serialize_data_gpu_kernelIlEvPhPK20SerializedDataHeaderPKhPK13BlockMetadataIT_EPK12DFORMetadataIS7_EPK12RFORMetadata20CompressionAlgorithm_param_5,
	.param .u32 _Z25serialize_data_gpu_kernelIlEvPhPK20SerializedDataHeaderPKhPK13BlockMetadataIT_EPK12DFORMetadataIS7_EPK12RFORMetadata20CompressionAlgorithm_param_6
)
{
	.reg .pred 	%p<27>;
	.reg .b16 	%rs<36>;
	.reg .b32 	%r<14>;
	.reg .b64 	%rd<86>;

	ld.param.u64 	%rd30, [_Z25serialize_data_gpu_kernelIlEvPhPK20SerializedDataHeaderPKhPK13BlockMetadataIT_EPK12DFORMetadataIS7_EPK12RFORMetadata20CompressionAlgorithm_param_0];
	ld.param.u64 	%rd31, [_Z25serialize_data_gpu_kernelIlEvPhPK20SerializedDataHeaderPKhPK13BlockMetadataIT_EPK12DFORMetadataIS7_EPK12RFORMetadata20CompressionAlgorithm_param_1];
	ld.param.u64 	%rd32, [_Z25serialize_data_gpu_kernelIlEvPhPK20SerializedDataHeaderPKhPK13BlockMetadataIT_EPK12DFORMetadataIS7_EPK12RFORMetadata20CompressionAlgorithm_param_2];
	ld.param.u64 	%rd27, [_Z25serialize_data_gpu_kernelIlEvPhPK20SerializedDataHeaderPKhPK13BlockMetadataIT_EPK12DFORMetadataIS7_EPK12RFORMetadata20CompressionAlgorithm_param_3];
	ld.param.u64 	%rd28, [_Z25serialize_data_gpu_kernelIlEvPhPK20SerializedDataHeaderPKhPK13BlockMetadataIT_EPK12DFORMetadataIS7_EPK12RFORMetadata20CompressionAlgorithm_param_4];
	ld.param.u64 	%rd29, [_Z25serialize_data_gpu_kernelIlEvPhPK20SerializedDataHeaderPKhPK13BlockMetadataIT_EPK12DFORMetadataIS7_EPK12RFORMetadata20CompressionAlgorithm_param_5];
	ld.param.u32 	%r3, [_Z25serialize_data_gpu_kernelIlEvPhPK20SerializedDataHeaderPKhPK13BlockMetadataIT_EPK12DFORMetadataIS7_EPK12RFORMetadata20CompressionAlgorithm_param_6];
	cvta.to.global.u64 	%rd1, %rd32;
	cvta.to.global.u64 	%rd2, %rd31;
	cvta.to.global.u64 	%rd3, %rd30;
	mov.u32 	%r4, %ctaid.x;
	mov.u32 	%r1, %ntid.x;
	mov.u32 	%r5, %tid.x;
	mad.lo.s32 	%r2, %r4, %r1, %r5;
	setp.ne.s32 	%p5, %r2, 0;
	@%p5 bra 	$L__BB17_3;
	mov.b64 	%rd79, 0;
$L__BB17_2:
	add.s64 	%rd34, %rd2, %rd79;
	ld.global.u8 	%rs1, [%rd34];
	add.s64 	%rd35, %rd3, %rd79;
	st.global.u8 	[%rd35], %rs1;
	add.s64 	%rd5, %rd79, 1;
	setp.lt.u64 	%p6, %rd79, 103;
	mov.u64 	%rd79, %rd5;
	@%p6 bra 	$L__BB17_2;
$L__BB17_3:
	ld.global.u32 	%r6, [%rd2+24];
	setp.ge.u32 	%p7, %r2, %r6;
	@%p7 bra 	$L__BB17_6;
	ld.global.u64 	%rd37, [%rd2+32];
	mul.wide.s32 	%rd38, %r2, 32;
	add.s64 	%rd39, %rd37, %rd38;
	cvta.to.global.u64 	%rd40, %rd27;
	add.s64 	%rd6, %rd40, %rd38;
	add.s64 	%rd7, %rd3, %rd39;
	mov.b64 	%rd80, 0;
$L__BB17_5:
	add.s64 	%rd41, %rd6, %rd80;
	ld.global.u8 	%rs2, [%rd41];
	add.s64 	%rd42, %rd7, %rd80;
	st.global.u8 	[%rd42], %rs2;
	add.s64 	%rd9, %rd80, 1;
	setp.lt.u64 	%p8, %rd80, 31;
	mov.u64 	%rd80, %rd9;
	@%p8 bra 	$L__BB17_5;
$L__BB17_6:
	setp.ne.s32 	%p10, %r3, 1;
	mov.pred 	%p25, 0;
	@%p10 bra 	$L__BB17_8;
	ld.global.u32 	%r7, [%rd2+24];
	setp.lt.u32 	%p25, %r2, %r7;
$L__BB17_8:
	setp.eq.s64 	%p11, %rd28, 0;
	not.pred 	%p12, %p25;
	or.pred  	%p13, %p11, %p12;
	@%p13 bra 	$L__BB17_10;
	ld.global.u64 	%rd49, [%rd2+56];
	mul.wide.s32 	%rd50, %r2, 16;
	add.s64 	%rd51, %rd49, %rd50;
	add.s64 	%rd52, %rd3, %rd51;
	cvta.to.global.u64 	%rd53, %rd28;
	add.s64 	%rd54, %rd53, %rd50;
	ld.global.u8 	%rs15, [%rd54];
	ld.global.u8 	%rs16, [%rd54+1];
	ld.global.u8 	%rs17, [%rd54+2];
	ld.global.u8 	%rs18, [%rd54+3];
	ld.global.u8 	%rs19, [%rd54+4];
	ld.global.u8 	%rs20, [%rd54+5];
	ld.global.u8 	%rs21, [%rd54+6];
	ld.global.u8 	%rs22, [%rd54+7];
	ld.global.u8 	%rs23, [%rd54+8];
	ld.global.u8 	%rs24, [%rd54+9];
	ld.global.u8 	%rs25, [%rd54+10];
	ld.global.u8 	%rs26, [%rd54+11];
	ld.global.u8 	%rs27, [%rd54+12];
	ld.global.u8 	%rs28, [%rd54+13];
	ld.global.u8 	%rs29, [%rd54+14];
	ld.global.u8 	%rs30, [%rd54+15];
	st.global.u8 	[%rd52], %rs15;
	st.global.u8 	[%rd52+1], %rs16;
	st.global.u8 	[%rd52+2], %rs17;
	st.global.u8 	[%rd52+3], %rs18;
	st.global.u8 	[%rd52+4], %rs19;
	st.global.u8 	[%rd52+5], %rs20;
	st.global.u8 	[%rd52+6], %rs21;
	st.global.u8 	[%rd52+7], %rs22;
	st.global.u8 	[%rd52+8], %rs23;
	st.global.u8 	[%rd52+9], %rs24;
	st.global.u8 	[%rd52+10], %rs25;
	st.global.u8 	[%rd52+11], %rs26;
	st.global.u8 	[%rd52+12], %rs27;
	st.global.u8 	[%rd52+13], %rs28;
	st.global.u8 	[%rd52+14], %rs29;
	st.global.u8 	[%rd52+15], %rs30;
	bra.uni 	$L__BB17_14;
$L__BB17_10:
	setp.ne.s32 	%p15, %r3, 2;
	mov.pred 	%p26, 0;
	@%p15 bra 	$L__BB17_12;
	ld.global.u32 	%r8, [%rd2+24];
	setp.lt.u32 	%p26, %r2, %r8;
$L__BB17_12:
	setp.eq.s64 	%p16, %rd29, 0;
	not.pred 	%p17, %p26;
	or.pred  	%p18, %p16, %p17;
	@%p18 bra 	$L__BB17_14;
	ld.global.u64 	%rd43, [%rd2+56];
	mul.wide.s32 	%rd44, %r2, 12;
	add.s64 	%rd45, %rd43, %rd44;
	add.s64 	%rd46, %rd3, %rd45;
	cvta.to.global.u64 	%rd47, %rd29;
	add.s64 	%rd48, %rd47, %rd44;
	ld.global.u8 	%rs3, [%rd48];
	ld.global.u8 	%rs4, [%rd48+1];
	ld.global.u8 	%rs5, [%rd48+2];
	ld.global.u8 	%rs6, [%rd48+3];
	ld.global.u8 	%rs7, [%rd48+4];
	ld.global.u8 	%rs8, [%rd48+5];
	ld.global.u8 	%rs9, [%rd48+6];
	ld.global.u8 	%rs10, [%rd48+7];
	ld.global.u8 	%rs11, [%rd48+8];
	ld.global.u8 	%rs12, [%rd48+9];
	ld.global.u8 	%rs13, [%rd48+10];
	ld.global.u8 	%rs14, [%rd48+11];
	st.global.u8 	[%rd46], %rs3;
	st.global.u8 	[%rd46+1], %rs4;
	st.global.u8 	[%rd46+2], %rs5;
	st.global.u8 	[%rd46+3], %rs6;
	st.global.u8 	[%rd46+4], %rs7;
	st.global.u8 	[%rd46+5], %rs8;
	st.global.u8 	[%rd46+6], %rs9;
	st.global.u8 	[%rd46+7], %rs10;
	st.global.u8 	[%rd46+8], %rs11;
	st.global.u8 	[%rd46+9], %rs12;
	st.global.u8 	[%rd46+10], %rs13;
	st.global.u8 	[%rd46+11], %rs14;
$L__BB17_14:
	ld.global.u64 	%rd10, [%rd2+80];
	mov.u32 	%r9, %nctaid.x;
	mul.lo.s32 	%r10, %r9, %r1;
	cvt.u64.u32 	%rd11, %r10;
	add.s64 	%rd55, %rd11, %rd10;
	add.s64 	%rd12, %rd55, -1;
	and.b64  	%rd56, %rd12, -4294967296;
	setp.ne.s64 	%p19, %rd56, 0;
	@%p19 bra 	$L__BB17_16;
	cvt.u32.u64 	%r11, %rd11;
	cvt.u32.u64 	%r12, %rd12;
	div.u32 	%r13, %r12, %r11;
	cvt.u64.u32 	%rd81, %r13;
	bra.uni 	$L__BB17_17;
$L__BB17_16:
	div.u64 	%rd81, %rd12, %rd11;
$L__BB17_17:
	cvt.s64.s32 	%rd57, %r2;
	mul.lo.s64 	%rd16, %rd81, %rd57;
	add.s64 	%rd58, %rd16, %rd81;
	min.u64 	%rd17, %rd58, %rd10;
	setp.le.u64 	%p20, %rd17, %rd16;
	@%p20 bra 	$L__BB17_23;
	add.s64 	%rd59, %rd16, 1;
	max.u64 	%rd18, %rd17, %rd59;
	sub.s64 	%rd60, %rd18, %rd16;
	and.b64  	%rd82, %rd60, 3;
	setp.eq.s64 	%p21, %rd82, 0;
	mov.u64 	%rd84, %rd16;
	@%p21 bra 	$L__BB17_21;
	mov.u64 	%rd84, %rd16;
$L__BB17_20:
	.pragma "nounroll";
	add.s64 	%rd61, %rd1, %rd84;
	ld.global.u8 	%rs31, [%rd61];
	ld.global.u64 	%rd62, [%rd2+72];
	add.s64 	%rd63, %rd62, %rd84;
	add.s64 	%rd64, %rd3, %rd63;
	st.global.u8 	[%rd64], %rs31;
	add.s64 	%rd84, %rd84, 1;
	add.s64 	%rd82, %rd82, -1;
	setp.ne.s64 	%p22, %rd82, 0;
	@%p22 bra 	$L__BB17_20;
$L__BB17_21:
	sub.s64 	%rd65, %rd16, %rd18;
	setp.gt.u64 	%p23, %rd65, -4;
	@%p23 bra 	$L__BB17_23;
$L__BB17_22:
	add.s64 	%rd66, %rd1, %rd84;
	ld.global.u8 	%rs32, [%rd66];
	ld.global.u64 	%rd67, [%rd2+72];
	add.s64 	%rd68, %rd84, %rd67;
	add.s64 	%rd69, %rd3, %rd68;
	st.global.u8 	[%rd69], %rs32;
	ld.global.u8 	%rs33, [%rd66+1];
	ld.global.u64 	%rd70, [%rd2+72];
	add.s64 	%rd71, %rd84, %rd70;
	add.s64 	%rd72, %rd3, %rd71;
	st.global.u8 	[%rd72+1], %rs33;
	ld.global.u8 	%rs34, [%rd66+2];
	ld.global.u64 	%rd73, [%rd2+72];
	add.s64 	%rd74, %rd84, %rd73;
	add.s64 	%rd75, %rd3, %rd74;
	st.global.u8 	[%rd75+2], %rs34;
	ld.global.u8 	%rs35, [%rd66+3];
	ld.global.u64 	%rd76, [%rd2+72];
	add.s64 	%rd77, %rd84, %rd76;
	add.s64 	%rd78, %rd3, %rd77;
	st.global.u8 	[%rd78+3], %rs35;
	add.s64 	%rd84, %rd84, 4;
	setp.lt.u64 	%p24, %rd84, %rd17;
	@%p24 bra 	$L__BB17_22;
$L__BB17_23:
	ret;

}
	// .globl	_Z25decompress_gpu_for_kernelIlLi1EEvPKhPK13BlockMetadataIT_EPS3_i
.visible .entry _Z25decompress_gpu_for_kernelIlLi1EEvPKhPK13BlockMetadataIT_EPS3_i(
	.param .u64 .ptr .align 1 _Z25decompress_gpu_for_kernelIlLi1EEvPKhPK13BlockMetadataIT_EPS3_i_param_0,
	.param .u64 .ptr .align 1 _Z25decompress_gpu_for_kernelIlLi1EEvPKhPK13BlockMetadataIT_EPS3_i_param_1,
	.param .u64 .ptr .align 1 _Z25decompress_gpu_for_kernelIlLi1EEvPKhPK13BlockMetadataIT_EPS3_i_param_2,
	.param .u32 _Z25decompress_gpu_for_kernelIlLi1EEvPKhPK13BlockMetadataIT_EPS3_i_param_3
)
{
	.reg .pred 	%p<12>;
	.reg .b16 	%rs<5>;
	.reg .b32 	%r<55>;
	.reg .b64 	%rd<73>;

	ld.param.u64 	%rd28, [_Z25decompress_gpu_for_kernelIlLi1EEvPKhPK13BlockMetadataIT_EPS3_i_param_0];
	ld.param.u64 	%rd29, [_Z25decompress_gpu_for_kernelIlLi1EEvPKhPK13BlockMetadataIT_EPS3_i_param_1];
	ld.param.u64 	%rd30, [_Z25decompress_gpu_for_kernelIlLi1EEvPKhPK13BlockMetadataIT_EPS3_i_param_2];
	ld.param.u32 	%r19, [_Z25decompress_gpu_for_kernelIlLi1EEvPKhPK13BlockMetadataIT_EPS3_i_param_3];
	mov.u32 	%r1, %tid.x;
	shr.u32 	%r20, %r1, 7;
	and.b32  	%r2, %r1, 127;
	mov.u32 	%r21, %ctaid.x;
	add.s32 	%r3, %r20, %r21;
	setp.ge.s32 	%p1, %r3, %r19;
	@%p1 bra 	$L__BB18_16;
	cvta.to.global.u64 	%rd31, %rd29;
	cvta.to.global.u64 	%rd1, %rd28;
	mul.wide.s32 	%rd32, %r3, 32;
	add.s64 	%rd33, %rd31, %rd32;
	ld.global.nc.u64 	%rd72, [%rd33];
	ld.global.nc.v2.u32 	{%r4, %r22}, [%rd33+8];
	cvt.u64.u32 	%rd3, %r22;
	shr.u32 	%r5, %r2, 5;
	shl.b32 	%r23, %r5, 3;
	shr.u32 	%r24, %r4, %r23;
	and.b32  	%r6, %r24, 255;
	cvt.u16.u32 	%rs2, %r24;
	and.b16  	%rs1, %rs2, 255;
	setp.eq.s16 	%p2, %rs1, 0;
	@%p2 bra 	$L__BB18_15;
	setp.eq.s16 	%p3, %rs1, 255;
	@%p3 bra 	$L__BB18_15;
	setp.lt.u32 	%p4, %r2, 32;
	mov.b64 	%rd64, 0;
	@%p4 bra 	$L__BB18_6;
	neg.s32 	%r52, %r5;
	mov.b64 	%rd64, 0;
	mov.b32 	%r51, 0;
$L__BB18_5:
	shr.u32 	%r26, %r4, %r51;
	and.b32  	%r27, %r26, 255;
	setp.eq.s32 	%p5, %r27, 255;
	shl.b32 	%r28, %r26, 5;
	and.b32  	%r29, %r28, 8160;
	selp.b32 	%r30, 0, %r29, %p5;
	cvt.u64.u32 	%rd36, %r30;
	add.s64 	%rd64, %rd64, %rd36;
	add.s32 	%r52, %r52, 1;
	setp.ne.s32 	%p6, %r52, 0;
	add.s32 	%r51, %r51, 8;
	@%p6 bra 	$L__BB18_5;
$L__BB18_6:
	and.b32  	%r31, %r1, 31;
	mul.lo.s32 	%r32, %r6, %r31;
	cvt.u64.u32 	%rd7, %r32;
	add.s64 	%rd8, %rd64, %rd7;
	setp.lt.u32 	%p7, %r6, 33;
	@%p7 bra 	$L__BB18_10;
	min.u32 	%r12, %r6, 64;
	shr.u64 	%rd50, %rd8, 3;
	cvt.u32.u64 	%r41, %rd8;
	and.b32  	%r42, %r41, 7;
	add.s32 	%r43, %r12, %r42;
	add.s32 	%r44, %r43, 7;
	shr.u32 	%r45, %r44, 3;
	neg.s32 	%r53, %r45;
	add.s64 	%rd51, %rd50, %rd3;
	add.s64 	%rd65, %rd1, %rd51;
	mov.b64 	%rd66, 0;
	mov.u64 	%rd67, %rd66;
$L__BB18_8:
	ld.global.nc.u8 	%rs4, [%rd65];
	cvt.u64.u8 	%rd52, %rs4;
	cvt.u32.u64 	%r46, %rd66;
	shl.b64 	%rd53, %rd52, %r46;
	or.b64  	%rd67, %rd53, %rd67;
	add.s32 	%r53, %r53, 1;
	setp.ne.s32 	%p10, %r53, 0;
	add.s64 	%rd66, %rd66, 8;
	add.s64 	%rd65, %rd65, 1;
	@%p10 bra 	$L__BB18_8;
	cvt.u32.u64 	%r47, %rd7;
	and.b32  	%r48, %r47, 7;
	shr.u64 	%rd54, %rd67, %r48;
	setp.gt.u32 	%p11, %r6, 63;
	mov.b64 	%rd55, -1;
	shl.b64 	%rd56, %rd55, %r12;
	not.b64 	%rd57, %rd56;
	selp.b64 	%rd58, -1, %rd57, %p11;
	and.b64  	%rd59, %rd54, %rd58;
	add.s64 	%rd72, %rd59, %rd72;
	bra.uni 	$L__BB18_15;
$L__BB18_10:
	setp.eq.s32 	%p8, %r6, 0;
	mov.b64 	%rd71, 0;
	@%p8 bra 	$L__BB18_14;
	cvt.u32.u64 	%r33, %rd8;
	shr.u64 	%rd39, %rd8, 3;
	and.b64  	%rd40, %rd39, 536870911;
	and.b32  	%r34, %r33, 7;
	add.s32 	%r35, %r6, %r34;
	add.s32 	%r36, %r35, 7;
	shr.u32 	%r37, %r36, 3;
	neg.s32 	%r54, %r37;
	add.s64 	%rd41, %rd3, %rd40;
	add.s64 	%rd68, %rd1, %rd41;
	mov.b64 	%rd69, 0;
	mov.u64 	%rd70, %rd69;
$L__BB18_12:
	ld.global.nc.u8 	%rs3, [%rd68];
	cvt.u64.u8 	%rd42, %rs3;
	cvt.u32.u64 	%r38, %rd69;
	shl.b64 	%rd43, %rd42, %r38;
	or.b64  	%rd70, %rd43, %rd70;
	add.s32 	%r54, %r54, 1;
	setp.ne.s32 	%p9, %r54, 0;
	add.s64 	%rd69, %rd69, 8;
	add.s64 	%rd68, %rd68, 1;
	@%p9 bra 	$L__BB18_12;
	cvt.u32.u64 	%r39, %rd7;
	and.b32  	%r40, %r39, 7;
	shr.u64 	%rd44, %rd70, %r40;
	mov.b64 	%rd45, -1;
	shl.b64 	%rd46, %rd45, %r6;
	and.b64  	%rd47, %rd46, 4294967294;
	xor.b64  	%rd48, %rd47, 4294967295;
	and.b64  	%rd71, %rd48, %rd44;
$L__BB18_14:
	add.s64 	%rd72, %rd71, %rd72;
$L__BB18_15:
	shl.b32 	%r49, %r3, 7;
	or.b32  	%r50, %r49, %r2;
	cvta.to.global.u64 	%rd60, %rd30;
	mul.wide.s32 	%rd61, %r50, 8;
	add.s64 	%rd62, %rd60, %rd61;
	st.global.u64 	[%rd62], %rd72;
$L__BB18_16:
	ret;

}
	// .globl	_Z26decompress_gpu_dfor_kernelIlLi1EEvPKhPK13BlockMetadataIT_EPK12DFORMetadataIS3_EPS3_im
.visible .entry _Z26decompress_gpu_dfor_kernelIlLi1EEvPKhPK13BlockMetadataIT_EPK12DFORMetadataIS3_EPS3_im(
	.param .u64 .ptr .align 1 _Z26decompress_gpu_dfor_kernelIlLi1EEvPKhPK13BlockMetadataIT_EPK12DFORMetadataIS3_EPS3_im_param_0,
	.param .u64 .ptr .align 1 _Z26decompress_gpu_dfor_kernelIlLi1EEvPKhPK13BlockMetadataIT_EPK12DFORMetadataIS3_EPS3_im_param_1,
	.param .u64 .ptr .align 1 _Z26decompress_gpu_dfor_kernelIlLi1EEvPKhPK13BlockMetadataIT_EPK12DFORMetadataIS3_EPS3_im_param_2,
	.param .u64 .ptr .align 1 _Z26decompress_gpu_dfor_kernelIlLi1EEvPKhPK13BlockMetadataIT_EPK12DFORMetadataIS3_EPS3_im_param_3,
	.param .u32 _Z26decompress_gpu_dfor_kernelIlLi1EEvPKhPK13BlockMetadataIT_EPK12DFORMetadataIS3_EPS3_im_param_4,
	.param .u64 _Z26decompress_gpu_dfor_kernelIlLi1EEvPKhPK13BlockMetadataIT_EPK12DFORMetadataIS3_EPS3_im_param_5
)
{
	.reg .pred 	%p<71>;
	.reg .b16 	%rs<3>;
	.reg .b32 	%r<90>;
	.reg .b64 	%rd<186>;
	// demoted variable
	.shared .align 8 .b8 _ZZ26decompress_gpu_dfor_kernelIlLi1EEvPKhPK13BlockMetadataIT_EPK12DFORMetadataIS3_EPS3_imE14s_block_values[1024];
	// demoted variable
	.shared .align 8 .b8 _ZZ26decompress_gpu_dfor_kernelIlLi1EEvPKhPK13BlockMetadataIT_EPK12DFORMetadataIS3_EPS3_imE18s_temp_scan_buffer[1024];
	ld.param.u64 	%rd63, [_Z26decompress_gpu_dfor_kernelIlLi1EEvPKhPK13BlockMetadataIT_EPK12DFORMetadataIS3_EPS3_im_param_0];
	ld.param.u64 	%rd64, [_Z26decompress_gpu_dfor_kernelIlLi1EEvPKhPK13BlockMetadataIT_EPK12DFORMetadataIS3_EPS3_im_param_1];
	ld.param.u64 	%rd65, [_Z26decompress_gpu_dfor_kernelIlLi1EEvPKhPK13BlockMetadataIT_EPK12DFORMetadataIS3_EPS3_im_param_2];
	ld.param.u64 	%rd66, [_Z26decompress_gpu_dfor_kernelIlLi1EEvPKhPK13BlockMetadataIT_EPK12DFORMetadataIS3_EPS3_im_param_3];
	ld.param.u32 	%r32, [_Z26decompress_gpu_dfor_kernelIlLi1EEvPKhPK13BlockMetadataIT_EPK12DFORMetadataIS3_EPS3_im_param_4];
	ld.param.u64 	%rd67, [_Z26decompress_gpu_dfor_kernelIlLi1EEvPKhPK13BlockMetadataIT_EPK12DFORMetadataIS3_EPS3_im_param_5];
	mov.u32 	%r1, %tid.x;
	shr.u32 	%r33, %r1, 7;
	and.b32  	%r2, %r1, 127;
	mov.u32 	%r34, %ctaid.x;
	add.s32 	%r3, %r33, %r34;
	setp.ge.s32 	%p8, %r3, %r32;
	@%p8 bra 	$L__BB19_86;
	cvta.to.global.u64 	%rd68, %rd64;
	cvta.to.global.u64 	%rd69, %rd65;
	cvta.to.global.u64 	%rd1, %rd63;
	cvt.s64.s32 	%rd2, %r3;
	mul.wide.s32 	%rd70, %r3, 32;
	add.s64 	%rd71, %rd68, %rd70;
	mul.wide.s32 	%rd72, %r3, 16;
	add.s64 	%rd73, %rd69, %rd72;
	ld.global.nc.u32 	%r4, [%rd71+24];
	ld.global.nc.u64 	%rd170, [%rd73];
	ld.global.nc.u64 	%rd4, [%rd73+8];
	ld.global.nc.v2.u32 	{%r5, %r35}, [%rd71+8];
	cvt.u64.u32 	%rd5, %r35;
	setp.eq.s32 	%p9, %r2, 0;
	@%p9 bra 	$L__BB19_17;
	setp.ge.s32 	%p10, %r2, %r4;
	mov.b64 	%rd170, 0;
	@%p10 bra 	$L__BB19_17;
	add.s32 	%r6, %r2, -1;
	shr.u32 	%r7, %r6, 5;
	shl.b32 	%r36, %r7, 3;
	shr.u32 	%r37, %r5, %r36;
	and.b32  	%r8, %r37, 255;
	setp.eq.s32 	%p11, %r8, 0;
	mov.u64 	%rd170, %rd4;
	@%p11 bra 	$L__BB19_17;
	setp.lt.u32 	%p12, %r2, 33;
	mov.b64 	%rd163, 0;
	@%p12 bra 	$L__BB19_10;
	add.s32 	%r39, %r7, -1;
	setp.lt.u32 	%p13, %r39, 3;
	mov.b64 	%rd163, 0;
	mov.b32 	%r85, 0;
	@%p13 bra 	$L__BB19_8;
	and.b32  	%r85, %r7, 134217724;
	shl.b32 	%r41, %r5, 5;
	and.b32  	%r42, %r41, 8160;
	cvt.u64.u32 	%rd6, %r42;
	and.b32  	%r44, %r7, 134217724;
	neg.s32 	%r83, %r44;
	mov.b64 	%rd163, 0;
	mov.b32 	%r84, 16;
$L__BB19_7:
	add.s64 	%rd78, %rd163, %rd6;
	add.s32 	%r45, %r84, -8;
	shr.u32 	%r46, %r5, %r45;
	shl.b32 	%r47, %r46, 5;
	and.b32  	%r48, %r47, 8160;
	cvt.u64.u32 	%rd79, %r48;
	add.s64 	%rd80, %rd78, %rd79;
	add.s32 	%r49, %r84, 8;
	shr.u32 	%r50, %r5, %r84;
	shl.b32 	%r51, %r50, 5;
	and.b32  	%r52, %r51, 8160;
	cvt.u64.u32 	%rd81, %r52;
	add.s64 	%rd82, %rd80, %rd81;
	shr.u32 	%r53, %r5, %r49;
	shl.b32 	%r54, %r53, 5;
	cvt.u64.u32 	%rd83, %r54;
	add.s64 	%rd163, %rd82, %rd83;
	add.s32 	%r84, %r84, 32;
	add.s32 	%r83, %r83, 4;
	setp.ne.s32 	%p14, %r83, 0;
	@%p14 bra 	$L__BB19_7;
$L__BB19_8:
	shl.b32 	%r87, %r85, 3;
	neg.s32 	%r86, %r7;
$L__BB19_9:
	.pragma "nounroll";
	shr.u32 	%r55, %r5, %r87;
	shl.b32 	%r56, %r55, 5;
	and.b32  	%r57, %r56, 8160;
	cvt.u64.u32 	%rd84, %r57;
	add.s64 	%rd163, %rd163, %rd84;
	add.s32 	%r87, %r87, 8;
	add.s32 	%r86, %r86, 1;
	setp.ne.s32 	%p15, %r86, 0;
	@%p15 bra 	$L__BB19_9;
$L__BB19_10:
	and.b32  	%r58, %r6, 31;
	mul.lo.s32 	%r59, %r8, %r58;
	cvt.u64.u32 	%rd13, %r59;
	add.s64 	%rd14, %rd163, %rd13;
	setp.lt.u32 	%p16, %r8, 33;
	@%p16 bra 	$L__BB19_14;
	cvt.u32.u64 	%r68, %rd13;
	min.u32 	%r22, %r8, 64;
	shr.u64 	%rd98, %rd14, 3;
	and.b32  	%r69, %r68, 7;
	add.s32 	%r70, %r22, %r69;
	add.s32 	%r71, %r70, 7;
	shr.u32 	%r72, %r71, 3;
	neg.s32 	%r88, %r72;
	add.s64 	%rd99, %rd98, %rd5;
	add.s64 	%rd164, %rd1, %rd99;
	mov.b64 	%rd165, 0;
	mov.u64 	%rd166, %rd165;
$L__BB19_12:
	ld.global.nc.u8 	%rs2, [%rd164];
	cvt.u64.u8 	%rd100, %rs2;
	cvt.u32.u64 	%r73, %rd165;
	shl.b64 	%rd101, %rd100, %r73;
	or.b64  	%rd166, %rd101, %rd166;
	add.s32 	%r88, %r88, 1;
	setp.ne.s32 	%p18, %r88, 0;
	add.s64 	%rd165, %rd165, 8;
	add.s64 	%rd164, %rd164, 1;
	@%p18 bra 	$L__BB19_12;
	shr.u64 	%rd102, %rd166, %r69;
	setp.gt.u32 	%p19, %r8, 63;
	mov.b64 	%rd103, -1;
	shl.b64 	%rd104, %rd103, %r22;
	not.b64 	%rd105, %rd104;
	selp.b64 	%rd106, -1, %rd105, %p19;
	and.b64  	%rd107, %rd102, %rd106;
	add.s64 	%rd170, %rd107, %rd4;
	bra.uni 	$L__BB19_17;
$L__BB19_14:
	cvt.u32.u64 	%r61, %rd13;
	shr.u64 	%rd86, %rd14, 3;
	and.b64  	%rd87, %rd86, 536870911;
	and.b32  	%r62, %r61, 7;
	add.s32 	%r63, %r8, %r62;
	add.s32 	%r64, %r63, 7;
	shr.u32 	%r26, %r64, 3;
	add.s64 	%rd88, %rd5, %rd87;
	add.s64 	%rd167, %rd1, %rd88;
	mov.b32 	%r89, 0;
	mov.b64 	%rd168, 0;
	mov.u64 	%rd169, %rd168;
$L__BB19_15:
	ld.global.nc.u8 	%rs1, [%rd167];
	cvt.u64.u8 	%rd89, %rs1;
	cvt.u32.u64 	%r65, %rd168;
	shl.b64 	%rd90, %rd89, %r65;
	or.b64  	%rd169, %rd90, %rd169;
	add.s32 	%r89, %r89, 1;
	add.s64 	%rd168, %rd168, 8;
	add.s64 	%rd167, %rd167, 1;
	setp.lt.u32 	%p17, %r89, %r26;
	@%p17 bra 	$L__BB19_15;
	shr.u64 	%rd91, %rd169, %r62;
	mov.b64 	%rd92, -1;
	shl.b64 	%rd93, %rd92, %r8;
	and.b64  	%rd94, %rd93, 4294967294;
	xor.b64  	%rd95, %rd94, 4294967295;
	and.b64  	%rd96, %rd95, %rd91;
	add.s64 	%rd170, %rd96, %rd4;
$L__BB19_17:
	setp.gt.u32 	%p20, %r1, 127;
	shl.b32 	%r76, %r1, 3;
	mov.u32 	%r77, _ZZ26decompress_gpu_dfor_kernelIlLi1EEvPKhPK13BlockMetadataIT_EPK12DFORMetadataIS3_EPS3_imE14s_block_values;
	add.s32 	%r29, %r77, %r76;
	@%p20 bra 	$L__BB19_19;
	st.shared.u64 	[%r29], %rd170;
$L__BB19_19:
	setp.gt.u32 	%p21, %r1, 127;
	bar.sync 	0;
	@%p21 bra 	$L__BB19_83;
	setp.gt.s32 	%p22, %r4, 127;
	@%p22 bra 	$L__BB19_54;
	setp.ge.s32 	%p37, %r1, %r4;
	mov.b64 	%rd171, 0;
	@%p37 bra 	$L__BB19_23;
	ld.shared.u64 	%rd171, [%r29];
$L__BB19_23:
	setp.lt.s32 	%p38, %r1, %r4;
	mov.u32 	%r81, _ZZ26decompress_gpu_dfor_kernelIlLi1EEvPKhPK13BlockMetadataIT_EPK12DFORMetadataIS3_EPS3_imE18s_temp_scan_buffer;
	add.s32 	%r30, %r81, %r76;
	st.shared.u64 	[%r30], %rd171;
	bar.sync 	0;
	setp.ne.s32 	%p39, %r1, 0;
	and.pred  	%p1, %p39, %p38;
	mov.b64 	%rd172, 0;
	not.pred 	%p40, %p1;
	@%p40 bra 	$L__BB19_25;
	ld.shared.u64 	%rd172, [%r30+-8];
$L__BB19_25:
	bar.sync 	0;
	@%p40 bra 	$L__BB19_27;
	ld.shared.u64 	%rd133, [%r30];
	add.s64 	%rd134, %rd133, %rd172;
	st.shared.u64 	[%r30], %rd134;
$L__BB19_27:
	setp.lt.s32 	%p42, %r1, %r4;
	bar.sync 	0;
	setp.gt.u32 	%p43, %r1, 1;
	and.pred  	%p2, %p43, %p42;
	mov.b64 	%rd173, 0;
	not.pred 	%p44, %p2;
	@%p44 bra 	$L__BB19_29;
	ld.shared.u64 	%rd173, [%r30+-16];
$L__BB19_29:
	bar.sync 	0;
	@%p44 bra 	$L__BB19_31;
	ld.shared.u64 	%rd136, [%r30];
	add.s64 	%rd137, %rd136, %rd173;
	st.shared.u64 	[%r30], %rd137;
$L__BB19_31:
	setp.lt.s32 	%p46, %r1, %r4;
	bar.sync 	0;
	setp.gt.u32 	%p47, %r1, 3;
	and.pred  	%p3, %p47, %p46;
	mov.b64 	%rd174, 0;
	not.pred 	%p48, %p3;
	@%p48 bra 	$L__BB19_33;
	ld.shared.u64 	%rd174, [%r30+-32];
$L__BB19_33:
	bar.sync 	0;
	@%p48 bra 	$L__BB19_35;
	ld.shared.u64 	%rd139, [%r30];
	add.s64 	%rd140, %rd139, %rd174;
	st.shared.u64 	[%r30], %rd140;
$L__BB19_35:
	setp.lt.s32 	%p50, %r1, %r4;
	bar.sync 	0;
	setp.gt.u32 	%p51, %r1, 7;
	and.pred  	%p4, %p51, %p50;
	mov.b64 	%rd175, 0;
	not.pred 	%p52, %p4;
	@%p52 bra 	$L__BB19_37;
	ld.shared.u64 	%rd175, [%r30+-64];
$L__BB19_37:
	bar.sync 	0;
	@%p52 bra 	$L__BB19_39;
	ld.shared.u64 	%rd142, [%r30];
	add.s64 	%rd143, %rd142, %rd175;
	st.shared.u64 	[%r30], %rd143;
$L__BB19_39:
	setp.lt.s32 	%p54, %r1, %r4;
	bar.sync 	0;
	setp.gt.u32 	%p55, %r1, 15;
	and.pred  	%p5, %p55, %p54;
	mov.b64 	%rd176, 0;
	not.pred 	%p56, %p5;
	@%p56 bra 	$L__BB19_41;
	ld.shared.u64 	%rd176, [%r30+-128];
$L__BB19_41:
	bar.sync 	0;
	@%p56 bra 	$L__BB19_43;
	ld.shared.u64 	%rd145, [%r30];
	add.s64 	%rd146, %rd145, %rd176;
	st.shared.u64 	[%r30], %rd146;
$L__BB19_43:
	setp.lt.s32 	%p58, %r1, %r4;
	bar.sync 	0;
	setp.gt.u32 	%p59, %r1, 31;
	and.pred  	%p6, %p59, %p58;
	mov.b64 	%rd177, 0;
	not.pred 	%p60, %p6;
	@%p60 bra 	$L__BB19_45;
	ld.shared.u64 	%rd177, [%r30+-256];
$L__BB19_45:
	bar.sync 	0;
	@%p60 bra 	$L__BB19_47;
	ld.shared.u64 	%rd148, [%r30];
	add.s64 	%rd149, %rd148, %rd177;
	st.shared.u64 	[%r30], %rd149;
$L__BB19_47:
	setp.lt.s32 	%p62, %r1, %r4;
	bar.sync 	0;
	setp.gt.u32 	%p63, %r1, 63;
	and.pred  	%p7, %p63, %p62;
	mov.b64 	%rd178, 0;
	not.pred 	%p64, %p7;
	@%p64 bra 	$L__BB19_49;
	ld.shared.u64 	%rd178, [%r30+-512];
$L__BB19_49:
	bar.sync 	0;
	@%p64 bra 	$L__BB19_51;
	ld.shared.u64 	%rd151, [%r30];
	add.s64 	%rd152, %rd151, %rd178;
	st.shared.u64 	[%r30], %rd152;
$L__BB19_51:
	setp.ge.s32 	%p66, %r1, %r4;
	bar.sync 	0;
	@%p66 bra 	$L__BB19_53;
	ld.shared.u64 	%rd153, [%r30];
	st.shared.u64 	[%r29], %rd153;
$L__BB19_53:
	bar.sync 	0;
	bra.uni 	$L__BB19_83;
$L__BB19_54:
	ld.shared.u64 	%rd109, [%r29];
	mov.u32 	%r79, _ZZ26decompress_gpu_dfor_kernelIlLi1EEvPKhPK13BlockMetadataIT_EPK12DFORMetadataIS3_EPS3_imE18s_temp_scan_buffer;
	add.s32 	%r31, %r79, %r76;
	st.shared.u64 	[%r31], %rd109;
	bar.sync 	0;
	setp.eq.s32 	%p23, %r1, 0;
	mov.b64 	%rd179, 0;
	@%p23 bra 	$L__BB19_56;
	ld.shared.u64 	%rd179, [%r31+-8];
$L__BB19_56:
	setp.eq.s32 	%p24, %r1, 0;
	bar.sync 	0;
	@%p24 bra 	$L__BB19_58;
	ld.shared.u64 	%rd110, [%r31];
	add.s64 	%rd111, %rd110, %rd179;
	st.shared.u64 	[%r31], %rd111;
$L__BB19_58:
	bar.sync 	0;
	setp.lt.u32 	%p25, %r1, 2;
	mov.b64 	%rd180, 0;
	@%p25 bra 	$L__BB19_60;
	ld.shared.u64 	%rd180, [%r31+-16];
$L__BB19_60:
	setp.lt.u32 	%p26, %r1, 2;
	bar.sync 	0;
	@%p26 bra 	$L__BB19_62;
	ld.shared.u64 	%rd113, [%r31];
	add.s64 	%rd114, %rd113, %rd180;
	st.shared.u64 	[%r31], %rd114;
$L__BB19_62:
	bar.sync 	0;
	setp.lt.u32 	%p27, %r1, 4;
	mov.b64 	%rd181, 0;
	@%p27 bra 	$L__BB19_64;
	ld.shared.u64 	%rd181, [%r31+-32];
$L__BB19_64:
	setp.lt.u32 	%p28, %r1, 4;
	bar.sync 	0;
	@%p28 bra 	$L__BB19_66;
	ld.shared.u64 	%rd116, [%r31];
	add.s64 	%rd117, %rd116, %rd181;
	st.shared.u64 	[%r31], %rd117;
$L__BB19_66:
	bar.sync 	0;
	setp.lt.u32 	%p29, %r1, 8;
	mov.b64 	%rd182, 0;
	@%p29 bra 	$L__BB19_68;
	ld.shared.u64 	%rd182, [%r31+-64];
$L__BB19_68:
	setp.lt.u32 	%p30, %r1, 8;
	bar.sync 	0;
	@%p30 bra 	$L__BB19_70;
	ld.shared.u64 	%rd119, [%r31];
	add.s64 	%rd120, %rd119, %rd182;
	st.shared.u64 	[%r31], %rd120;
$L__BB19_70:
	bar.sync 	0;
	setp.lt.u32 	%p31, %r1, 16;
	mov.b64 	%rd183, 0;
	@%p31 bra 	$L__BB19_72;
	ld.shared.u64 	%rd183, [%r31+-128];
$L__BB19_72:
	setp.lt.u32 	%p32, %r1, 16;
	bar.sync 	0;
	@%p32 bra 	$L__BB19_74;
	ld.shared.u64 	%rd122, [%r31];
	add.s64 	%rd123, %rd122, %rd183;
	st.shared.u64 	[%r31], %rd123;
$L__BB19_74:
	bar.sync 	0;
	setp.lt.u32 	%p33, %r1, 32;
	mov.b64 	%rd184, 0;
	@%p33 bra 	$L__BB19_76;
	ld.shared.u64 	%rd184, [%r31+-256];
$L__BB19_76:
	setp.lt.u32 	%p34, %r1, 32;
	bar.sync 	0;
	@%p34 bra 	$L__BB19_78;
	ld.shared.u64 	%rd125, [%r31];
	add.s64 	%rd126, %rd125, %rd184;
	st.shared.u64 	[%r31], %rd126;
$L__BB19_78:
	bar.sync 	0;
	setp.lt.u32 	%p35, %r1, 64;
	mov.b64 	%rd185, 0;
	@%p35 bra 	$L__BB19_80;
	ld.shared.u64 	%rd185, [%r31+-512];
$L__BB19_80:
	setp.lt.u32 	%p36, %r1, 64;
	bar.sync 	0;
	@%p36 bra 	$L__BB19_82;
	ld.shared.u64 	%rd128, [%r31];
	add.s64 	%rd129, %rd128, %rd185;
	st.shared.u64 	[%r31], %rd129;
$L__BB19_82:
	bar.sync 	0;
	ld.shared.u64 	%rd130, [%r31];
	st.shared.u64 	[%r29], %rd130;
	bar.sync 	0;
$L__BB19_83:
	setp.gt.u32 	%p67, %r1, 127;
	bar.sync 	0;
	setp.ge.s32 	%p68, %r2, %r4;
	or.pred  	%p69, %p67, %p68;
	@%p69 bra 	$L__BB19_86;
	cvt.u64.u32 	%rd154, %r2;
	shl.b64 	%rd155, %rd2, 7;
	or.b64  	%rd62, %rd155, %rd154;
	setp.ge.u64 	%p70, %rd62, %rd67;
	@%p70 bra 	$L__BB19_86;
	ld.shared.u64 	%rd156, [%r29];
	cvta.to.global.u64 	%rd157, %rd66;
	shl.b64 	%rd158, %rd62, 3;
	add.s64 	%rd159, %rd157, %rd158;
	st.global.u64 	[%rd159], %rd156;
$L__BB19_86:
	ret;

}
	// .globl	_Z26decompress_gpu_rfor_kernelIlLi1EEvPKhPK13BlockMetadataIT_EPK12RFORMetadataPS3_i
.visible .entry _Z26decompress_gpu_rfor_kernelIlLi1EEvPKhPK13BlockMetadataIT_EPK12RFORMetadataPS3_i(
	.param .u64 .ptr .align 1 _Z26decompress_gpu_rfor_kernelIlLi1EEvPKhPK13BlockMetadataIT_EPK12RFORMetadataPS3_i_param_0,
	.param .u64 .ptr .align 1 _Z26decompress_gpu_rfor_kernelIlLi1EEvPKhPK13BlockMetadataIT_EPK12RFORMetadataPS3_i_param_1,
	.param .u64 .ptr .align 1 _Z26decompress_gpu_rfor_kernelIlLi1EEvPKhPK13BlockMetadataIT_EPK12RFORMetadataPS3_i_param_2,
	.param .u64 .ptr .align 1 _Z26decompress_gpu_rfor_kernelIlLi1EEvPKhPK13BlockMetadataIT_EPK12RFORMetadataPS3_i_param_3,
	.param .u32 _Z26decompress_gpu_rfor_kernelIlLi1EEvPKhPK13BlockMetadataIT_EPK12RFORMetadataPS3_i_param_4
)
{
	.reg .pred 	%p<15>;
	.reg .b16 	%rs<13>;
	.reg .b32 	%r<72>;
	.reg .b64 	%rd<108>;

	ld.param.u64 	%rd32, [_Z26decompress_gpu_rfor_kernelIlLi1EEvPKhPK13BlockMetadataIT_EPK12RFORMetadataPS3_i_param_0];
	ld.param.u64 	%rd33, [_Z26decompress_gpu_rfor_kernelIlLi1EEvPKhPK13BlockMetadataIT_EPK12RFORMetadataPS3_i_param_1];
	ld.param.u64 	%rd34, [_Z26decompress_gpu_rfor_kernelIlLi1EEvPKhPK13BlockMetadataIT_EPK12RFORMetadataPS3_i_param_2];
	ld.param.u64 	%rd35, [_Z26decompress_gpu_rfor_kernelIlLi1EEvPKhPK13BlockMetadataIT_EPK12RFORMetadataPS3_i_param_3];
	ld.param.u32 	%r27, [_Z26decompress_gpu_rfor_kernelIlLi1EEvPKhPK13BlockMetadataIT_EPK12RFORMetadataPS3_i_param_4];
	mov.u32 	%r1, %tid.x;
	shr.u32 	%r28, %r1, 7;
	and.b32  	%r2, %r1, 127;
	mov.u32 	%r29, %ctaid.x;
	add.s32 	%r3, %r28, %r29;
	setp.ge.s32 	%p1, %r3, %r27;
	@%p1 bra 	$L__BB20_21;
	cvta.to.global.u64 	%rd36, %rd33;
	cvta.to.global.u64 	%rd1, %rd32;
	mul.wide.s32 	%rd37, %r3, 32;
	add.s64 	%rd38, %rd36, %rd37;
	ld.global.nc.u64 	%rd107, [%rd38];
	ld.global.nc.v2.u32 	{%r4, %r30}, [%rd38+8];
	cvt.u64.u32 	%rd3, %r30;
	shr.u32 	%r5, %r2, 5;
	and.b32  	%r6, %r1, 31;
	shl.b32 	%r31, %r5, 3;
	shr.u32 	%r32, %r4, %r31;
	and.b32  	%r7, %r32, 255;
	cvt.u16.u32 	%rs2, %r32;
	and.b16  	%rs1, %rs2, 255;
	setp.eq.s16 	%p2, %rs1, 0;
	@%p2 bra 	$L__BB20_20;
	setp.ne.s16 	%p3, %rs1, 255;
	@%p3 bra 	$L__BB20_8;
	setp.lt.u32 	%p4, %r2, 32;
	mov.b64 	%rd97, 0;
	@%p4 bra 	$L__BB20_7;
	neg.s32 	%r66, %r5;
	mov.b32 	%r65, 0;
	mov.u32 	%r67, %r65;
$L__BB20_5:
	shr.u32 	%r34, %r4, %r65;
	and.b32  	%r35, %r34, 255;
	setp.eq.s32 	%p5, %r35, 255;
	selp.u32 	%r36, 1, 0, %p5;
	add.s32 	%r67, %r67, %r36;
	add.s32 	%r66, %r66, 1;
	setp.ne.s32 	%p6, %r66, 0;
	add.s32 	%r65, %r65, 8;
	@%p6 bra 	$L__BB20_5;
	mul.wide.u32 	%rd97, %r67, 8;
$L__BB20_7:
	add.s64 	%rd40, %rd1, %rd3;
	add.s64 	%rd41, %rd40, %rd97;
	ld.global.nc.u8 	%rs3, [%rd41];
	cvt.u64.u8 	%rd42, %rs3;
	ld.global.nc.u8 	%rs4, [%rd41+1];
	cvt.u64.u8 	%rd43, %rs4;
	shl.b64 	%rd44, %rd43, 8;
	or.b64  	%rd45, %rd44, %rd42;
	ld.global.nc.u8 	%rs5, [%rd41+2];
	cvt.u64.u8 	%rd46, %rs5;
	shl.b64 	%rd47, %rd46, 16;
	ld.global.nc.u8 	%rs6, [%rd41+3];
	cvt.u64.u8 	%rd48, %rs6;
	shl.b64 	%rd49, %rd48, 24;
	or.b64  	%rd50, %rd49, %rd47;
	or.b64  	%rd51, %rd50, %rd45;
	ld.global.nc.u8 	%rs7, [%rd41+4];
	cvt.u64.u8 	%rd52, %rs7;
	ld.global.nc.u8 	%rs8, [%rd41+5];
	cvt.u64.u8 	%rd53, %rs8;
	shl.b64 	%rd54, %rd53, 8;
	or.b64  	%rd55, %rd54, %rd52;
	ld.global.nc.u8 	%rs9, [%rd41+6];
	cvt.u64.u8 	%rd56, %rs9;
	shl.b64 	%rd57, %rd56, 16;
	ld.global.nc.u8 	%rs10, [%rd41+7];
	cvt.u64.u8 	%rd58, %rs10;
	shl.b64 	%rd59, %rd58, 24;
	or.b64  	%rd60, %rd59, %rd57;
	or.b64  	%rd61, %rd60, %rd55;
	shl.b64 	%rd62, %rd61, 32;
	or.b64  	%rd107, %rd62, %rd51;
	bra.uni 	$L__BB20_20;
$L__BB20_8:
	cvta.to.global.u64 	%rd64, %rd34;
	mul.wide.s32 	%rd65, %r3, 12;
	add.s64 	%rd66, %rd64, %rd65;
	ld.global.nc.u32 	%r37, [%rd66+4];
	cvt.u64.u32 	%rd7, %r37;
	setp.lt.u32 	%p7, %r2, 32;
	mov.b64 	%rd99, 0;
	@%p7 bra 	$L__BB20_11;
	neg.s32 	%r69, %r5;
	mov.b64 	%rd99, 0;
	mov.b32 	%r68, 0;
$L__BB20_10:
	shr.u32 	%r39, %r4, %r68;
	and.b32  	%r40, %r39, 255;
	setp.eq.s32 	%p8, %r40, 255;
	shl.b32 	%r41, %r39, 5;
	and.b32  	%r42, %r41, 8160;
	selp.b32 	%r43, 0, %r42, %p8;
	cvt.u64.u32 	%rd68, %r43;
	add.s64 	%rd99, %rd99, %rd68;
	add.s32 	%r69, %r69, 1;
	setp.ne.s32 	%p9, %r69, 0;
	add.s32 	%r68, %r68, 8;
	@%p9 bra 	$L__BB20_10;
$L__BB20_11:
	setp.lt.u32 	%p10, %r7, 33;
	@%p10 bra 	$L__BB20_15;
	mul.lo.s32 	%r54, %r7, %r6;
	cvt.u64.u32 	%rd11, %r54;
	add.s64 	%rd82, %rd99, %rd11;
	min.u32 	%r20, %r7, 64;
	shr.u64 	%rd83, %rd82, 3;
	cvt.u32.u64 	%r55, %rd82;
	and.b32  	%r56, %r55, 7;
	add.s32 	%r57, %r20, %r56;
	add.s32 	%r58, %r57, 7;
	shr.u32 	%r59, %r58, 3;
	neg.s32 	%r70, %r59;
	add.s64 	%rd84, %rd83, %rd3;
	add.s64 	%rd85, %rd84, %rd7;
	add.s64 	%rd100, %rd1, %rd85;
	mov.b64 	%rd101, 0;
	mov.u64 	%rd102, %rd101;
$L__BB20_13:
	ld.global.nc.u8 	%rs12, [%rd100];
	cvt.u64.u8 	%rd86, %rs12;
	cvt.u32.u64 	%r60, %rd101;
	shl.b64 	%rd87, %rd86, %r60;
	or.b64  	%rd102, %rd87, %rd102;
	add.s32 	%r70, %r70, 1;
	setp.ne.s32 	%p13, %r70, 0;
	add.s64 	%rd101, %rd101, 8;
	add.s64 	%rd100, %rd100, 1;
	@%p13 bra 	$L__BB20_13;
	cvt.u32.u64 	%r61, %rd11;
	and.b32  	%r62, %r61, 7;
	shr.u64 	%rd88, %rd102, %r62;
	setp.gt.u32 	%p14, %r7, 63;
	mov.b64 	%rd89, -1;
	shl.b64 	%rd90, %rd89, %r20;
	not.b64 	%rd91, %rd90;
	selp.b64 	%rd92, -1, %rd91, %p14;
	and.b64  	%rd93, %rd88, %rd92;
	add.s64 	%rd107, %rd93, %rd107;
	bra.uni 	$L__BB20_20;
$L__BB20_15:
	cvt.u32.u64 	%r44, %rd99;
	mad.lo.s32 	%r45, %r7, %r6, %r44;
	cvt.u64.u32 	%rd20, %r45;
	setp.eq.s32 	%p11, %r7, 0;
	mov.b64 	%rd106, 0;
	@%p11 bra 	$L__BB20_19;
	cvt.u32.u64 	%r46, %rd20;
	shr.u64 	%rd71, %rd20, 3;
	and.b32  	%r47, %r46, 7;
	add.s32 	%r48, %r7, %r47;
	add.s32 	%r49, %r48, 7;
	shr.u32 	%r50, %r49, 3;
	neg.s32 	%r71, %r50;
	add.s64 	%rd72, %rd71, %rd3;
	add.s64 	%rd73, %rd72, %rd7;
	add.s64 	%rd103, %rd1, %rd73;
	mov.b64 	%rd104, 0;
	mov.u64 	%rd105, %rd104;
$L__BB20_17:
	ld.global.nc.u8 	%rs11, [%rd103];
	cvt.u64.u8 	%rd74, %rs11;
	cvt.u32.u64 	%r51, %rd104;
	shl.b64 	%rd75, %rd74, %r51;
	or.b64  	%rd105, %rd75, %rd105;
	add.s32 	%r71, %r71, 1;
	setp.ne.s32 	%p12, %r71, 0;
	add.s64 	%rd104, %rd104, 8;
	add.s64 	%rd103, %rd103, 1;
	@%p12 bra 	$L__BB20_17;
	shr.u64 	%rd76, %rd105, %r47;
	mov.b64 	%rd77, -1;
	shl.b64 	%rd78, %rd77, %r7;
	and.b64  	%rd79, %rd78, 4294967294;
	xor.b64  	%rd80, %rd79, 4294967295;
	and.b64  	%rd106, %rd80, %rd76;
$L__BB20_19:
	add.s64 	%rd107, %rd106, %rd107;
$L__BB20_20:
	shl.b32 	%r63, %r3, 7;
	or.b32  	%r64, %r63, %r2;
	cvta.to.global.u64 	%rd94, %rd35;
	mul.wide.s32 	%rd95, %r64, 8;
	add.s64 	%rd96, %rd94, %rd95;
	st.global.u64 	[%rd96], %rd107;
$L__BB20_21:
	ret;

}
	// .globl	_Z31decompress_random_access_kernelIlEvPKhPK13BlockMetadataIT_EPK12DFORMetadataIS3_EPK12RFORMetadataPKjPS3_i20CompressionAlgorithmm
.visible .entry _Z31decompress_random_access_kernelIlEvPKhPK13BlockMetadataIT_EPK12DFORMetadataIS3_EPK12RFORMetadataPKjPS3_i20CompressionAlgorithmm(
	.param .u64 .ptr .align 1 _Z31decompress_random_access_kernelIlEvPKhPK13BlockMetadataIT_EPK12DFORMetadataIS3_EPK12RFORMetadataPKjPS3_i20CompressionAlgorithmm_param_0,
	.param .u64 .ptr .align 1 _Z31decompress_random_access_kernelIlEvPKhPK13BlockMetadataIT_EPK12DFORMetadataIS3_EPK12RFORMetadataPKjPS3_i20CompressionAlgorithmm_param_1,
	.param .u64 .ptr .align 1 _Z31decompress_random_access_kernelIlEvPKhPK13BlockMetadataIT_EPK12DFORMetadataIS3_EPK12RFORMetadataPKjPS3_i20CompressionAlgorithmm_param_2,
	.param .u64 .ptr .align 1 _Z31decompress_random_access_kernelIlEvPKhPK13BlockMetadataIT_EPK12DFORMetadataIS3_EPK12RFORMetadataPKjPS3_i20CompressionAlgorithmm_param_3,
	.param .u64 .ptr .align 1 _Z31decompress_random_access_kernelIlEvPKhPK13BlockMetadataIT_EPK12DFORMetadataIS3_EPK12RFORMetadataPKjPS3_i20CompressionAlgorithmm_param_4,
	.param .u64 .ptr .align 1 _Z31decompress_random_access_kernelIlEvPKhPK13BlockMetadataIT_EPK12DFORMetadataIS3_EPK12RFORMetadataPKjPS3_i20CompressionAlgorithmm_param_5,
	.param .u32 _Z31decompress_random_access_kernelIlEvPKhPK13BlockMetadataIT_EPK12DFORMetadataIS3_EPK12RFORMetadataPKjPS3_i20CompressionAlgorithmm_param_6,
	.param .u32 _Z31decompress_random_access_kernelIlEvPKhPK13BlockMetadataIT_EPK12DFORMetadataIS3_EPK12RFORMetadataPKjPS3_i20CompressionAlgorithmm_param_7,
	.param .u64 _Z31decompress_random_access_kernelIlEvPKhPK13BlockMetadataIT_EPK12DFORMetadataIS3_EPK12RFORMetadataPKjPS3_i20CompressionAlgorithmm_param_8
)
{
	.reg .pred 	%p<45>;
	.reg .b16 	%rs<23>;
	.reg .b32 	%r<176>;
	.reg .b64 	%rd<240>;

	ld.param.u64 	%rd78, [_Z31decompress_random_access_kernelIlEvPKhPK13BlockMetadataIT_EPK12DFORMetadataIS3_EPK12RFORMetadataPKjPS3_i20CompressionAlgorithmm_param_0];
	ld.param.u64 	%rd72, [_Z31decompress_random_access_kernelIlEvPKhPK13BlockMetadataIT_EPK12DFORMetadataIS3_EPK12RFORMetadataPKjPS3_i20CompressionAlgorithmm_param_1];
	ld.param.u64 	%rd73, [_Z31decompress_random_access_kernelIlEvPKhPK13BlockMetadataIT_EPK12DFORMetadataIS3_EPK12RFORMetadataPKjPS3_i20CompressionAlgorithmm_param_2];
	ld.param.u64 	%rd74, [_Z31decompress_random_access_kernelIlEvPKhPK13BlockMetadataIT_EPK12DFORMetadataIS3_EPK12RFORMetadataPKjPS3_i20CompressionAlgorithmm_param_3];
	ld.param.u64 	%rd75, [_Z31decompress_random_access_kernelIlEvPKhPK13BlockMetadataIT_EPK12DFORMetadataIS3_EPK12RFORMetadataPKjPS3_i20CompressionAlgorithmm_param_4];
	ld.param.u64 	%rd76, [_Z31decompress_random_access_kernelIlEvPKhPK13BlockMetadataIT_EPK12DFORMetadataIS3_EPK12RFORMetadataPKjPS3_i20CompressionAlgorithmm_param_5];
	ld.param.u32 	%r58, [_Z31decompress_random_access_kernelIlEvPKhPK13BlockMetadataIT_EPK12DFORMetadataIS3_EPK12RFORMetadataPKjPS3_i20CompressionAlgorithmm_param_6];
	ld.param.u32 	%r57, [_Z31decompress_random_access_kernelIlEvPKhPK13BlockMetadataIT_EPK12DFORMetadataIS3_EPK12RFORMetadataPKjPS3_i20CompressionAlgorithmm_param_7];
	ld.param.u64 	%rd77, [_Z31decompress_random_access_kernelIlEvPKhPK13BlockMetadataIT_EPK12DFORMetadataIS3_EPK12RFORMetadataPKjPS3_i20CompressionAlgorithmm_param_8];
	cvta.to.global.u64 	%rd1, %rd78;
	mov.u32 	%r59, %ctaid.x;
	mov.u32 	%r60, %ntid.x;
	mov.u32 	%r61, %tid.x;
	mad.lo.s32 	%r1, %r59, %r60, %r61;
	setp.ge.s32 	%p1, %r1, %r58;
	@%p1 bra 	$L__BB21_54;
	cvta.to.global.u64 	%rd79, %rd75;
	mul.wide.s32 	%rd80, %r1, 4;
	add.s64 	%rd81, %rd79, %rd80;
	ld.global.nc.u32 	%r2, [%rd81];
	cvt.u64.u32 	%rd82, %r2;
	setp.le.u64 	%p2, %rd77, %rd82;
	@%p2 bra 	$L__BB21_54;
	shr.u32 	%r3, %r2, 7;
	and.b32  	%r4, %r2, 127;
	cvta.to.global.u64 	%rd84, %rd72;
	mul.wide.u32 	%rd85, %r3, 32;
	add.s64 	%rd2, %rd84, %rd85;
	ld.global.nc.u32 	%r62, [%rd2+12];
	cvt.u64.u32 	%rd3, %r62;
	add.s64 	%rd4, %rd1, %rd3;
	mov.b64 	%rd239, 0;
	setp.eq.s32 	%p3, %r57, 2;
	@%p3 bra 	$L__BB21_34;
	setp.eq.s32 	%p4, %r57, 1;
	@%p4 bra 	$L__BB21_16;
	setp.ne.s32 	%p5, %r57, 0;
	@%p5 bra 	$L__BB21_53;
	ld.global.nc.u64 	%rd239, [%rd2];
	ld.global.nc.u32 	%r5, [%rd2+8];
	shr.u32 	%r6, %r4, 5;
	and.b32  	%r7, %r2, 31;
	shl.b32 	%r136, %r6, 3;
	shr.u32 	%r137, %r5, %r136;
	and.b32  	%r8, %r137, 255;
	setp.eq.s32 	%p37, %r8, 0;
	@%p37 bra 	$L__BB21_53;
	setp.lt.u32 	%p38, %r4, 32;
	mov.b64 	%rd219, 0;
	@%p38 bra 	$L__BB21_9;
	neg.s32 	%r163, %r6;
	mov.b64 	%rd219, 0;
	mov.b32 	%r162, 0;
$L__BB21_8:
	shr.u32 	%r139, %r5, %r162;
	and.b32  	%r140, %r139, 255;
	setp.eq.s32 	%p39, %r140, 255;
	shl.b32 	%r141, %r139, 5;
	and.b32  	%r142, %r141, 8160;
	selp.b32 	%r143, 0, %r142, %p39;
	cvt.u64.u32 	%rd191, %r143;
	add.s64 	%rd219, %rd219, %rd191;
	add.s32 	%r163, %r163, 1;
	setp.ne.s32 	%p40, %r163, 0;
	add.s32 	%r162, %r162, 8;
	@%p40 bra 	$L__BB21_8;
$L__BB21_9:
	setp.lt.u32 	%p41, %r8, 33;
	@%p41 bra 	$L__BB21_13;
	mul.lo.s32 	%r153, %r8, %r7;
	cvt.u64.u32 	%rd9, %r153;
	add.s64 	%rd204, %rd219, %rd9;
	min.u32 	%r14, %r8, 64;
	shr.u64 	%rd205, %rd204, 3;
	cvt.u32.u64 	%r154, %rd204;
	and.b32  	%r155, %r154, 7;
	add.s32 	%r156, %r14, %r155;
	add.s32 	%r157, %r156, 7;
	shr.u32 	%r158, %r157, 3;
	neg.s32 	%r164, %r158;
	add.s64 	%rd206, %rd205, %rd3;
	add.s64 	%rd220, %rd1, %rd206;
	mov.b64 	%rd221, 0;
	mov.u64 	%rd222, %rd221;
$L__BB21_11:
	ld.global.nc.u8 	%rs22, [%rd220];
	cvt.u64.u8 	%rd207, %rs22;
	cvt.u32.u64 	%r159, %rd221;
	shl.b64 	%rd208, %rd207, %r159;
	or.b64  	%rd222, %rd208, %rd222;
	add.s32 	%r164, %r164, 1;
	setp.ne.s32 	%p43, %r164, 0;
	add.s64 	%rd221, %rd221, 8;
	add.s64 	%rd220, %rd220, 1;
	@%p43 bra 	$L__BB21_11;
	cvt.u32.u64 	%r160, %rd9;
	and.b32  	%r161, %r160, 7;
	shr.u64 	%rd209, %rd222, %r161;
	setp.gt.u32 	%p44, %r8, 63;
	mov.b64 	%rd210, -1;
	shl.b64 	%rd211, %rd210, %r14;
	not.b64 	%rd212, %rd211;
	selp.b64 	%rd213, -1, %rd212, %p44;
	and.b64  	%rd214, %rd209, %rd213;
	add.s64 	%rd239, %rd214, %rd239;
	bra.uni 	$L__BB21_53;
$L__BB21_13:
	cvt.u32.u64 	%r145, %rd219;
	mad.lo.s32 	%r146, %r8, %r7, %r145;
	cvt.u64.u32 	%rd18, %r146;
	shr.u64 	%rd193, %rd18, 3;
	and.b32  	%r147, %r146, 7;
	add.s32 	%r148, %r8, %r147;
	add.s32 	%r149, %r148, 7;
	shr.u32 	%r18, %r149, 3;
	add.s64 	%rd194, %rd193, %rd3;
	add.s64 	%rd223, %rd1, %rd194;
	mov.b32 	%r165, 0;
	mov.b64 	%rd224, 0;
	mov.u64 	%rd225, %rd224;
$L__BB21_14:
	ld.global.nc.u8 	%rs21, [%rd223];
	cvt.u64.u8 	%rd195, %rs21;
	cvt.u32.u64 	%r150, %rd224;
	shl.b64 	%rd196, %rd195, %r150;
	or.b64  	%rd225, %rd196, %rd225;
	add.s32 	%r165, %r165, 1;
	add.s64 	%rd224, %rd224, 8;
	add.s64 	%rd223, %rd223, 1;
	setp.lt.u32 	%p42, %r165, %r18;
	@%p42 bra 	$L__BB21_14;
	cvt.u32.u64 	%r151, %rd18;
	and.b32  	%r152, %r151, 7;
	shr.u64 	%rd197, %rd225, %r152;
	mov.b64 	%rd198, -1;
	shl.b64 	%rd199, %rd198, %r8;
	and.b64  	%rd200, %rd199, 4294967294;
	xor.b64  	%rd201, %rd200, 4294967295;
	and.b64  	%rd202, %rd201, %rd197;
	add.s64 	%rd239, %rd202, %rd239;
	bra.uni 	$L__BB21_53;
$L__BB21_16:
	cvta.to.global.u64 	%rd141, %rd73;
	mul.wide.u32 	%rd142, %r3, 16;
	add.s64 	%rd27, %rd141, %rd142;
	ld.global.nc.u64 	%rd239, [%rd27];
	and.b32  	%r99, %r2, -128;
	cvt.u64.u32 	%rd143, %r99;
	add.s64 	%rd144, %rd143, 128;
	setp.le.u64 	%p19, %rd144, %rd77;
	cvt.u32.u64 	%r100, %rd77;
	sub.s32 	%r101, %r100, %r99;
	setp.eq.s32 	%p20, %r4, 0;
	setp.gt.s32 	%p21, %r101, %r4;
	or.pred  	%p22, %p21, %p19;
	not.pred 	%p24, %p22;
	or.pred  	%p25, %p20, %p24;
	@%p25 bra 	$L__BB21_53;
	ld.global.nc.u32 	%r21, [%rd2+8];
	mov.b32 	%r166, 0;
$L__BB21_18:
	and.b32  	%r23, %r166, 31;
	shr.u32 	%r103, %r166, 2;
	and.b32  	%r104, %r103, 536870904;
	shr.u32 	%r105, %r21, %r104;
	and.b32  	%r24, %r105, 255;
	setp.eq.s32 	%p26, %r24, 0;
	@%p26 bra 	$L__BB21_55;
	setp.lt.u32 	%p27, %r166, 32;
	mov.b64 	%rd228, 0;
	@%p27 bra 	$L__BB21_22;
	shr.u32 	%r107, %r166, 5;
	max.u32 	%r108, %r107, 1;
	neg.s32 	%r168, %r108;
	mov.b64 	%rd228, 0;
	mov.b32 	%r167, 0;
$L__BB21_21:
	shr.u32 	%r109, %r21, %r167;
	shl.b32 	%r110, %r109, 5;
	and.b32  	%r111, %r110, 8160;
	cvt.u64.u32 	%rd147, %r111;
	add.s64 	%rd228, %rd228, %rd147;
	add.s32 	%r168, %r168, 1;
	setp.ne.s32 	%p28, %r168, 0;
	add.s32 	%r167, %r167, 8;
	@%p28 bra 	$L__BB21_21;
$L__BB21_22:
	setp.lt.u32 	%p29, %r24, 33;
	@%p29 bra 	$L__BB21_30;
	mul.lo.s32 	%r123, %r24, %r23;
	cvt.u64.u32 	%rd34, %r123;
	add.s64 	%rd162, %rd228, %rd34;
	min.u32 	%r30, %r24, 64;
	shr.u64 	%rd35, %rd162, 3;
	and.b32  	%r124, %r123, 7;
	add.s32 	%r125, %r30, %r124;
	add.s32 	%r126, %r125, 7;
	shr.u32 	%r127, %r126, 3;
	and.b32  	%r31, %r127, 3;
	and.b32  	%r32, %r127, 28;
	mov.b64 	%rd230, 0;
	mov.b32 	%r169, 0;
$L__BB21_24:
	cvt.u64.u32 	%rd163, %r169;
	add.s64 	%rd164, %rd35, %rd163;
	add.s64 	%rd37, %rd4, %rd164;
	ld.global.nc.u8 	%rs14, [%rd37];
	cvt.u64.u8 	%rd165, %rs14;
	shl.b32 	%r34, %r169, 3;
	shl.b64 	%rd166, %rd165, %r34;
	or.b64  	%rd167, %rd166, %rd230;
	ld.global.nc.u8 	%rs15, [%rd37+1];
	cvt.u64.u8 	%rd168, %rs15;
	add.s32 	%r128, %r34, 8;
	shl.b64 	%rd169, %rd168, %r128;
	or.b64  	%rd170, %rd169, %rd167;
	ld.global.nc.u8 	%rs16, [%rd37+2];
	cvt.u64.u8 	%rd171, %rs16;
	add.s32 	%r129, %r34, 16;
	shl.b64 	%rd172, %rd171, %r129;
	or.b64  	%rd173, %rd172, %rd170;
	ld.global.nc.u8 	%rs17, [%rd37+3];
	cvt.u64.u8 	%rd174, %rs17;
	add.s32 	%r130, %r34, 24;
	shl.b64 	%rd175, %rd174, %r130;
	or.b64  	%rd230, %rd175, %rd173;
	add.s32 	%r169, %r169, 4;
	setp.ne.s32 	%p31, %r169, %r32;
	@%p31 bra 	$L__BB21_24;
	setp.eq.s32 	%p32, %r31, 0;
	@%p32 bra 	$L__BB21_29;
	ld.global.nc.u8 	%rs18, [%rd37+4];
	cvt.u64.u8 	%rd176, %rs18;
	shl.b32 	%r131, %r32, 3;
	shl.b64 	%rd177, %rd176, %r131;
	or.b64  	%rd230, %rd177, %rd230;
	setp.eq.s32 	%p33, %r31, 1;
	@%p33 bra 	$L__BB21_29;
	ld.global.nc.u8 	%rs19, [%rd37+5];
	cvt.u64.u8 	%rd178, %rs19;
	add.s32 	%r132, %r34, 40;
	shl.b64 	%rd179, %rd178, %r132;
	or.b64  	%rd230, %rd179, %rd230;
	setp.eq.s32 	%p34, %r31, 2;
	@%p34 bra 	$L__BB21_29;
	ld.global.nc.u8 	%rs20, [%rd37+6];
	cvt.u64.u8 	%rd180, %rs20;
	add.s32 	%r133, %r34, 48;
	shl.b64 	%rd181, %rd180, %r133;
	or.b64  	%rd230, %rd181, %rd230;
$L__BB21_29:
	cvt.u32.u64 	%r134, %rd34;
	and.b32  	%r135, %r134, 7;
	shr.u64 	%rd182, %rd230, %r135;
	setp.gt.u32 	%p35, %r24, 63;
	mov.b64 	%rd183, -1;
	shl.b64 	%rd184, %rd183, %r30;
	not.b64 	%rd185, %rd184;
	selp.b64 	%rd186, -1, %rd185, %p35;
	and.b64  	%rd187, %rd182, %rd186;
	ld.global.nc.u64 	%rd188, [%rd27+8];
	add.s64 	%rd232, %rd188, %rd187;
	bra.uni 	$L__BB21_33;
$L__BB21_30:
	mul.lo.s32 	%r113, %r24, %r23;
	cvt.u32.u64 	%r114, %rd228;
	add.s32 	%r115, %r113, %r114;
	cvt.u64.u32 	%rd44, %r115;
	shr.u64 	%rd45, %rd44, 3;
	and.b32  	%r116, %r113, 7;
	add.s32 	%r117, %r24, %r116;
	add.s32 	%r118, %r117, 7;
	shr.u32 	%r36, %r118, 3;
	mov.b64 	%rd231, 0;
	mov.b32 	%r170, 0;
$L__BB21_31:
	cvt.u64.u32 	%rd149, %r170;
	add.s64 	%rd150, %rd45, %rd149;
	add.s64 	%rd151, %rd4, %rd150;
	ld.global.nc.u8 	%rs13, [%rd151];
	cvt.u64.u8 	%rd152, %rs13;
	shl.b32 	%r119, %r170, 3;
	shl.b64 	%rd153, %rd152, %r119;
	or.b64  	%rd231, %rd153, %rd231;
	add.s32 	%r170, %r170, 1;
	setp.lt.u32 	%p30, %r170, %r36;
	@%p30 bra 	$L__BB21_31;
	cvt.u32.u64 	%r120, %rd44;
	and.b32  	%r121, %r120, 7;
	shr.u64 	%rd154, %rd231, %r121;
	mov.b64 	%rd155, -1;
	shl.b64 	%rd156, %rd155, %r24;
	and.b64  	%rd157, %rd156, 4294967294;
	xor.b64  	%rd158, %rd157, 4294967295;
	and.b64  	%rd159, %rd158, %rd154;
	ld.global.nc.u64 	%rd160, [%rd27+8];
	add.s64 	%rd232, %rd160, %rd159;
$L__BB21_33:
	add.s64 	%rd239, %rd232, %rd239;
	add.s32 	%r166, %r166, 1;
	setp.eq.s32 	%p36, %r166, %r4;
	@%p36 bra 	$L__BB21_53;
	bra.uni 	$L__BB21_18;
$L__BB21_34:
	ld.global.nc.u64 	%rd239, [%rd2];
	ld.global.nc.u32 	%r40, [%rd2+8];
	shr.u32 	%r41, %r4, 5;
	and.b32  	%r42, %r2, 31;
	shl.b32 	%r63, %r41, 3;
	shr.u32 	%r64, %r40, %r63;
	and.b32  	%r43, %r64, 255;
	cvt.u16.u32 	%rs2, %r64;
	and.b16  	%rs1, %rs2, 255;
	setp.eq.s16 	%p6, %rs1, 0;
	@%p6 bra 	$L__BB21_53;
	setp.ne.s16 	%p7, %rs1, 255;
	@%p7 bra 	$L__BB21_41;
	setp.lt.u32 	%p8, %r4, 32;
	mov.b64 	%rd233, 0;
	@%p8 bra 	$L__BB21_40;
	mov.b32 	%r171, 0;
	mov.u32 	%r172, %r171;
$L__BB21_38:
	shl.b32 	%r66, %r171, 3;
	shr.u32 	%r67, %r40, %r66;
	and.b32  	%r68, %r67, 255;
	setp.eq.s32 	%p9, %r68, 255;
	selp.u32 	%r69, 1, 0, %p9;
	add.s32 	%r172, %r172, %r69;
	add.s32 	%r171, %r171, 1;
	setp.ne.s32 	%p10, %r171, %r41;
	@%p10 bra 	$L__BB21_38;
	mul.wide.u32 	%rd233, %r172, 8;
$L__BB21_40:
	add.s64 	%rd87, %rd4, %rd233;
	ld.global.nc.u8 	%rs3, [%rd87];
	cvt.u64.u8 	%rd88, %rs3;
	ld.global.nc.u8 	%rs4, [%rd87+1];
	cvt.u64.u8 	%rd89, %rs4;
	shl.b64 	%rd90, %rd89, 8;
	or.b64  	%rd91, %rd90, %rd88;
	ld.global.nc.u8 	%rs5, [%rd87+2];
	cvt.u64.u8 	%rd92, %rs5;
	shl.b64 	%rd93, %rd92, 16;
	ld.global.nc.u8 	%rs6, [%rd87+3];
	cvt.u64.u8 	%rd94, %rs6;
	shl.b64 	%rd95, %rd94, 24;
	or.b64  	%rd96, %rd95, %rd93;
	or.b64  	%rd97, %rd96, %rd91;
	ld.global.nc.u8 	%rs7, [%rd87+4];
	cvt.u64.u8 	%rd98, %rs7;
	ld.global.nc.u8 	%rs8, [%rd87+5];
	cvt.u64.u8 	%rd99, %rs8;
	shl.b64 	%rd100, %rd99, 8;
	or.b64  	%rd101, %rd100, %rd98;
	ld.global.nc.u8 	%rs9, [%rd87+6];
	cvt.u64.u8 	%rd102, %rs9;
	shl.b64 	%rd103, %rd102, 16;
	ld.global.nc.u8 	%rs10, [%rd87+7];
	cvt.u64.u8 	%rd104, %rs10;
	shl.b64 	%rd105, %rd104, 24;
	or.b64  	%rd106, %rd105, %rd103;
	or.b64  	%rd107, %rd106, %rd101;
	shl.b64 	%rd108, %rd107, 32;
	or.b64  	%rd239, %rd108, %rd97;
	bra.uni 	$L__BB21_53;
$L__BB21_41:
	cvta.to.global.u64 	%rd110, %rd74;
	mul.wide.u32 	%rd111, %r3, 12;
	add.s64 	%rd112, %rd110, %rd111;
	ld.global.nc.u32 	%r70, [%rd112+4];
	cvt.u64.u32 	%rd113, %r70;
	add.s64 	%rd55, %rd4, %rd113;
	setp.lt.u32 	%p11, %r4, 32;
	mov.b64 	%rd235, 0;
	@%p11 bra 	$L__BB21_44;
	mov.b64 	%rd235, 0;
	mov.b32 	%r173, 0;
$L__BB21_43:
	shl.b32 	%r72, %r173, 3;
	shr.u32 	%r73, %r40, %r72;
	and.b32  	%r74, %r73, 255;
	setp.eq.s32 	%p12, %r74, 255;
	shl.b32 	%r75, %r73, 5;
	and.b32  	%r76, %r75, 8160;
	selp.b32 	%r77, 0, %r76, %p12;
	cvt.u64.u32 	%rd115, %r77;
	add.s64 	%rd235, %rd235, %rd115;
	add.s32 	%r173, %r173, 1;
	setp.ne.s32 	%p13, %r173, %r41;
	@%p13 bra 	$L__BB21_43;
$L__BB21_44:
	setp.lt.u32 	%p14, %r43, 33;
	@%p14 bra 	$L__BB21_48;
	mul.lo.s32 	%r90, %r43, %r42;
	cvt.u64.u32 	%rd59, %r90;
	add.s64 	%rd129, %rd235, %rd59;
	min.u32 	%r50, %r43, 64;
	shr.u64 	%rd60, %rd129, 3;
	cvt.u32.u64 	%r91, %rd129;
	and.b32  	%r92, %r91, 7;
	add.s32 	%r93, %r50, %r92;
	add.s32 	%r94, %r93, 7;
	shr.u32 	%r95, %r94, 3;
	add.s32 	%r51, %r95, -1;
	mov.b64 	%rd236, 0;
	mov.b32 	%r174, 0;
$L__BB21_46:
	cvt.u64.u32 	%rd130, %r174;
	add.s64 	%rd131, %rd60, %rd130;
	add.s64 	%rd132, %rd55, %rd131;
	ld.global.nc.u8 	%rs12, [%rd132];
	cvt.u64.u8 	%rd133, %rs12;
	shl.b32 	%r96, %r174, 3;
	shl.b64 	%rd134, %rd133, %r96;
	or.b64  	%rd236, %rd134, %rd236;
	add.s32 	%r53, %r174, 1;
	setp.ne.s32 	%p17, %r174, %r51;
	mov.u32 	%r174, %r53;
	@%p17 bra 	$L__BB21_46;
	cvt.u32.u64 	%r97, %rd59;
	and.b32  	%r98, %r97, 7;
	shr.u64 	%rd135, %rd236, %r98;
	setp.gt.u32 	%p18, %r43, 63;
	mov.b64 	%rd136, -1;
	shl.b64 	%rd137, %rd136, %r50;
	not.b64 	%rd138, %rd137;
	selp.b64 	%rd139, -1, %rd138, %p18;
	and.b64  	%rd140, %rd135, %rd139;
	add.s64 	%rd239, %rd140, %rd239;
	bra.uni 	$L__BB21_53;
$L__BB21_48:
	cvt.u32.u64 	%r78, %rd235;
	mad.lo.s32 	%r79, %r43, %r42, %r78;
	cvt.u64.u32 	%rd64, %r79;
	setp.eq.s32 	%p15, %r43, 0;
	mov.b64 	%rd238, 0;
	@%p15 bra 	$L__BB21_52;
	cvt.u32.u64 	%r81, %rd64;
	shr.u64 	%rd65, %rd64, 3;
	and.b32  	%r82, %r81, 7;
	add.s32 	%r83, %r43, %r82;
	add.s32 	%r84, %r83, 7;
	shr.u32 	%r85, %r84, 3;
	add.s32 	%r54, %r85, -1;
	mov.b64 	%rd237, 0;
	mov.b32 	%r175, 0;
$L__BB21_50:
	cvt.u64.u32 	%rd118, %r175;
	add.s64 	%rd119, %rd65, %rd118;
	add.s64 	%rd120, %rd55, %rd119;
	ld.global.nc.u8 	%rs11, [%rd120];
	cvt.u64.u8 	%rd121, %rs11;
	shl.b32 	%r86, %r175, 3;
	shl.b64 	%rd122, %rd121, %r86;
	or.b64  	%rd237, %rd122, %rd237;
	add.s32 	%r56, %r175, 1;
	setp.ne.s32 	%p16, %r175, %r54;
	mov.u32 	%r175, %r56;
	@%p16 bra 	$L__BB21_50;
	shr.u64 	%rd123, %rd237, %r82;
	mov.b64 	%rd124, -1;
	shl.b64 	%rd125, %rd124, %r43;
	and.b64  	%rd126, %rd125, 4294967294;
	xor.b64  	%rd127, %rd126, 4294967295;
	and.b64  	%rd238, %rd127, %rd123;
$L__BB21_52:
	add.s64 	%rd239, %rd238, %rd239;
$L__BB21_53:
	cvta.to.global.u64 	%rd215, %rd76;
	mul.wide.s32 	%rd216, %r1, 8;
	add.s64 	%rd217, %rd215, %rd216;
	st.global.u64 	[%rd217], %rd239;
$L__BB21_54:
	ret;
$L__BB21_55:
	ld.global.nc.u64 	%rd232, [%rd27+8];
	bra.uni 	$L__BB21_33;

}
	// .globl	_Z43decompress_random_access_block_based_kernelIlEvPKhPK13BlockMetadataIT_EPK12DFORMetadataIS3_EPK12RFORMetadataPKjPS3_i20CompressionAlgorithmm
.visible .entry _Z43decompress_random_access_block_based_kernelIlEvPKhPK13BlockMetadataIT_EPK12DFORMetadataIS3_EPK12RFORMetadataPKjPS3_i20CompressionAlgorithmm(
	.param .u64 .ptr .align 1 _Z43decompress_random_access_block_based_kernelIlEvPKhPK13BlockMetadataIT_EPK12DFORMetadataIS3_EPK12RFORMetadataPKjPS3_i20CompressionAlgorithmm_param_0,
	.param .u64 .ptr .align 1 _Z43decompress_random_access_block_based_kernelIlEvPKhPK13BlockMetadataIT_EPK12DFORMetadataIS3_EPK12RFORMetadataPKjPS3_i20CompressionAlgorithmm_param_1,
	.param .u64 .ptr .align 1 _Z43decompress_random_access_block_based_kernelIlEvPKhPK13BlockMetadataIT_EPK12DFORMetadataIS3_EPK12RFORMetadataPKjPS3_i20CompressionAlgorithmm_param_2,
	.param .u64 .ptr .align 1 _Z43decompress_random_access_block_based_kernelIlEvPKhPK13BlockMetadataIT_EPK12DFORMetadataIS3_EPK12RFORMetadataPKjPS3_i20CompressionAlgorithmm_param_3,
	.param .u64 .ptr .align 1 _Z43decompress_random_access_block_based_kernelIlEvPKhPK13BlockMetadataIT_EPK12DFORMetadataIS3_EPK12RFORMetadataPKjPS3_i20CompressionAlgorithmm_param_4,
	.param .u64 .ptr .align 1 _Z43decompress_random_access_block_based_kernelIlEvPKhPK13BlockMetadataIT_EPK12DFORMetadataIS3_EPK12RFORMetadataPKjPS3_i20CompressionAlgorithmm_param_5,
	.param .u32 _Z43decompress_random_access_block_based_kernelIlEvPKhPK13BlockMetadataIT_EPK12DFORMetadataIS3_EPK12RFORMetadataPKjPS3_i20CompressionAlgorithmm_param_6,
	.param .u32 _Z43decompress_random_access_block_based_kernelIlEvPKhPK13BlockMetadataIT_EPK12DFORMetadataIS3_EPK12RFORMetadataPKjPS3_i20CompressionAlgorithmm_param_7,
	.param .u64 _Z43decompress_random_access_block_based_kernelIlEvPKhPK13BlockMetadataIT_EPK12DFORMetadataIS3_EPK12RFORMetadataPKjPS3_i20CompressionAlgorithmm_param_8
)
{
	.local .align 16 .b8 	__local_depot22[2080];
	.reg .b64 	%SP;
	.reg .b64 	%SPL;
	.reg .pred 	%p<72>;
	.reg .b16 	%rs<73>;
	.reg .b32 	%r<287>;
	.reg .b64 	%rd<448>;

	mov.u64 	%SPL, __local_depot22;
	ld.param.u64 	%rd82, [_Z43decompress_random_access_block_based_kernelIlEvPKhPK13BlockMetadataIT_EPK12DFORMetadataIS3_EPK12RFORMetadataPKjPS3_i20CompressionAlgorithmm_param_0];
	ld.param.u64 	%rd83, [_Z43decompress_random_access_block_based_kernelIlEvPKhPK13BlockMetadataIT_EPK12DFORMetadataIS3_EPK12RFORMetadataPKjPS3_i20CompressionAlgorithmm_param_1];
	ld.param.u64 	%rd84, [_Z43decompress_random_access_block_based_kernelIlEvPKhPK13BlockMetadataIT_EPK12DFORMetadataIS3_EPK12RFORMetadataPKjPS3_i20CompressionAlgorithmm_param_2];
	ld.param.u64 	%rd85, [_Z43decompress_random_access_block_based_kernelIlEvPKhPK13BlockMetadataIT_EPK12DFORMetadataIS3_EPK12RFORMetadataPKjPS3_i20CompressionAlgorithmm_param_3];
	ld.param.u64 	%rd86, [_Z43decompress_random_access_block_based_kernelIlEvPKhPK13BlockMetadataIT_EPK12DFORMetadataIS3_EPK12RFORMetadataPKjPS3_i20CompressionAlgorithmm_param_4];
	ld.param.u32 	%r77, [_Z43decompress_random_access_block_based_kernelIlEvPKhPK13BlockMetadataIT_EPK12DFORMetadataIS3_EPK12RFORMetadataPKjPS3_i20CompressionAlgorithmm_param_6];
	ld.param.u32 	%r76, [_Z43decompress_random_access_block_based_kernelIlEvPKhPK13BlockMetadataIT_EPK12DFORMetadataIS3_EPK12RFORMetadataPKjPS3_i20CompressionAlgorithmm_param_7];
	ld.param.u64 	%rd88, [_Z43decompress_random_access_block_based_kernelIlEvPKhPK13BlockMetadataIT_EPK12DFORMetadataIS3_EPK12RFORMetadataPKjPS3_i20CompressionAlgorithmm_param_8];
	add.u64 	%rd1, %SPL, 0;
	add.u64 	%rd2, %SPL, 1024;
	add.u64 	%rd3, %SPL, 2048;
	mov.u32 	%r78, %ctaid.x;
	mov.u32 	%r79, %ntid.x;
	mov.u32 	%r80, %tid.x;
	mad.lo.s32 	%r1, %r78, %r79, %r80;
	setp.ge.s32 	%p1, %r1, %r77;
	@%p1 bra 	$L__BB22_102;
	cvta.to.global.u64 	%rd92, %rd86;
	mul.wide.s32 	%rd93, %r1, 4;
	add.s64 	%rd94, %rd92, %rd93;
	ld.global.nc.u32 	%r2, [%rd94];
	cvt.u64.u32 	%rd95, %r2;
	setp.le.u64 	%p2, %rd88, %rd95;
	@%p2 bra 	$L__BB22_102;
	shr.u32 	%r3, %r2, 7;
	cvta.to.global.u64 	%rd96, %rd83;
	mul.wide.u32 	%rd97, %r3, 32;
	add.s64 	%rd4, %rd96, %rd97;
	ld.global.nc.u32 	%r81, [%rd4+12];
	cvt.u64.u32 	%rd98, %r81;
	cvta.to.global.u64 	%rd99, %rd82;
	add.s64 	%rd5, %rd99, %rd98;
	setp.eq.s32 	%p3, %r76, 2;
	@%p3 bra 	$L__BB22_64;
	setp.eq.s32 	%p4, %r76, 1;
	@%p4 bra 	$L__BB22_31;
	setp.ne.s32 	%p5, %r76, 0;
	@%p5 bra 	$L__BB22_100;
	ld.global.nc.u64 	%rd6, [%rd4];
	ld.global.nc.u32 	%r4, [%rd4+8];
	mov.b32 	%r265, 0;
$L__BB22_6:
	and.b32  	%r6, %r265, 31;
	shr.u32 	%r219, %r265, 2;
	and.b32  	%r220, %r219, 536870904;
	shr.u32 	%r221, %r4, %r220;
	and.b32  	%r7, %r221, 255;
	cvt.u16.u32 	%rs58, %r221;
	and.b16  	%rs57, %rs58, 255;
	setp.eq.s16 	%p54, %rs57, 0;
	@%p54 bra 	$L__BB22_103;
	setp.eq.s16 	%p55, %rs57, 255;
	@%p55 bra 	$L__BB22_29;
	setp.lt.u32 	%p56, %r265, 32;
	mov.b64 	%rd423, 0;
	@%p56 bra 	$L__BB22_11;
	shr.u32 	%r223, %r265, 5;
	max.u32 	%r224, %r223, 1;
	neg.s32 	%r267, %r224;
	mov.b64 	%rd423, 0;
	mov.b32 	%r266, 0;
$L__BB22_10:
	shr.u32 	%r225, %r4, %r266;
	and.b32  	%r226, %r225, 255;
	setp.eq.s32 	%p57, %r226, 255;
	shl.b32 	%r227, %r225, 5;
	and.b32  	%r228, %r227, 8160;
	selp.b32 	%r229, 0, %r228, %p57;
	cvt.u64.u32 	%rd348, %r229;
	add.s64 	%rd423, %rd423, %rd348;
	add.s32 	%r267, %r267, 1;
	setp.ne.s32 	%p58, %r267, 0;
	add.s32 	%r266, %r266, 8;
	@%p58 bra 	$L__BB22_10;
$L__BB22_11:
	setp.lt.u32 	%p59, %r7, 33;
	@%p59 bra 	$L__BB22_19;
	mul.lo.s32 	%r248, %r7, %r6;
	cvt.u64.u32 	%rd10, %r248;
	add.s64 	%rd384, %rd423, %rd10;
	min.u32 	%r13, %r7, 64;
	shr.u64 	%rd11, %rd384, 3;
	cvt.u32.u64 	%r249, %rd384;
	and.b32  	%r250, %r249, 7;
	add.s32 	%r251, %r13, %r250;
	add.s32 	%r252, %r251, 7;
	shr.u32 	%r253, %r252, 3;
	and.b32  	%r14, %r253, 3;
	and.b32  	%r15, %r253, 28;
	mov.b64 	%rd425, 0;
	mov.b32 	%r268, 0;
$L__BB22_13:
	cvt.u64.u32 	%rd385, %r268;
	add.s64 	%rd386, %rd11, %rd385;
	add.s64 	%rd13, %rd5, %rd386;
	ld.global.nc.u8 	%rs66, [%rd13];
	cvt.u64.u8 	%rd387, %rs66;
	shl.b32 	%r17, %r268, 3;
	shl.b64 	%rd388, %rd387, %r17;
	or.b64  	%rd389, %rd388, %rd425;
	ld.global.nc.u8 	%rs67, [%rd13+1];
	cvt.u64.u8 	%rd390, %rs67;
	add.s32 	%r254, %r17, 8;
	shl.b64 	%rd391, %rd390, %r254;
	or.b64  	%rd392, %rd391, %rd389;
	ld.global.nc.u8 	%rs68, [%rd13+2];
	cvt.u64.u8 	%rd393, %rs68;
	add.s32 	%r255, %r17, 16;
	shl.b64 	%rd394, %rd393, %r255;
	or.b64  	%rd395, %rd394, %rd392;
	ld.global.nc.u8 	%rs69, [%rd13+3];
	cvt.u64.u8 	%rd396, %rs69;
	add.s32 	%r256, %r17, 24;
	shl.b64 	%rd397, %rd396, %r256;
	or.b64  	%rd425, %rd397, %rd395;
	add.s32 	%r268, %r268, 4;
	setp.ne.s32 	%p66, %r268, %r15;
	@%p66 bra 	$L__BB22_13;
	setp.eq.s32 	%p67, %r14, 0;
	@%p67 bra 	$L__BB22_18;
	ld.global.nc.u8 	%rs70, [%rd13+4];
	cvt.u64.u8 	%rd398, %rs70;
	shl.b32 	%r257, %r15, 3;
	shl.b64 	%rd399, %rd398, %r257;
	or.b64  	%rd425, %rd399, %rd425;
	setp.eq.s32 	%p68, %r14, 1;
	@%p68 bra 	$L__BB22_18;
	ld.global.nc.u8 	%rs71, [%rd13+5];
	cvt.u64.u8 	%rd400, %rs71;
	add.s32 	%r258, %r17, 40;
	shl.b64 	%rd401, %rd400, %r258;
	or.b64  	%rd425, %rd401, %rd425;
	setp.eq.s32 	%p69, %r14, 2;
	@%p69 bra 	$L__BB22_18;
	ld.global.nc.u8 	%rs72, [%rd13+6];
	cvt.u64.u8 	%rd402, %rs72;
	add.s32 	%r259, %r17, 48;
	shl.b64 	%rd403, %rd402, %r259;
	or.b64  	%rd425, %rd403, %rd425;
$L__BB22_18:
	cvt.u32.u64 	%r260, %rd10;
	and.b32  	%r261, %r260, 7;
	shr.u64 	%rd404, %rd425, %r261;
	setp.gt.u32 	%p70, %r7, 63;
	mov.b64 	%rd405, -1;
	shl.b64 	%rd406, %rd405, %r13;
	not.b64 	%rd407, %rd406;
	selp.b64 	%rd408, -1, %rd407, %p70;
	and.b64  	%rd409, %rd404, %rd408;
	add.s64 	%rd410, %rd409, %rd6;
	mul.wide.u32 	%rd411, %r265, 8;
	add.s64 	%rd412, %rd1, %rd411;
	st.local.u64 	[%rd412], %rd410;
	bra.uni 	$L__BB22_30;
$L__BB22_19:
	cvt.u32.u64 	%r230, %rd423;
	mad.lo.s32 	%r231, %r7, %r6, %r230;
	cvt.u64.u32 	%rd19, %r231;
	setp.eq.s32 	%p60, %r7, 0;
	mov.b64 	%rd430, 0;
	@%p60 bra 	$L__BB22_28;
	cvt.u32.u64 	%r233, %rd19;
	shr.u64 	%rd20, %rd19, 3;
	and.b32  	%r234, %r233, 7;
	add.s32 	%r235, %r7, %r234;
	add.s32 	%r236, %r235, 7;
	shr.u32 	%r19, %r236, 3;
	add.s32 	%r237, %r19, -1;
	and.b32  	%r20, %r19, 3;
	setp.lt.u32 	%p61, %r237, 3;
	mov.b64 	%rd429, 0;
	mov.b32 	%r270, 0;
	@%p61 bra 	$L__BB22_23;
	and.b32  	%r270, %r19, 28;
	mov.b64 	%rd429, 0;
	mov.b32 	%r269, 0;
$L__BB22_22:
	cvt.u64.u32 	%rd353, %r269;
	add.s64 	%rd354, %rd20, %rd353;
	add.s64 	%rd355, %rd5, %rd354;
	ld.global.nc.u8 	%rs59, [%rd355];
	cvt.u64.u8 	%rd356, %rs59;
	shl.b32 	%r239, %r269, 3;
	shl.b64 	%rd357, %rd356, %r239;
	or.b64  	%rd358, %rd357, %rd429;
	ld.global.nc.u8 	%rs60, [%rd355+1];
	cvt.u64.u8 	%rd359, %rs60;
	add.s32 	%r240, %r239, 8;
	shl.b64 	%rd360, %rd359, %r240;
	or.b64  	%rd361, %rd360, %rd358;
	ld.global.nc.u8 	%rs61, [%rd355+2];
	cvt.u64.u8 	%rd362, %rs61;
	add.s32 	%r241, %r239, 16;
	shl.b64 	%rd363, %rd362, %r241;
	or.b64  	%rd364, %rd363, %rd361;
	ld.global.nc.u8 	%rs62, [%rd355+3];
	cvt.u64.u8 	%rd365, %rs62;
	add.s32 	%r242, %r239, 24;
	shl.b64 	%rd366, %rd365, %r242;
	or.b64  	%rd429, %rd366, %rd364;
	add.s32 	%r269, %r269, 4;
	setp.ne.s32 	%p62, %r269, %r270;
	@%p62 bra 	$L__BB22_22;
$L__BB22_23:
	setp.eq.s32 	%p63, %r20, 0;
	@%p63 bra 	$L__BB22_27;
	cvt.u64.u32 	%rd367, %r270;
	add.s64 	%rd368, %rd20, %rd367;
	add.s64 	%rd25, %rd5, %rd368;
	ld.global.nc.u8 	%rs63, [%rd25];
	cvt.u64.u8 	%rd369, %rs63;
	shl.b32 	%r25, %r270, 3;
	shl.b64 	%rd370, %rd369, %r25;
	or.b64  	%rd429, %rd370, %rd429;
	setp.eq.s32 	%p64, %r20, 1;
	@%p64 bra 	$L__BB22_27;
	ld.global.nc.u8 	%rs64, [%rd25+1];
	cvt.u64.u8 	%rd371, %rs64;
	add.s32 	%r243, %r25, 8;
	shl.b64 	%rd372, %rd371, %r243;
	or.b64  	%rd429, %rd372, %rd429;
	setp.eq.s32 	%p65, %r20, 2;
	@%p65 bra 	$L__BB22_27;
	ld.global.nc.u8 	%rs65, [%rd25+2];
	cvt.u64.u8 	%rd373, %rs65;
	add.s32 	%r244, %r25, 16;
	shl.b64 	%rd374, %rd373, %r244;
	or.b64  	%rd429, %rd374, %rd429;
$L__BB22_27:
	shr.u64 	%rd375, %rd429, %r234;
	mov.b64 	%rd376, -1;
	shl.b64 	%rd377, %rd376, %r7;
	and.b64  	%rd378, %rd377, 4294967294;
	xor.b64  	%rd379, %rd378, 4294967295;
	and.b64  	%rd430, %rd379, %rd375;
$L__BB22_28:
	add.s64 	%rd380, %rd430, %rd6;
	mul.wide.u32 	%rd381, %r265, 8;
	add.s64 	%rd382, %rd1, %rd381;
	st.local.u64 	[%rd382], %rd380;
	bra.uni 	$L__BB22_30;
$L__BB22_29:
	mul.wide.u32 	%rd342, %r265, 8;
	add.s64 	%rd343, %rd1, %rd342;
	st.local.u64 	[%rd343], %rd6;
$L__BB22_30:
	add.s32 	%r265, %r265, 1;
	setp.eq.s32 	%p71, %r265, 128;
	@%p71 bra 	$L__BB22_101;
	bra.uni 	$L__BB22_6;
$L__BB22_31:
	cvta.to.global.u64 	%rd268, %rd84;
	mul.wide.u32 	%rd269, %r3, 16;
	add.s64 	%rd270, %rd268, %rd269;
	and.b32  	%r158, %r2, -128;
	cvt.u64.u32 	%rd271, %r158;
	add.s64 	%rd272, %rd271, 128;
	setp.gt.u64 	%p36, %rd272, %rd88;
	cvt.u32.u64 	%r159, %rd88;
	sub.s32 	%r160, %r159, %r158;
	selp.b32 	%r27, %r160, 128, %p36;
	ld.global.nc.u64 	%rd32, [%rd270];
	ld.global.nc.u64 	%rd33, [%rd270+8];
	ld.global.nc.u32 	%r28, [%rd4+8];
	mov.b32 	%r271, 0;
$L__BB22_32:
	add.s32 	%r161, %r27, -1;
	setp.ge.s32 	%p37, %r271, %r161;
	@%p37 bra 	$L__BB22_48;
	and.b32  	%r30, %r271, 31;
	shr.u32 	%r162, %r271, 2;
	and.b32  	%r163, %r162, 536870904;
	shr.u32 	%r164, %r28, %r163;
	and.b32  	%r31, %r164, 255;
	setp.eq.s32 	%p38, %r31, 0;
	@%p38 bra 	$L__BB22_104;
	setp.lt.u32 	%p39, %r271, 32;
	mov.b64 	%rd432, 0;
	@%p39 bra 	$L__BB22_37;
	shr.u32 	%r166, %r271, 5;
	max.u32 	%r167, %r166, 1;
	neg.s32 	%r273, %r167;
	mov.b64 	%rd432, 0;
	mov.b32 	%r272, 0;
$L__BB22_36:
	shr.u32 	%r168, %r28, %r272;
	shl.b32 	%r169, %r168, 5;
	and.b32  	%r170, %r169, 8160;
	cvt.u64.u32 	%rd278, %r170;
	add.s64 	%rd432, %rd432, %rd278;
	add.s32 	%r273, %r273, 1;
	setp.ne.s32 	%p40, %r273, 0;
	add.s32 	%r272, %r272, 8;
	@%p40 bra 	$L__BB22_36;
$L__BB22_37:
	setp.lt.u32 	%p41, %r31, 33;
	@%p41 bra 	$L__BB22_45;
	mul.lo.s32 	%r182, %r31, %r30;
	cvt.u64.u32 	%rd296, %r182;
	add.s64 	%rd297, %rd432, %rd296;
	min.u32 	%r37, %r31, 64;
	shr.u64 	%rd37, %rd297, 3;
	mov.b64 	%rd434, 0;
	mov.b32 	%r274, 0;
$L__BB22_39:
	cvt.u64.u32 	%rd298, %r274;
	add.s64 	%rd299, %rd37, %rd298;
	add.s64 	%rd39, %rd5, %rd299;
	ld.global.nc.u8 	%rs50, [%rd39];
	cvt.u64.u8 	%rd300, %rs50;
	shl.b32 	%r39, %r274, 3;
	shl.b64 	%rd301, %rd300, %r39;
	or.b64  	%rd302, %rd301, %rd434;
	ld.global.nc.u8 	%rs51, [%rd39+1];
	cvt.u64.u8 	%rd303, %rs51;
	add.s32 	%r183, %r39, 8;
	shl.b64 	%rd304, %rd303, %r183;
	or.b64  	%rd305, %rd304, %rd302;
	ld.global.nc.u8 	%rs52, [%rd39+2];
	cvt.u64.u8 	%rd306, %rs52;
	add.s32 	%r184, %r39, 16;
	shl.b64 	%rd307, %rd306, %r184;
	or.b64  	%rd308, %rd307, %rd305;
	ld.global.nc.u8 	%rs53, [%rd39+3];
	cvt.u64.u8 	%rd309, %rs53;
	add.s32 	%r185, %r39, 24;
	shl.b64 	%rd310, %rd309, %r185;
	or.b64  	%rd434, %rd310, %rd308;
	add.s32 	%r274, %r274, 4;
	mul.lo.s32 	%r186, %r31, %r271;
	and.b32  	%r187, %r186, 7;
	add.s32 	%r188, %r37, %r187;
	add.s32 	%r189, %r188, 7;
	shr.u32 	%r190, %r189, 3;
	and.b32  	%r191, %r190, 28;
	setp.ne.s32 	%p43, %r274, %r191;
	@%p43 bra 	$L__BB22_39;
	and.b32  	%r197, %r190, 3;
	setp.eq.s32 	%p44, %r197, 0;
	@%p44 bra 	$L__BB22_44;
	ld.global.nc.u8 	%rs54, [%rd39+4];
	cvt.u64.u8 	%rd311, %rs54;
	and.b32  	%r203, %r189, 224;
	shl.b64 	%rd312, %rd311, %r203;
	or.b64  	%rd434, %rd312, %rd434;
	setp.eq.s32 	%p45, %r197, 1;
	@%p45 bra 	$L__BB22_44;
	ld.global.nc.u8 	%rs55, [%rd39+5];
	cvt.u64.u8 	%rd313, %rs55;
	add.s32 	%r205, %r39, 40;
	shl.b64 	%rd314, %rd313, %r205;
	or.b64  	%rd434, %rd314, %rd434;
	setp.eq.s32 	%p46, %r197, 2;
	@%p46 bra 	$L__BB22_44;
	ld.global.nc.u8 	%rs56, [%rd39+6];
	cvt.u64.u8 	%rd315, %rs56;
	add.s32 	%r212, %r39, 48;
	shl.b64 	%rd316, %rd315, %r212;
	or.b64  	%rd434, %rd316, %rd434;
$L__BB22_44:
	shr.u64 	%rd317, %rd434, %r187;
	setp.gt.u32 	%p47, %r31, 63;
	mov.b64 	%rd318, -1;
	shl.b64 	%rd319, %rd318, %r37;
	not.b64 	%rd320, %rd319;
	selp.b64 	%rd321, -1, %rd320, %p47;
	and.b64  	%rd322, %rd317, %rd321;
	add.s64 	%rd323, %rd322, %rd33;
	mul.wide.u32 	%rd324, %r271, 8;
	add.s64 	%rd325, %rd2, %rd324;
	st.local.u64 	[%rd325], %rd323;
	bra.uni 	$L__BB22_49;
$L__BB22_45:
	mul.lo.s32 	%r172, %r31, %r30;
	cvt.u32.u64 	%r173, %rd432;
	add.s32 	%r174, %r172, %r173;
	cvt.u64.u32 	%rd45, %r174;
	and.b32  	%r175, %r172, 7;
	add.s32 	%r176, %r31, %r175;
	add.s32 	%r177, %r176, 7;
	shr.u32 	%r41, %r177, 3;
	mov.b64 	%rd435, 0;
	mov.b32 	%r275, 0;
$L__BB22_46:
	cvt.u64.u32 	%rd280, %r275;
	shr.u64 	%rd281, %rd45, 3;
	add.s64 	%rd282, %rd281, %rd280;
	add.s64 	%rd283, %rd5, %rd282;
	ld.global.nc.u8 	%rs49, [%rd283];
	cvt.u64.u8 	%rd284, %rs49;
	shl.b32 	%r178, %r275, 3;
	shl.b64 	%rd285, %rd284, %r178;
	or.b64  	%rd435, %rd285, %rd435;
	add.s32 	%r275, %r275, 1;
	setp.lt.u32 	%p42, %r275, %r41;
	@%p42 bra 	$L__BB22_46;
	cvt.u32.u64 	%r179, %rd45;
	and.b32  	%r180, %r179, 7;
	shr.u64 	%rd286, %rd435, %r180;
	mov.b64 	%rd287, -1;
	shl.b64 	%rd288, %rd287, %r31;
	and.b64  	%rd289, %rd288, 4294967294;
	xor.b64  	%rd290, %rd289, 4294967295;
	and.b64  	%rd291, %rd290, %rd286;
	add.s64 	%rd292, %rd291, %rd33;
	mul.wide.u32 	%rd293, %r271, 8;
	add.s64 	%rd294, %rd2, %rd293;
	st.local.u64 	[%rd294], %rd292;
	bra.uni 	$L__BB22_49;
$L__BB22_48:
	mul.wide.u32 	%rd273, %r271, 8;
	add.s64 	%rd274, %rd2, %rd273;
	mov.b64 	%rd275, 0;
	st.local.u64 	[%rd274], %rd275;
$L__BB22_49:
	add.s32 	%r271, %r271, 1;
	setp.ne.s32 	%p48, %r271, 127;
	@%p48 bra 	$L__BB22_32;
	st.local.u64 	[%rd1], %rd32;
	mov.b32 	%r276, 1;
$L__BB22_51:
	setp.ge.s32 	%p49, %r276, %r27;
	mul.wide.s32 	%rd328, %r276, 8;
	add.s64 	%rd48, %rd2, %rd328;
	mul.wide.u32 	%rd329, %r276, 8;
	add.s64 	%rd49, %rd1, %rd329;
	@%p49 bra 	$L__BB22_53;
	add.s64 	%rd332, %rd1, %rd328;
	ld.local.u64 	%rd333, [%rd332+-8];
	ld.local.u64 	%rd334, [%rd48+-8];
	add.s64 	%rd436, %rd334, %rd333;
	st.local.u64 	[%rd332], %rd436;
	bra.uni 	$L__BB22_54;
$L__BB22_53:
	mov.b64 	%rd436, 0;
	st.local.u64 	[%rd49], %rd436;
$L__BB22_54:
	add.s32 	%r216, %r276, 1;
	setp.lt.s32 	%p50, %r216, %r27;
	@%p50 bra 	$L__BB22_56;
	mov.b64 	%rd437, 0;
	st.local.u64 	[%rd49+8], %rd437;
	bra.uni 	$L__BB22_57;
$L__BB22_56:
	ld.local.u64 	%rd336, [%rd48];
	add.s64 	%rd437, %rd336, %rd436;
	st.local.u64 	[%rd49+8], %rd437;
$L__BB22_57:
	add.s32 	%r217, %r276, 2;
	setp.lt.s32 	%p51, %r217, %r27;
	@%p51 bra 	$L__BB22_59;
	mov.b64 	%rd438, 0;
	st.local.u64 	[%rd49+16], %rd438;
	bra.uni 	$L__BB22_60;
$L__BB22_59:
	ld.local.u64 	%rd338, [%rd48+8];
	add.s64 	%rd438, %rd338, %rd437;
	st.local.u64 	[%rd49+16], %rd438;
$L__BB22_60:
	add.s32 	%r46, %r276, 3;
	setp.eq.s32 	%p52, %r46, 128;
	@%p52 bra 	$L__BB22_101;
	setp.lt.s32 	%p53, %r46, %r27;
	@%p53 bra 	$L__BB22_63;
	mov.b64 	%rd339, 0;
	st.local.u64 	[%rd49+24], %rd339;
	add.s32 	%r276, %r276, 4;
	bra.uni 	$L__BB22_51;
$L__BB22_63:
	ld.local.u64 	%rd340, [%rd48+16];
	add.s64 	%rd341, %rd340, %rd438;
	st.local.u64 	[%rd49+24], %rd341;
	add.s32 	%r276, %r276, 4;
	bra.uni 	$L__BB22_51;
$L__BB22_64:
	ld.global.nc.u64 	%rd56, [%rd4];
	ld.global.nc.u32 	%r48, [%rd4+8];
	and.b32  	%r82, %r48, 255;
	setp.eq.s32 	%p6, %r82, 255;
	selp.u32 	%r83, 1, 0, %p6;
	and.b32  	%r84, %r48, 65280;
	setp.eq.s32 	%p7, %r84, 65280;
	selp.u32 	%r85, 1, 0, %p7;
	add.s32 	%r86, %r83, %r85;
	and.b32  	%r87, %r48, 16711680;
	setp.eq.s32 	%p8, %r87, 16711680;
	selp.u32 	%r88, 1, 0, %p8;
	add.s32 	%r89, %r86, %r88;
	setp.gt.u32 	%p9, %r48, -16777217;
	selp.u32 	%r90, 1, 0, %p9;
	add.s32 	%r49, %r89, %r90;
	setp.eq.s32 	%p10, %r49, 0;
	@%p10 bra 	$L__BB22_69;
	ld.global.nc.u8 	%rs1, [%rd5];
	cvt.u64.u8 	%rd100, %rs1;
	ld.global.nc.u8 	%rs2, [%rd5+1];
	cvt.u64.u8 	%rd101, %rs2;
	shl.b64 	%rd102, %rd101, 8;
	or.b64  	%rd103, %rd102, %rd100;
	ld.global.nc.u8 	%rs3, [%rd5+2];
	cvt.u64.u8 	%rd104, %rs3;
	shl.b64 	%rd105, %rd104, 16;
	ld.global.nc.u8 	%rs4, [%rd5+3];
	cvt.u64.u8 	%rd106, %rs4;
	shl.b64 	%rd107, %rd106, 24;
	or.b64  	%rd108, %rd107, %rd105;
	or.b64  	%rd109, %rd108, %rd103;
	ld.global.nc.u8 	%rs5, [%rd5+4];
	cvt.u64.u8 	%rd110, %rs5;
	ld.global.nc.u8 	%rs6, [%rd5+5];
	cvt.u64.u8 	%rd111, %rs6;
	shl.b64 	%rd112, %rd111, 8;
	or.b64  	%rd113, %rd112, %rd110;
	ld.global.nc.u8 	%rs7, [%rd5+6];
	cvt.u64.u8 	%rd114, %rs7;
	shl.b64 	%rd115, %rd114, 16;
	ld.global.nc.u8 	%rs8, [%rd5+7];
	cvt.u64.u8 	%rd116, %rs8;
	shl.b64 	%rd117, %rd116, 24;
	or.b64  	%rd118, %rd117, %rd115;
	or.b64  	%rd119, %rd118, %rd113;
	shl.b64 	%rd120, %rd119, 32;
	or.b64  	%rd121, %rd120, %rd109;
	st.local.u64 	[%rd3], %rd121;
	setp.eq.s32 	%p11, %r49, 1;
	@%p11 bra 	$L__BB22_69;
	ld.global.nc.u8 	%rs9, [%rd5+8];
	cvt.u64.u8 	%rd122, %rs9;
	ld.global.nc.u8 	%rs10, [%rd5+9];
	cvt.u64.u8 	%rd123, %rs10;
	shl.b64 	%rd124, %rd123, 8;
	or.b64  	%rd125, %rd124, %rd122;
	ld.global.nc.u8 	%rs11, [%rd5+10];
	cvt.u64.u8 	%rd126, %rs11;
	shl.b64 	%rd127, %rd126, 16;
	ld.global.nc.u8 	%rs12, [%rd5+11];
	cvt.u64.u8 	%rd128, %rs12;
	shl.b64 	%rd129, %rd128, 24;
	or.b64  	%rd130, %rd129, %rd127;
	or.b64  	%rd131, %rd130, %rd125;
	ld.global.nc.u8 	%rs13, [%rd5+12];
	cvt.u64.u8 	%rd132, %rs13;
	ld.global.nc.u8 	%rs14, [%rd5+13];
	cvt.u64.u8 	%rd133, %rs14;
	shl.b64 	%rd134, %rd133, 8;
	or.b64  	%rd135, %rd134, %rd132;
	ld.global.nc.u8 	%rs15, [%rd5+14];
	cvt.u64.u8 	%rd136, %rs15;
	shl.b64 	%rd137, %rd136, 16;
	ld.global.nc.u8 	%rs16, [%rd5+15];
	cvt.u64.u8 	%rd138, %rs16;
	shl.b64 	%rd139, %rd138, 24;
	or.b64  	%rd140, %rd139, %rd137;
	or.b64  	%rd141, %rd140, %rd135;
	shl.b64 	%rd142, %rd141, 32;
	or.b64  	%rd143, %rd142, %rd131;
	st.local.u64 	[%rd3+8], %rd143;
	setp.eq.s32 	%p12, %r49, 2;
	@%p12 bra 	$L__BB22_69;
	ld.global.nc.u8 	%rs17, [%rd5+16];
	cvt.u64.u8 	%rd144, %rs17;
	ld.global.nc.u8 	%rs18, [%rd5+17];
	cvt.u64.u8 	%rd145, %rs18;
	shl.b64 	%rd146, %rd145, 8;
	or.b64  	%rd147, %rd146, %rd144;
	ld.global.nc.u8 	%rs19, [%rd5+18];
	cvt.u64.u8 	%rd148, %rs19;
	shl.b64 	%rd149, %rd148, 16;
	ld.global.nc.u8 	%rs20, [%rd5+19];
	cvt.u64.u8 	%rd150, %rs20;
	shl.b64 	%rd151, %rd150, 24;
	or.b64  	%rd152, %rd151, %rd149;
	or.b64  	%rd153, %rd152, %rd147;
	ld.global.nc.u8 	%rs21, [%rd5+20];
	cvt.u64.u8 	%rd154, %rs21;
	ld.global.nc.u8 	%rs22, [%rd5+21];
	cvt.u64.u8 	%rd155, %rs22;
	shl.b64 	%rd156, %rd155, 8;
	or.b64  	%rd157, %rd156, %rd154;
	ld.global.nc.u8 	%rs23, [%rd5+22];
	cvt.u64.u8 	%rd158, %rs23;
	shl.b64 	%rd159, %rd158, 16;
	ld.global.nc.u8 	%rs24, [%rd5+23];
	cvt.u64.u8 	%rd160, %rs24;
	shl.b64 	%rd161, %rd160, 24;
	or.b64  	%rd162, %rd161, %rd159;
	or.b64  	%rd163, %rd162, %rd157;
	shl.b64 	%rd164, %rd163, 32;
	or.b64  	%rd165, %rd164, %rd153;
	st.local.u64 	[%rd3+16], %rd165;
	setp.eq.s32 	%p13, %r49, 3;
	@%p13 bra 	$L__BB22_69;
	ld.global.nc.u8 	%rs25, [%rd5+24];
	cvt.u64.u8 	%rd166, %rs25;
	ld.global.nc.u8 	%rs26, [%rd5+25];
	cvt.u64.u8 	%rd167, %rs26;
	shl.b64 	%rd168, %rd167, 8;
	or.b64  	%rd169, %rd168, %rd166;
	ld.global.nc.u8 	%rs27, [%rd5+26];
	cvt.u64.u8 	%rd170, %rs27;
	shl.b64 	%rd171, %rd170, 16;
	ld.global.nc.u8 	%rs28, [%rd5+27];
	cvt.u64.u8 	%rd172, %rs28;
	shl.b64 	%rd173, %rd172, 24;
	or.b64  	%rd174, %rd173, %rd171;
	or.b64  	%rd175, %rd174, %rd169;
	ld.global.nc.u8 	%rs29, [%rd5+28];
	cvt.u64.u8 	%rd176, %rs29;
	ld.global.nc.u8 	%rs30, [%rd5+29];
	cvt.u64.u8 	%rd177, %rs30;
	shl.b64 	%rd178, %rd177, 8;
	or.b64  	%rd179, %rd178, %rd176;
	ld.global.nc.u8 	%rs31, [%rd5+30];
	cvt.u64.u8 	%rd180, %rs31;
	shl.b64 	%rd181, %rd180, 16;
	ld.global.nc.u8 	%rs32, [%rd5+31];
	cvt.u64.u8 	%rd182, %rs32;
	shl.b64 	%rd183, %rd182, 24;
	or.b64  	%rd184, %rd183, %rd181;
	or.b64  	%rd185, %rd184, %rd179;
	shl.b64 	%rd186, %rd185, 32;
	or.b64  	%rd187, %rd186, %rd175;
	st.local.u64 	[%rd3+24], %rd187;
$L__BB22_69:
	cvta.to.global.u64 	%rd188, %rd85;
	mul.wide.u32 	%rd189, %r3, 12;
	add.s64 	%rd190, %rd188, %rd189;
	ld.global.nc.u32 	%r92, [%rd190+4];
	cvt.u64.u32 	%rd191, %r92;
	add.s64 	%rd57, %rd5, %rd191;
	mov.b32 	%r277, 0;
	mov.u32 	%r281, %r277;
$L__BB22_70:
	shr.u32 	%r93, %r277, 5;
	max.u32 	%r52, %r93, 1;
	and.b32  	%r53, %r277, 31;
	shr.u32 	%r94, %r277, 2;
	and.b32  	%r95, %r94, 536870904;
	shr.u32 	%r96, %r48, %r95;
	and.b32  	%r54, %r96, 255;
	cvt.u16.u32 	%rs34, %r96;
	and.b16  	%rs33, %rs34, 255;
	setp.eq.s16 	%p14, %rs33, 0;
	@%p14 bra 	$L__BB22_88;
	setp.eq.s16 	%p15, %rs33, 255;
	@%p15 bra 	$L__BB22_83;
	setp.lt.u32 	%p20, %r277, 32;
	mov.b64 	%rd440, 0;
	@%p20 bra 	$L__BB22_75;
	mov.b64 	%rd440, 0;
	mov.b32 	%r282, 0;
$L__BB22_74:
	shl.b32 	%r104, %r282, 3;
	shr.u32 	%r105, %r48, %r104;
	and.b32  	%r106, %r105, 255;
	setp.eq.s32 	%p21, %r106, 255;
	shl.b32 	%r107, %r105, 5;
	and.b32  	%r108, %r107, 8160;
	selp.b32 	%r109, 0, %r108, %p21;
	cvt.u64.u32 	%rd201, %r109;
	add.s64 	%rd440, %rd440, %rd201;
	add.s32 	%r282, %r282, 1;
	setp.ne.s32 	%p22, %r282, %r52;
	@%p22 bra 	$L__BB22_74;
$L__BB22_75:
	setp.lt.u32 	%p23, %r54, 33;
	@%p23 bra 	$L__BB22_89;
	mul.lo.s32 	%r139, %r54, %r53;
	cvt.u64.u32 	%rd61, %r139;
	add.s64 	%rd239, %rd440, %rd61;
	min.u32 	%r62, %r54, 64;
	shr.u64 	%rd62, %rd239, 3;
	cvt.u32.u64 	%r140, %rd239;
	and.b32  	%r141, %r140, 7;
	add.s32 	%r142, %r62, %r141;
	add.s32 	%r143, %r142, 7;
	shr.u32 	%r144, %r143, 3;
	and.b32  	%r63, %r144, 3;
	and.b32  	%r64, %r144, 28;
	mov.b64 	%rd442, 0;
	mov.b32 	%r283, 0;
$L__BB22_77:
	cvt.u64.u32 	%rd240, %r283;
	add.s64 	%rd241, %rd62, %rd240;
	add.s64 	%rd64, %rd57, %rd241;
	ld.global.nc.u8 	%rs42, [%rd64];
	cvt.u64.u8 	%rd242, %rs42;
	shl.b32 	%r66, %r283, 3;
	shl.b64 	%rd243, %rd242, %r66;
	or.b64  	%rd244, %rd243, %rd442;
	ld.global.nc.u8 	%rs43, [%rd64+1];
	cvt.u64.u8 	%rd245, %rs43;
	add.s32 	%r145, %r66, 8;
	shl.b64 	%rd246, %rd245, %r145;
	or.b64  	%rd247, %rd246, %rd244;
	ld.global.nc.u8 	%rs44, [%rd64+2];
	cvt.u64.u8 	%rd248, %rs44;
	add.s32 	%r146, %r66, 16;
	shl.b64 	%rd249, %rd248, %r146;
	or.b64  	%rd250, %rd249, %rd247;
	ld.global.nc.u8 	%rs45, [%rd64+3];
	cvt.u64.u8 	%rd251, %rs45;
	add.s32 	%r147, %r66, 24;
	shl.b64 	%rd252, %rd251, %r147;
	or.b64  	%rd442, %rd252, %rd250;
	add.s32 	%r283, %r283, 4;
	setp.ne.s32 	%p30, %r283, %r64;
	@%p30 bra 	$L__BB22_77;
	setp.eq.s32 	%p31, %r63, 0;
	@%p31 bra 	$L__BB22_82;
	ld.global.nc.u8 	%rs46, [%rd64+4];
	cvt.u64.u8 	%rd253, %rs46;
	shl.b32 	%r148, %r64, 3;
	shl.b64 	%rd254, %rd253, %r148;
	or.b64  	%rd442, %rd254, %rd442;
	setp.eq.s32 	%p32, %r63, 1;
	@%p32 bra 	$L__BB22_82;
	ld.global.nc.u8 	%rs47, [%rd64+5];
	cvt.u64.u8 	%rd255, %rs47;
	add.s32 	%r149, %r66, 40;
	shl.b64 	%rd256, %rd255, %r149;
	or.b64  	%rd442, %rd256, %rd442;
	setp.eq.s32 	%p33, %r63, 2;
	@%p33 bra 	$L__BB22_82;
	ld.global.nc.u8 	%rs48, [%rd64+6];
	cvt.u64.u8 	%rd257, %rs48;
	add.s32 	%r150, %r66, 48;
	shl.b64 	%rd258, %rd257, %r150;
	or.b64  	%rd442, %rd258, %rd442;
$L__BB22_82:
	cvt.u32.u64 	%r151, %rd61;
	and.b32  	%r152, %r151, 7;
	shr.u64 	%rd259, %rd442, %r152;
	and.b32  	%r156, %r96, 255;
	setp.gt.u32 	%p34, %r156, 63;
	mov.b64 	%rd260, -1;
	shl.b64 	%rd261, %rd260, %r62;
	not.b64 	%rd262, %rd261;
	selp.b64 	%rd263, -1, %rd262, %p34;
	and.b64  	%rd264, %rd259, %rd263;
	add.s64 	%rd265, %rd264, %rd56;
	mul.wide.u32 	%rd266, %r277, 8;
	add.s64 	%rd267, %rd1, %rd266;
	st.local.u64 	[%rd267], %rd265;
	bra.uni 	$L__BB22_99;
$L__BB22_83:
	setp.ne.s32 	%p16, %r53, 0;
	@%p16 bra 	$L__BB22_87;
	setp.lt.u32 	%p17, %r277, 32;
	mov.b32 	%r281, 0;
	@%p17 bra 	$L__BB22_87;
	mov.b32 	%r279, 0;
	mov.u32 	%r281, %r279;
$L__BB22_86:
	shl.b32 	%r99, %r279, 3;
	shr.u32 	%r100, %r48, %r99;
	and.b32  	%r101, %r100, 255;
	setp.eq.s32 	%p18, %r101, 255;
	selp.u32 	%r102, 1, 0, %p18;
	add.s32 	%r281, %r281, %r102;
	add.s32 	%r279, %r279, 1;
	setp.ne.s32 	%p19, %r279, %r52;
	@%p19 bra 	$L__BB22_86;
$L__BB22_87:
	mul.wide.s32 	%rd194, %r281, 8;
	add.s64 	%rd195, %rd3, %rd194;
	ld.local.u64 	%rd196, [%rd195];
	mul.wide.u32 	%rd197, %r277, 8;
	add.s64 	%rd198, %rd1, %rd197;
	st.local.u64 	[%rd198], %rd196;
	bra.uni 	$L__BB22_99;
$L__BB22_88:
	mul.wide.u32 	%rd192, %r277, 8;
	add.s64 	%rd193, %rd1, %rd192;
	st.local.u64 	[%rd193], %rd56;
	bra.uni 	$L__BB22_99;
$L__BB22_89:
	cvt.u32.u64 	%r110, %rd440;
	mad.lo.s32 	%r111, %r54, %r53, %r110;
	cvt.u64.u32 	%rd70, %r111;
	setp.eq.s32 	%p24, %r54, 0;
	mov.b64 	%rd447, 0;
	@%p24 bra 	$L__BB22_98;
	cvt.u32.u64 	%r113, %rd70;
	and.b32  	%r114, %r113, 7;
	add.s32 	%r115, %r54, %r114;
	add.s32 	%r116, %r115, 7;
	shr.u32 	%r117, %r116, 3;
	add.s32 	%r118, %r117, -1;
	setp.lt.u32 	%p25, %r118, 3;
	mov.b64 	%rd446, 0;
	mov.b32 	%r285, 0;
	@%p25 bra 	$L__BB22_93;
	mov.b64 	%rd446, 0;
	mov.b32 	%r284, 0;
$L__BB22_92:
	cvt.u64.u32 	%rd206, %r284;
	shr.u64 	%rd207, %rd70, 3;
	add.s64 	%rd208, %rd207, %rd206;
	add.s64 	%rd209, %rd57, %rd208;
	ld.global.nc.u8 	%rs35, [%rd209];
	cvt.u64.u8 	%rd210, %rs35;
	shl.b32 	%r120, %r284, 3;
	shl.b64 	%rd211, %rd210, %r120;
	or.b64  	%rd212, %rd211, %rd446;
	ld.global.nc.u8 	%rs36, [%rd209+1];
	cvt.u64.u8 	%rd213, %rs36;
	add.s32 	%r121, %r120, 8;
	shl.b64 	%rd214, %rd213, %r121;
	or.b64  	%rd215, %rd214, %rd212;
	ld.global.nc.u8 	%rs37, [%rd209+2];
	cvt.u64.u8 	%rd216, %rs37;
	add.s32 	%r122, %r120, 16;
	shl.b64 	%rd217, %rd216, %r122;
	or.b64  	%rd218, %rd217, %rd215;
	ld.global.nc.u8 	%rs38, [%rd209+3];
	cvt.u64.u8 	%rd219, %rs38;
	add.s32 	%r123, %r120, 24;
	shl.b64 	%rd220, %rd219, %r123;
	or.b64  	%rd446, %rd220, %rd218;
	add.s32 	%r284, %r284, 4;
	and.b32  	%r285, %r117, 28;
	setp.ne.s32 	%p26, %r284, %r285;
	@%p26 bra 	$L__BB22_92;
$L__BB22_93:
	and.b32  	%r72, %r117, 3;
	setp.eq.s32 	%p27, %r72, 0;
	@%p27 bra 	$L__BB22_97;
	cvt.u64.u32 	%rd221, %r285;
	shr.u64 	%rd222, %rd70, 3;
	add.s64 	%rd223, %rd222, %rd221;
	add.s64 	%rd75, %rd57, %rd223;
	ld.global.nc.u8 	%rs39, [%rd75];
	cvt.u64.u8 	%rd224, %rs39;
	shl.b32 	%r73, %r285, 3;
	shl.b64 	%rd225, %rd224, %r73;
	or.b64  	%rd446, %rd225, %rd446;
	setp.eq.s32 	%p28, %r72, 1;
	@%p28 bra 	$L__BB22_97;
	ld.global.nc.u8 	%rs40, [%rd75+1];
	cvt.u64.u8 	%rd226, %rs40;
	add.s32 	%r134, %r73, 8;
	shl.b64 	%rd227, %rd226, %r134;
	or.b64  	%rd446, %rd227, %rd446;
	setp.eq.s32 	%p29, %r72, 2;
	@%p29 bra 	$L__BB22_97;
	ld.global.nc.u8 	%rs41, [%rd75+2];
	cvt.u64.u8 	%rd228, %rs41;
	add.s32 	%r135, %r73, 16;
	shl.b64 	%rd229, %rd228, %r135;
	or.b64  	%rd446, %rd229, %rd446;
$L__BB22_97:
	shr.u64 	%rd230, %rd446, %r114;
	mov.b64 	%rd231, -1;
	shl.b64 	%rd232, %rd231, %r54;
	and.b64  	%rd233, %rd232, 4294967294;
	xor.b64  	%rd234, %rd233, 4294967295;
	and.b64  	%rd447, %rd234, %rd230;
$L__BB22_98:
	add.s64 	%rd235, %rd447, %rd56;
	mul.wide.u32 	%rd236, %r277, 8;
	add.s64 	%rd237, %rd1, %rd236;
	st.local.u64 	[%rd237], %rd235;
$L__BB22_99:
	add.s32 	%r277, %r277, 1;
	setp.eq.s32 	%p35, %r277, 128;
	@%p35 bra 	$L__BB22_101;
	bra.uni 	$L__BB22_70;
$L__BB22_100:
	mov.b64 	%rd413, 0;
	st.local.v2.u64 	[%rd1], {%rd413, %rd413};
	st.local.v2.u64 	[%rd1+16], {%rd413, %rd413};
	st.local.v2.u64 	[%rd1+32], {%rd413, %rd413};
	st.local.v2.u64 	[%rd1+48], {%rd413, %rd413};
	st.local.v2.u64 	[%rd1+64], {%rd413, %rd413};
	st.local.v2.u64 	[%rd1+80], {%rd413, %rd413};
	st.local.v2.u64 	[%rd1+96], {%rd413, %rd413};
	st.local.v2.u64 	[%rd1+112], {%rd413, %rd413};
	st.local.v2.u64 	[%rd1+128], {%rd413, %rd413};
	st.local.v2.u64 	[%rd1+144], {%rd413, %rd413};
	st.local.v2.u64 	[%rd1+160], {%rd413, %rd413};
	st.local.v2.u64 	[%rd1+176], {%rd413, %rd413};
	st.local.v2.u64 	[%rd1+192], {%rd413, %rd413};
	st.local.v2.u64 	[%rd1+208], {%rd413, %rd413};
	st.local.v2.u64 	[%rd1+224], {%rd413, %rd413};
	st.local.v2.u64 	[%rd1+240], {%rd413, %rd413};
	st.local.v2.u64 	[%rd1+256], {%rd413, %rd413};
	st.local.v2.u64 	[%rd1+272], {%rd413, %rd413};
	st.local.v2.u64 	[%rd1+288], {%rd413, %rd413};
	st.local.v2.u64 	[%rd1+304], {%rd413, %rd413};
	st.local.v2.u64 	[%rd1+320], {%rd413, %rd413};
	st.local.v2.u64 	[%rd1+336], {%rd413, %rd413};
	st.local.v2.u64 	[%rd1+352], {%rd413, %rd413};
	st.local.v2.u64 	[%rd1+368], {%rd413, %rd413};
	st.local.v2.u64 	[%rd1+384], {%rd413, %rd413};
	st.local.v2.u64 	[%rd1+400], {%rd413, %rd413};
	st.local.v2.u64 	[%rd1+416], {%rd413, %rd413};
	st.local.v2.u64 	[%rd1+432], {%rd413, %rd413};
	st.local.v2.u64 	[%rd1+448], {%rd413, %rd413};
	st.local.v2.u64 	[%rd1+464], {%rd413, %rd413};
	st.local.v2.u64 	[%rd1+480], {%rd413, %rd413};
	st.local.v2.u64 	[%rd1+496], {%rd413, %rd413};
	st.local.v2.u64 	[%rd1+512], {%rd413, %rd413};
	st.local.v2.u64 	[%rd1+528], {%rd413, %rd413};
	st.local.v2.u64 	[%rd1+544], {%rd413, %rd413};
	st.local.v2.u64 	[%rd1+560], {%rd413, %rd413};
	st.local.v2.u64 	[%rd1+576], {%rd413, %rd413};
	st.local.v2.u64 	[%rd1+592], {%rd413, %rd413};
	st.local.v2.u64 	[%rd1+608], {%rd413, %rd413};
	st.local.v2.u64 	[%rd1+624], {%rd413, %rd413};
	st.local.v2.u64 	[%rd1+640], {%rd413, %rd413};
	st.local.v2.u64 	[%rd1+656], {%rd413, %rd413};
	st.local.v2.u64 	[%rd1+672], {%rd413, %rd413};
	st.local.v2.u64 	[%rd1+688], {%rd413, %rd413};
	st.local.v2.u64 	[%rd1+704], {%rd413, %rd413};
	st.local.v2.u64 	[%rd1+720], {%rd413, %rd413};
	st.local.v2.u64 	[%rd1+736], {%rd413, %rd413};
	st.local.v2.u64 	[%rd1+752], {%rd413, %rd413};
	st.local.v2.u64 	[%rd1+768], {%rd413, %rd413};
	st.local.v2.u64 	[%rd1+784], {%rd413, %rd413};
	st.local.v2.u64 	[%rd1+800], {%rd413, %rd413};
	st.local.v2.u64 	[%rd1+816], {%rd413, %rd413};
	st.local.v2.u64 	[%rd1+832], {%rd413, %rd413};
	st.local.v2.u64 	[%rd1+848], {%rd413, %rd413};
	st.local.v2.u64 	[%rd1+864], {%rd413, %rd413};
	st.local.v2.u64 	[%rd1+880], {%rd413, %rd413};
	st.local.v2.u64 	[%rd1+896], {%rd413, %rd413};
	st.local.v2.u64 	[%rd1+912], {%rd413, %rd413};
	st.local.v2.u64 	[%rd1+928], {%rd413, %rd413};
	st.local.v2.u64 	[%rd1+944], {%rd413, %rd413};
	st.local.v2.u64 	[%rd1+960], {%rd413, %rd413};
	st.local.v2.u64 	[%rd1+976], {%rd413, %rd413};
	st.local.v2.u64 	[%rd1+992], {%rd413, %rd413};
	st.local.v2.u64 	[%rd1+1008], {%rd413, %rd413};
$L__BB22_101:
	ld.param.u64 	%rd421, [_Z43decompress_random_access_block_based_kernelIlEvPKhPK13BlockMetadataIT_EPK12DFORMetadataIS3_EPK12RFORMetadataPKjPS3_i20CompressionAlgorithmm_param_5];
	shl.b32 	%r262, %r2, 3;
	cvt.u64.u32 	%rd414, %r262;
	and.b64  	%rd415, %rd414, 1016;
	add.s64 	%rd416, %rd1, %rd415;
	ld.local.u64 	%rd417, [%rd416];
	cvta.to.global.u64 	%rd418, %rd421;
	mul.wide.s32 	%rd419, %r1, 8;
	add.s64 	%rd420, %rd418, %rd419;
	st.global.u64 	[%rd420], %rd417;
$L__BB22_102:
	ret;
$L__BB22_103:
	mul.wide.u32 	%rd344, %r265, 8;
	add.s64 	%rd345, %rd1, %rd344;
	st.local.u64 	[%rd345], %rd6;
	bra.uni 	$L__BB22_30;
$L__BB22_104:
	mul.wide.u32 	%rd326, %r271, 8;
	add.s64 	%rd327, %rd2, %rd326;
	st.local.u64 	[%rd327], %rd33;
	bra.uni 	$L__BB22_49;

}
	// .globl	_Z27deserialize_data_gpu_kernelImEvPKhPK20SerializedDataHeaderPhP13BlockMetadataIT_EP12DFORMetadataIS7_EP12RFORMetadata20CompressionAlgorithm
.visible .entry _Z27deserialize_data_gpu_kernelImEvPKhPK20SerializedDataHeaderPhP13BlockMetadataIT_EP12DFORMetadataIS7_EP12RFORMetadata20CompressionAlgorithm(
	.param .u64 .ptr .align 1 _Z27deserialize_data_gpu_kernelImEvPKhPK20SerializedDataHeaderPhP13BlockMetadataIT_EP12DFORMetadataIS7_EP12RFORMetadata20CompressionAlgorithm_param_0,
	.param .u64 .ptr .align 1 _Z27deserialize_data_gpu_kernelImEvPKhPK20SerializedDataHeaderPhP13BlockMetadataIT_EP12DFORMetadataIS7_EP12RFORMetadata20CompressionAlgorithm_param_1,
	.param .u64 .ptr .align 1 _Z27deserialize_data_gpu_kernelImEvPKhPK20SerializedDataHeaderPhP13BlockMetadataIT_EP12DFORMetadataIS7_EP12RFORMetadata20CompressionAlgorithm_param_2,
	.param .u64 .ptr .align 1 _Z27deserialize_data_gpu_kernelImEvPKhPK20SerializedDataHeaderPhP13BlockMetadataIT_EP12DFORMetadataIS7_EP12RFORMetadata20CompressionAlgorithm_param_3,
	.param .u64 .ptr .align 1 _Z27deserialize_data_gpu_kernelImEvPKhPK20SerializedDataHeaderPhP13BlockMetadataIT_EP12DFORMetadataIS7_EP12RFORMetadata20CompressionAlgorithm_param_4,
	.param .u64 .ptr .align 1 _Z27deserialize_data_gpu_kernelImEvPKhPK20SerializedDataHeaderPhP13BlockMetadataIT_EP12DFORMetadataIS7_EP12RFORMetadata20CompressionAlgorithm_param_5,
	.param .u32 _Z27deserialize_data_gpu_kernelImEvPKhPK20SerializedDataHeaderPhP13BlockMetadataIT_EP12DFORMetadataIS7_EP12RFORMetadata20CompressionAlgorithm_param_6
)
{
	.reg .pred 	%p<25>;
	.reg .b16 	%rs<35>;
	.reg .b32 	%r<14>;
	.reg .b64 	%rd<81>;

	ld.param.u64 	%rd29, [_Z27deserialize_data_gpu_kernelImEvPKhPK20SerializedDataHeaderPhP13BlockMetadataIT_EP12DFORMetadataIS7_EP12RFORMetadata20CompressionAlgorithm_param_0];
	ld.param.u64 	%rd30, [_Z27deserialize_data_gpu_kernelImEvPKhPK20SerializedDataHeaderPhP13BlockMetadataIT_EP12DFORMetadataIS7_EP12RFORMetadata20CompressionAlgorithm_param_1];
	ld.param.u64 	%rd31, [_Z27deserialize_data_gpu_kernelImEvPKhPK20SerializedDataHeaderPhP13BlockMetadataIT_EP12DFORMetadataIS7_EP12RFORMetadata20CompressionAlgorithm_param_2];
	ld.param.u64 	%rd26, [_Z27deserialize_data_gpu_kernelImEvPKhPK20SerializedDataHeaderPhP13BlockMetadataIT_EP12DFORMetadataIS7_EP12RFORMetadata20CompressionAlgorithm_param_3];
	ld.param.u64 	%rd27, [_Z27deserialize_data_gpu_kernelImEvPKhPK20SerializedDataHeaderPhP13BlockMetadataIT_EP12DFORMetadataIS7_EP12RFORMetadata20CompressionAlgorithm_param_4];
	ld.param.u64 	%rd28, [_Z27deserialize_data_gpu_kernelImEvPKhPK20SerializedDataHeaderPhP13BlockMetadataIT_EP12DFORMetadataIS7_EP12RFORMetadata20CompressionAlgorithm_param_5];
	ld.param.u32 	%r3, [_Z27deserialize_data_gpu_kernelImEvPKhPK20SerializedDataHeaderPhP13BlockMetadataIT_EP12DFORMetadataIS7_EP12RFORMetadata20CompressionAlgorithm_param_6];
	cvta.to.global.u64 	%rd1, %rd31;
	cvta.to.global.u64 	%rd2, %rd29;
	cvta.to.global.u64 	%rd3, %rd30;
	mov.u32 	%r4, %ctaid.x;
	mov.u32 	%r1, %ntid.x;
	mov.u32 	%r5, %tid.x;
	mad.lo.s32 	%r2, %r4, %r1, %r5;
	ld.global.u32 	%r6, [%rd3+24];
	setp.ge.u32 	%p5, %r2, %r6;
	@%p5 bra 	$L__BB23_3;
	cvta.to.global.u64 	%rd33, %rd26;
	mul.wide.s32 	%rd34, %r2, 32;
	add.s64 	%rd4, %rd33, %rd34;
	ld.global.u64 	%rd35, [%rd3+32];
	add.s64 	%rd36, %rd35, %rd34;
	add.s64 	%rd5, %rd2, %rd36;
	mov.b64 	%rd75, 0;
$L__BB23_2:
	add.s64 	%rd37, %rd5, %rd75;
	ld.global.u8 	%rs1, [%rd37];
	add.s64 	%rd38, %rd4, %rd75;
	st.global.u8 	[%rd38], %rs1;
	add.s64 	%rd7, %rd75, 1;
	setp.lt.u64 	%p6, %rd75, 31;
	mov.u64 	%rd75, %rd7;
	@%p6 bra 	$L__BB23_2;
$L__BB23_3:
	setp.ne.s32 	%p8, %r3, 1;
	mov.pred 	%p23, 0;
	@%p8 bra 	$L__BB23_5;
	ld.global.u32 	%r7, [%rd3+24];
	setp.lt.u32 	%p23, %r2, %r7;
$L__BB23_5:
	setp.eq.s64 	%p9, %rd27, 0;
	not.pred 	%p10, %p23;
	or.pred  	%p11, %p9, %p10;
	@%p11 bra 	$L__BB23_7;
	cvta.to.global.u64 	%rd45, %rd27;
	mul.wide.s32 	%rd46, %r2, 16;
	add.s64 	%rd47, %rd45, %rd46;
	ld.global.u64 	%rd48, [%rd3+56];
	add.s64 	%rd49, %rd48, %rd46;
	add.s64 	%rd50, %rd2, %rd49;
	ld.global.u8 	%rs14, [%rd50];
	ld.global.u8 	%rs15, [%rd50+1];
	ld.global.u8 	%rs16, [%rd50+2];
	ld.global.u8 	%rs17, [%rd50+3];
	ld.global.u8 	%rs18, [%rd50+4];
	ld.global.u8 	%rs19, [%rd50+5];
	ld.global.u8 	%rs20, [%rd50+6];
	ld.global.u8 	%rs21, [%rd50+7];
	ld.global.u8 	%rs22, [%rd50+8];
	ld.global.u8 	%rs23, [%rd50+9];
	ld.global.u8 	%rs24, [%rd50+10];
	ld.global.u8 	%rs25, [%rd50+11];
	ld.global.u8 	%rs26, [%rd50+12];
	ld.global.u8 	%rs27, [%rd50+13];
	ld.global.u8 	%rs28, [%rd50+14];
	ld.global.u8 	%rs29, [%rd50+15];
	st.global.u8 	[%rd47], %rs14;
	st.global.u8 	[%rd47+1], %rs15;
	st.global.u8 	[%rd47+2], %rs16;
	st.global.u8 	[%rd47+3], %rs17;
	st.global.u8 	[%rd47+4], %rs18;
	st.global.u8 	[%rd47+5], %rs19;
	st.global.u8 	[%rd47+6], %rs20;
	st.global.u8 	[%rd47+7], %rs21;
	st.global.u8 	[%rd47+8], %rs22;
	st.global.u8 	[%rd47+9], %rs23;
	st.global.u8 	[%rd47+10], %rs24;
	st.global.u8 	[%rd47+11], %rs25;
	st.global.u8 	[%rd47+12], %rs26;
	st.global.u8 	[%rd47+13], %rs27;
	st.global.u8 	[%rd47+14], %rs28;
	st.global.u8 	[%rd47+15], %rs29;
	bra.uni 	$L__BB23_11;
$L__BB23_7:
	setp.ne.s32 	%p13, %r3, 2;
	mov.pred 	%p24, 0;
	@%p13 bra 	$L__BB23_9;
	ld.global.u32 	%r8, [%rd3+24];
	setp.lt.u32 	%p24, %r2, %r8;
$L__BB23_9:
	setp.eq.s64 	%p14, %rd28, 0;
	not.pred 	%p15, %p24;
	or.pred  	%p16, %p14, %p15;
	@%p16 bra 	$L__BB23_11;
	cvta.to.global.u64 	%rd39, %rd28;
	mul.wide.s32 	%rd40, %r2, 12;
	add.s64 	%rd41, %rd39, %rd40;
	ld.global.u64 	%rd42, [%rd3+56];
	add.s64 	%rd43, %rd42, %rd40;
	add.s64 	%rd44, %rd2, %rd43;
	ld.global.u8 	%rs2, [%rd44];
	ld.global.u8 	%rs3, [%rd44+1];
	ld.global.u8 	%rs4, [%rd44+2];
	ld.global.u8 	%rs5, [%rd44+3];
	ld.global.u8 	%rs6, [%rd44+4];
	ld.global.u8 	%rs7, [%rd44+5];
	ld.global.u8 	%rs8, [%rd44+6];
	ld.global.u8 	%rs9, [%rd44+7];
	ld.global.u8 	%rs10, [%rd44+8];
	ld.global.u8 	%rs11, [%rd44+9];
	ld.global.u8 	%rs12, [%rd44+10];
	ld.global.u8 	%rs13, [%rd44+11];
	st.global.u8 	[%rd41], %rs2;
	st.global.u8 	[%rd41+1], %rs3;
	st.global.u8 	[%rd41+2], %rs4;
	st.global.u8 	[%rd41+3], %rs5;
	st.global.u8 	[%rd41+4], %rs6;
	st.global.u8 	[%rd41+5], %rs7;
	st.global.u8 	[%rd41+6], %rs8;
	st.global.u8 	[%rd41+7], %rs9;
	st.global.u8 	[%rd41+8], %rs10;
	st.global.u8 	[%rd41+9], %rs11;
	st.global.u8 	[%rd41+10], %rs12;
	st.global.u8 	[%rd41+11], %rs13;
$L__BB23_11:
	ld.global.u64 	%rd8, [%rd3+80];
	mov.u32 	%r9, %nctaid.x;
	mul.lo.s32 	%r10, %r9, %r1;
	cvt.u64.u32 	%rd9, %r10;
	add.s64 	%rd51, %rd9, %rd8;
	add.s64 	%rd10, %rd51, -1;
	and.b64  	%rd52, %rd10, -4294967296;
	setp.ne.s64 	%p17, %rd52, 0;
	@%p17 bra 	$L__BB23_13;
	cvt.u32.u64 	%r11, %rd9;
	cvt.u32.u64 	%r12, %rd10;
	div.u32 	%r13, %r12, %r11;
	cvt.u64.u32 	%rd76, %r13;
	bra.uni 	$L__BB23_14;
$L__BB23_13:
	div.u64 	%rd76, %rd10, %rd9;
$L__BB23_14:
	cvt.s64.s32 	%rd53, %r2;
	mul.lo.s64 	%rd14, %rd76, %rd53;
	add.s64 	%rd54, %rd14, %rd76;
	min.u64 	%rd15, %rd54, %rd8;
	setp.le.u64 	%p18, %rd15, %rd14;
	@%p18 bra 	$L__BB23_21;
	add.s64 	%rd55, %rd14, 1;
	max.u64 	%rd16, %rd15, %rd55;
	sub.s64 	%rd56, %rd16, %rd14;
	and.b64  	%rd77, %rd56, 3;
	setp.eq.s64 	%p19, %rd77, 0;
	mov.u64 	%rd79, %rd14;
	@%p19 bra 	$L__BB23_18;
	mov.u64 	%rd79, %rd14;
$L__BB23_17:
	.pragma "nounroll";
	ld.global.u64 	%rd57, [%rd3+72];
	add.s64 	%rd58, %rd57, %rd79;
	add.s64 	%rd59, %rd2, %rd58;
	ld.global.u8 	%rs30, [%rd59];
	add.s64 	%rd60, %rd1, %rd79;
	st.global.u8 	[%rd60], %rs30;
	add.s64 	%rd79, %rd79, 1;
	add.s64 	%rd77, %rd77, -1;
	setp.ne.s64 	%p20, %rd77, 0;
	@%p20 bra 	$L__BB23_17;
$L__BB23_18:
	sub.s64 	%rd61, %rd14, %rd16;
	setp.gt.u64 	%p21, %rd61, -4;
	@%p21 bra 	$L__BB23_21;
	add.s64 	%rd23, %rd1, 3;
$L__BB23_20:
	ld.global.u64 	%rd62, [%rd3+72];
	add.s64 	%rd63, %rd79, %rd62;
	add.s64 	%rd64, %rd2, %rd63;
	ld.global.u8 	%rs31, [%rd64];
	add.s64 	%rd65, %rd23, %rd79;
	st.global.u8 	[%rd65+-3], %rs31;
	ld.global.u64 	%rd66, [%rd3+72];
	add.s64 	%rd67, %rd79, %rd66;
	add.s64 	%rd68, %rd2, %rd67;
	ld.global.u8 	%rs32, [%rd68+1];
	st.global.u8 	[%rd65+-2], %rs32;
	ld.global.u64 	%rd69, [%rd3+72];
	add.s64 	%rd70, %rd79, %rd69;
	add.s64 	%rd71, %rd2, %rd70;
	ld.global.u8 	%rs33, [%rd71+2];
	st.global.u8 	[%rd65+-1], %rs33;
	ld.global.u64 	%rd72, [%rd3+72];
	add.s64 	%rd73, %rd79, %rd72;
	add.s64 	%rd74, %rd2, %rd73;
	ld.global.u8 	%rs34, [%rd74+3];
	st.global.u8 	[%rd65], %rs34;
	add.s64 	%rd79, %rd79, 4;
	setp.lt.u64 	%p22, %rd79, %rd15;
	@%p22 bra 	$L__BB23_20;
$L__BB23_21:
	ret;

}
	// .globl	_Z25serialize_data_gpu_kernelImEvPhPK20SerializedDataHeaderPKhPK13BlockMetadataIT_EPK12DFORMetadataIS7_EPK12RFORMetadata20CompressionAlgorithm
.visible .entry _Z25serialize_data_gpu_kernelImEvPhPK20SerializedDataHeaderPKhPK13BlockMetadataIT_EPK12DFORMetadataIS7_EPK12RFORMetadata20CompressionAlgorithm(
	.param .u64 .ptr .align 1 _Z25serialize_data_gpu_kernelImEvPhPK20SerializedDataHeaderPKhPK13BlockMetadataIT_EPK12DFORMetadataIS7_EPK12RFORMetadata20CompressionAlgorithm_param_0,
	.param .u64 .ptr .align 1 _Z25serialize_data_gpu_kernelImEvPhPK20SerializedDataHeaderPKhPK13BlockMetadataIT_EPK12DFORMetadataIS7_EPK12RFORMetadata20CompressionAlgorithm_param_1,
	.param .u64 .ptr .align 1 _Z25serialize_data_gpu_kernelImEvPhPK20SerializedDataHeaderPKhPK13BlockMetadataIT_EPK12DFORMetadataIS7_EPK12RFORMetadata20CompressionAlgorithm_param_2,
	.param .u64 .ptr .align 1 _Z25serialize_data_gpu_kernelImEvPhPK20SerializedDataHeaderPKhPK13BlockMetadataIT_EPK12DFORMetadataIS7_EPK12RFORMetadata20CompressionAlgorithm_param_3,
	.param .u64 .ptr .align 1 _Z25serialize_data_gpu_kernelImEvPhPK20SerializedDataHeaderPKhPK13BlockMetadataIT_EPK12DFORMetadataIS7_EPK12RFORMetadata20CompressionAlgorithm_param_4,
	.param .u64 .ptr .align 1 _Z25serialize_data_gpu_kernelImEvPhPK20SerializedDataHeaderPKhPK13BlockMetadataIT_EPK12DFORMetadataIS7_EPK12RFORMetadata20CompressionAlgorithm_param_5,
	.param .u32 _Z25serialize_data_gpu_kernelImEvPhPK20SerializedDataHeaderPKhPK13BlockMetadataIT_EPK12DFORMetadataIS7_EPK12RFORMetadata20CompressionAlgorithm_param_6
)
{
	.reg .pred 	%p<27>;
	.reg .b16 	%rs<36>;
	.reg .b32 	%r<14>;
	.reg .b64 	%rd<86>;

	ld.param.u64 	%rd30, [_Z25serialize_data_gpu_kernelImEvPhPK20SerializedDataHeaderPKhPK13BlockMetadataIT_EPK12DFORMetadataIS7_EPK12RFORMetadata20CompressionAlgorithm_param_0];
	ld.param.u64 	%rd31, [_Z25serialize_data_gpu_kernelImEvPhPK20SerializedDataHeaderPKhPK13BlockMetadataIT_EPK12DFORMetadataIS7_EPK12RFORMetadata20CompressionAlgorithm_param_1];
	ld.param.u64 	%rd32, [_Z25serialize_data_gpu_kernelImEvPhPK20SerializedDataHeaderPKhPK13BlockMetadataIT_EPK12DFORMetadataIS7_EPK12RFORMetadata20CompressionAlgorithm_param_2];
	ld.param.u64 	%rd27, [_Z25serialize_data_gpu_kernelImEvPhPK20SerializedDataHeaderPKhPK13BlockMetadataIT_EPK12DFORMetadataIS7_EPK12RFORMetadata20CompressionAlgorithm_param_3];
	ld.param.u64 	%rd28, [_Z25serialize_data_gpu_kernelImEvPhPK20SerializedDataHeaderPKhPK13BlockMetadataIT_EPK12DFORMetadataIS7_EPK12RFORMetadata20CompressionAlgorithm_param_4];
	ld.param.u64 	%rd29, [_Z25serialize_data_gpu_kernelImEvPhPK20SerializedDataHeaderPKhPK13BlockMetadataIT_EPK12DFORMetadataIS7_EPK12RFORMetadata20CompressionAlgorithm_param_5];
	ld.param.u32 	%r3, [_Z25serialize_data_gpu_kernelImEvPhPK20SerializedDataHeaderPKhPK13BlockMetadataIT_EPK12DFORMetadataIS7_EPK12RFORMetadata20CompressionAlgorithm_param_6];
	cvta.to.global.u64 	%rd1, %rd32;
	cvta.to.global.u64 	%rd2, %rd31;
	cvta.to.global.u64 	%rd3, %rd30;
	mov.u32 	%r4, %ctaid.x;
	mov.u32 	%r1, %ntid.x;
	mov.u32 	%r5, %tid.x;
	mad.lo.s32 	%r2, %r4, %r1, %r5;
	setp.ne.s32 	%p5, %r2, 0;
	@%p5 bra 	$L__BB24_3;
	mov.b64 	%rd79, 0;
$L__BB24_2:
	add.s64 	%rd34, %rd2, %rd79;
	ld.global.u8 	%rs1, [%rd34];
	add.s64 	%rd35, %rd3, %rd79;
	st.global.u8 	[%rd35], %rs1;
	add.s64 	%rd5, %rd79, 1;
	setp.lt.u64 	%p6, %rd79, 103;
	mov.u64 	%rd79, %rd5;
	@%p6 bra 	$L__BB24_2;
$L__BB24_3:
	ld.global.u32 	%r6, [%rd2+24];
	setp.ge.u32 	%p7, %r2, %r6;
	@%p7 bra 	$L__BB24_6;
	ld.global.u64 	%rd37, [%rd2+32];
	mul.wide.s32 	%rd38, %r2, 32;
	add.s64 	%rd39, %rd37, %rd38;
	cvta.to.global.u64 	%rd40, %rd27;
	add.s64 	%rd6, %rd40, %rd38;
	add.s64 	%rd7, %rd3, %rd39;
	mov.b64 	%rd80, 0;
$L__BB24_5:
	add.s64 	%rd41, %rd6, %rd80;
	ld.global.u8 	%rs2, [%rd41];
	add.s64 	%rd42, %rd7, %rd80;
	st.global.u8 	[%rd42], %rs2;
	add.s64 	%rd9, %rd80, 1;
	setp.lt.u64 	%p8, %rd80, 31;
	mov.u64 	%rd80, %rd9;
	@%p8 bra 	$L__BB24_5;
$L__BB24_6:
	setp.ne.s32 	%p10, %r3, 1;
	mov.pred 	%p25, 0;
	@%p10 bra 	$L__BB24_8;
	ld.global.u32 	%r7, [%rd2+24];
	setp.lt.u32 	%p25, %r2, %r7;
$L__BB24_8:
	setp.eq.s64 	%p11, %rd28, 0;
	not.pred 	%p12, %p25;
	or.pred  	%p13, %p11, %p12;
	@%p13 bra 	$L__BB24_10;
	ld.global.u64 	%rd49, [%rd2+56];
	mul.wide.s32 	%rd50, %r2, 16;
	add.s64 	%rd51, %rd49, %rd50;
	add.s64 	%rd52, %rd3, %rd51;
	cvta.to.global.u64 	%rd53, %rd28;
	add.s64 	%rd54, %rd53, %rd50;
	ld.global.u8 	%rs15, [%rd54];
	ld.global.u8 	%rs16, [%rd54+1];
	ld.global.u8 	%rs17, [%rd54+2];
	ld.global.u8 	%rs18, [%rd54+3];
	ld.global.u8 	%rs19, [%rd54+4];
	ld.global.u8 	%rs20, [%rd54+5];
	ld.global.u8 	%rs21, [%rd54+6];
	ld.global.u8 	%rs22, [%rd54+7];
	ld.global.u8 	%rs23, [%rd54+8];
	ld.global.u8 	%rs24, [%rd54+9];
	ld.global.u8 	%rs25, [%rd54+10];
	ld.global.u8 	%rs26, [%rd54+11];
	ld.global.u8 	%rs27, [%rd54+12];
	ld.global.u8 	%rs28, [%rd54+13];
	ld.global.u8 	%rs29, [%rd54+14];
	ld.global.u8 	%rs30, [%rd54+15];
	st.global.u8 	[%rd52], %rs15;
	st.global.u8 	[%rd52+1], %rs16;
	st.global.u8 	[%rd52+2], %rs17;
	st.global.u8 	[%rd52+3], %rs18;
	st.global.u8 	[%rd52+4], %rs19;
	st.global.u8 	[%rd52+5], %rs20;
	st.global.u8 	[%rd52+6], %rs21;
	st.global.u8 	[%rd52+7], %rs22;
	st.global.u8 	[%rd52+8], %rs23;
	st.global.u8 	[%rd52+9], %rs24;
	st.global.u8 	[%rd52+10], %rs25;
	st.global.u8 	[%rd52+11], %rs26;
	st.global.u8 	[%rd52+12], %rs27;
	st.global.u8 	[%rd52+13], %rs28;
	st.global.u8 	[%rd52+14], %rs29;
	st.global.u8 	[%rd52+15], %rs30;
	bra.uni 	$L__BB24_14;
$L__BB24_10:
	setp.ne.s32 	%p15, %r3, 2;
	mov.pred 	%p26, 0;
	@%p15 bra 	$L__BB24_12;
	ld.global.u32 	%r8, [%rd2+24];
	setp.lt.u32 	%p26, %r2, %r8;
$L__BB24_12:
	setp.eq.s64 	%p16, %rd29, 0;
	not.pred 	%p17, %p26;
	or.pred  	%p18, %p16, %p17;
	@%p18 bra 	$L__BB24_14;
	ld.global.u64 	%rd43, [%rd2+56];
	mul.wide.s32 	%rd44, %r2, 12;
	add.s64 	%rd45, %rd43, %rd44;
	add.s64 	%rd46, %rd3, %rd45;
	cvta.to.global.u64 	%rd47, %rd29;
	add.s64 	%rd48, %rd47, %rd44;
	ld.global.u8 	%rs3, [%rd48];
	ld.global.u8 	%rs4, [%rd48+1];
	ld.global.u8 	%rs5, [%rd48+2];
	ld.global.u8 	%rs6, [%rd48+3];
	ld.global.u8 	%rs7, [%rd48+4];
	ld.global.u8 	%rs8, [%rd48+5];
	ld.global.u8 	%rs9, [%rd48+6];
	ld.global.u8 	%rs10, [%rd48+7];
	ld.global.u8 	%rs11, [%rd48+8];
	ld.global.u8 	%rs12, [%rd48+9];
	ld.global.u8 	%rs13, [%rd48+10];
	ld.global.u8 	%rs14, [%rd48+11];
	st.global.u8 	[%rd46], %rs3;
	st.global.u8 	[%rd46+1], %rs4;
	st.global.u8 	[%rd46+2], %rs5;
	st.global.u8 	[%rd46+3], %rs6;
	st.global.u8 	[%rd46+4], %rs7;
	st.global.u8 	[%rd46+5], %rs8;
	st.global.u8 	[%rd46+6], %rs9;
	st.global.u8 	[%rd46+7], %rs10;
	st.global.u8 	[%rd46+8], %rs11;
	st.global.u8 	[%rd46+9], %rs12;
	st.global.u8 	[%rd46+10], %rs13;
	st.global.u8 	[%rd46+11], %rs14;
$L__BB24_14:
	ld.global.u64 	%rd10, [%rd2+80];
	mov.u32 	%r9, %nctaid.x;
	mul.lo.s32 	%r10, %r9, %r1;
	cvt.u64.u32 	%rd11, %r10;
	add.s64 	%rd55, %rd11, %rd10;
	add.s64 	%rd12, %rd55, -1;
	and.b64  	%rd56, %rd12, -4294967296;
	setp.ne.s64 	%p19, %rd56, 0;
	@%p19 bra 	$L__BB24_16;
	cvt.u32.u64 	%r11, %rd11;
	cvt.u32.u64 	%r12, %rd12;
	div.u32 	%r13, %r12, %r11;
	cvt.u64.u32 	%rd81, %r13;
	bra.uni 	$L__BB24_17;
$L__BB24_16:
	div.u64 	%rd81, %rd12, %rd11;
$L__BB24_17:
	cvt.s64.s32 	%rd57, %r2;
	mul.lo.s64 	%rd16, %rd81, %rd57;
	add.s64 	%rd58, %rd16, %rd81;
	min.u64 	%rd17, %rd58, %rd10;
	setp.le.u64 	%p20, %rd17, %rd16;
	@%p20 bra 	$L__BB24_23;
	add.s64 	%rd59, %rd16, 1;
	max.u64 	%rd18, %rd17, %rd59;
	sub.s64 	%rd60, %rd18, %rd16;
	and.b64  	%rd82, %rd60, 3;
	setp.eq.s64 	%p21, %rd82, 0;
	mov.u64 	%rd84, %rd16;
	@%p21 bra 	$L__BB24_21;
	mov.u64 	%rd84, %rd16;
$L__BB24_20:
	.pragma "nounroll";
	add.s64 	%rd61, %rd1, %rd84;
	ld.global.u8 	%rs31, [%rd61];
	ld.global.u64 	%rd62, [%rd2+72];
	add.s64 	%rd63, %rd62, %rd84;
	add.s64 	%rd64, %rd3, %rd63;
	st.global.u8 	[%rd64], %rs31;
	add.s64 	%rd84, %rd84, 1;
	add.s64 	%rd82, %rd82, -1;
	setp.ne.s64 	%p22, %rd82, 0;
	@%p22 bra 	$L__BB24_20;
$L__BB24_21:
	sub.s64 	%rd65, %rd16, %rd18;
	setp.gt.u64 	%p23, %rd65, -4;
	@%p23 bra 	$L__BB24_23;
$L__BB24_22:
	add.s64 	%rd66, %rd1, %rd84;
	ld.global.u8 	%rs32, [%rd66];
	ld.global.u64 	%rd67, [%rd2+72];
	add.s64 	%rd68, %rd84, %rd67;
	add.s64 	%rd69, %rd3, %rd68;
	st.global.u8 	[%rd69], %rs32;
	ld.global.u8 	%rs33, [%rd66+1];
	ld.global.u64 	%rd70, [%rd2+72];
	add.s64 	%rd71, %rd84, %rd70;
	add.s64 	%rd72, %rd3, %rd71;
	st.global.u8 	[%rd72+1], %rs33;
	ld.global.u8 	%rs34, [%rd66+2];
	ld.global.u64 	%rd73, [%rd2+72];
	add.s64 	%rd74, %rd84, %rd73;
	add.s64 	%rd75, %rd3, %rd74;
	st.global.u8 	[%rd75+2], %rs34;
	ld.global.u8 	%rs35, [%rd66+3];
	ld.global.u64 	%rd76, [%rd2+72];
	add.s64 	%rd77, %rd84, %rd76;
	add.s64 	%rd78, %rd3, %rd77;
	st.global.u8 	[%rd78+3], %rs35;
	add.s64 	%rd84, %rd84, 4;
	setp.lt.u64 	%p24, %rd84, %rd17;
	@%p24 bra 	$L__BB24_22;
$L__BB24_23:
	ret;

}
	// .globl	_Z25decompress_gpu_for_kernelImLi1EEvPKhPK13BlockMetadataIT_EPS3_i
.visible .entry _Z25decompress_gpu_for_kernelImLi1EEvPKhPK13BlockMetadataIT_EPS3_i(
	.param .u64 .ptr .align 1 _Z25decompress_gpu_for_kernelImLi1EEvPKhPK13BlockMetadataIT_EPS3_i_param_0,
	.param .u64 .ptr .align 1 _Z25decompress_gpu_for_kernelImLi1EEvPKhPK13BlockMetadataIT_EPS3_i_param_1,
	.param .u64 .ptr .align 1 _Z25decompress_gpu_for_kernelImLi1EEvPKhPK13BlockMetadataIT_EPS3_i_param_2,
	.param .u32 _Z25decompress_gpu_for_kernelImLi1EEvPKhPK13BlockMetadataIT_EPS3_i_param_3
)
{
	.reg .pred 	%p<12>;
	.reg .b16 	%rs<5>;
	.reg .b32 	%r<55>;
	.reg .b64 	%rd<73>;

	ld.param.u64 	%rd28, [_Z25decompress_gpu_for_kernelImLi1EEvPKhPK13BlockMetadataIT_EPS3_i_param_0];
	ld.param.u64 	%rd29, [_Z25decompress_gpu_for_kernelImLi1EEvPKhPK13BlockMetadataIT_EPS3_i_param_1];
	ld.param.u64 	%rd30, [_Z25decompress_gpu_for_kernelImLi1EEvPKhPK13BlockMetadataIT_EPS3_i_param_2];
	ld.param.u32 	%r19, [_Z25decompress_gpu_for_kernelImLi1EEvPKhPK13BlockMetadataIT_EPS3_i_param_3];
	mov.u32 	%r1, %tid.x;
	shr.u32 	%r20, %r1, 7;
	and.b32  	%r2, %r1, 127;
	mov.u32 	%r21, %ctaid.x;
	add.s32 	%r3, %r20, %r21;
	setp.ge.s32 	%p1, %r3, %r19;
	@%p1 bra 	$L__BB25_16;
	cvta.to.global.u64 	%rd31, %rd29;
	cvta.to.global.u64 	%rd1, %rd28;
	mul.wide.s32 	%rd32, %r3, 32;
	add.s64 	%rd33, %rd31, %rd32;
	ld.global.nc.u64 	%rd72, [%rd33];
	ld.global.nc.v2.u32 	{%r4, %r22}, [%rd33+8];
	cvt.u64.u32 	%rd3, %r22;
	shr.u32 	%r5, %r2, 5;
	shl.b32 	%r23, %r5, 3;
	shr.u32 	%r24, %r4, %r23;
	and.b32  	%r6, %r24, 255;
	cvt.u16.u32 	%rs2, %r24;
	and.b16  	%rs1, %rs2, 255;
	setp.eq.s16 	%p2, %rs1, 0;
	@%p2 bra 	$L__BB25_15;
	setp.eq.s16 	%p3, %rs1, 255;
	@%p3 bra 	$L__BB25_15;
	setp.lt.u32 	%p4, %r2, 32;
	mov.b64 	%rd64, 0;
	@%p4 bra 	$L__BB25_6;
	neg.s32 	%r52, %r5;
	mov.b64 	%rd64, 0;
	mov.b32 	%r51, 0;
$L__BB25_5:
	shr.u32 	%r26, %r4, %r51;
	and.b32  	%r27, %r26, 255;
	setp.eq.s32 	%p5, %r27, 255;
	shl.b32 	%r28, %r26, 5;
	and.b32  	%r29, %r28, 8160;
	selp.b32 	%r30, 0, %r29, %p5;
	cvt.u64.u32 	%rd36, %r30;
	add.s64 	%rd64, %rd64, %rd36;
	add.s32 	%r52, %r52, 1;
	setp.ne.s32 	%p6, %r52, 0;
	add.s32 	%r51, %r51, 8;
	@%p6 bra 	$L__BB25_5;
$L__BB25_6:
	and.b32  	%r31, %r1, 31;
	mul.lo.s32 	%r32, %r6, %r31;
	cvt.u64.u32 	%rd7, %r32;
	add.s64 	%rd8, %rd64, %rd7;
	setp.lt.u32 	%p7, %r6, 33;
	@%p7 bra 	$L__BB25_10;
	min.u32 	%r12, %r6, 64;
	shr.u64 	%rd50, %rd8, 3;
	cvt.u32.u64 	%r41, %rd8;
	and.b32  	%r42, %r41, 7;
	add.s32 	%r43, %r12, %r42;
	add.s32 	%r44, %r43, 7;
	shr.u32 	%r45, %r44, 3;
	neg.s32 	%r53, %r45;
	add.s64 	%rd51, %rd50, %rd3;
	add.s64 	%rd65, %rd1, %rd51;
	mov.b64 	%rd66, 0;
	mov.u64 	%rd67, %rd66;
$L__BB25_8:
	ld.global.nc.u8 	%rs4, [%rd65];
	cvt.u64.u8 	%rd52, %rs4;
	cvt.u32.u64 	%r46, %rd66;
	shl.b64 	%rd53, %rd52, %r46;
	or.b64  	%rd67, %rd53, %rd67;
	add.s32 	%r53, %r53, 1;
	setp.ne.s32 	%p10, %r53, 0;
	add.s64 	%rd66, %rd66, 8;
	add.s64 	%rd65, %rd65, 1;
	@%p10 bra 	$L__BB25_8;
	cvt.u32.u64 	%r47, %rd7;
	and.b32  	%r48, %r47, 7;
	shr.u64 	%rd54, %rd67, %r48;
	setp.gt.u32 	%p11, %r6, 63;
	mov.b64 	%rd55, -1;
	shl.b64 	%rd56, %rd55, %r12;
	not.b64 	%rd57, %rd56;
	selp.b64 	%rd58, -1, %rd57, %p11;
	and.b64  	%rd59, %rd54, %rd58;
	add.s64 	%rd72, %rd59, %rd72;
	bra.uni 	$L__BB25_15;
$L__BB25_10:
	setp.eq.s32 	%p8, %r6, 0;
	mov.b64 	%rd71, 0;
	@%p8 bra 	$L__BB25_14;
	cvt.u32.u64 	%r33, %rd8;
	shr.u64 	%rd39, %rd8, 3;
	and.b64  	%rd40, %rd39, 536870911;
	and.b32  	%r34, %r33, 7;
	add.s32 	%r35, %r6, %r34;
	add.s32 	%r36, %r35, 7;
	shr.u32 	%r37, %r36, 3;
	neg.s32 	%r54, %r37;
	add.s64 	%rd41, %rd3, %rd40;
	add.s64 	%rd68, %rd1, %rd41;
	mov.b64 	%rd69, 0;
	mov.u64 	%rd70, %rd69;
$L__BB25_12:
	ld.global.nc.u8 	%rs3, [%rd68];
	cvt.u64.u8 	%rd42, %rs3;
	cvt.u32.u64 	%r38, %rd69;
	shl.b64 	%rd43, %rd42, %r38;
	or.b64  	%rd70, %rd43, %rd70;
	add.s32 	%r54, %r54, 1;
	setp.ne.s32 	%p9, %r54, 0;
	add.s64 	%rd69, %rd69, 8;
	add.s64 	%rd68, %rd68, 1;
	@%p9 bra 	$L__BB25_12;
	cvt.u32.u64 	%r39, %rd7;
	and.b32  	%r40, %r39, 7;
	shr.u64 	%rd44, %rd70, %r40;
	mov.b64 	%rd45, -1;
	shl.b64 	%rd46, %rd45, %r6;
	and.b64  	%rd47, %rd46, 4294967294;
	xor.b64  	%rd48, %rd47, 4294967295;
	and.b64  	%rd71, %rd48, %rd44;
$L__BB25_14:
	add.s64 	%rd72, %rd71, %rd72;
$L__BB25_15:
	shl.b32 	%r49, %r3, 7;
	or.b32  	%r50, %r49, %r2;
	cvta.to.global.u64 	%rd60, %rd30;
	mul.wide.s32 	%rd61, %r50, 8;
	add.s64 	%rd62, %rd60, %rd61;
	st.global.u64 	[%rd62], %rd72;
$L__BB25_16:
	ret;

}
	// .globl	_Z26decompress_gpu_dfor_kernelImLi1EEvPKhPK13BlockMetadataIT_EPK12DFORMetadataIS3_EPS3_im
.visible .entry _Z26decompress_gpu_dfor_kernelImLi1EEvPKhPK13BlockMetadataIT_EPK12DFORMetadataIS3_EPS3_im(
	.param .u64 .ptr .align 1 _Z26decompress_gpu_dfor_kernelImLi1EEvPKhPK13BlockMetadataIT_EPK12DFORMetadataIS3_EPS3_im_param_0,
	.param .u64 .ptr .align 1 _Z26decompress_gpu_dfor_kernelImLi1EEvPKhPK13BlockMetadataIT_EPK12DFORMetadataIS3_EPS3_im_param_1,
	.param .u64 .ptr .align 1 _Z26decompress_gpu_dfor_kernelImLi1EEvPKhPK13BlockMetadataIT_EPK12DFORMetadataIS3_EPS3_im_param_2,
	.param .u64 .ptr .align 1 _Z26decompress_gpu_dfor_kernelImLi1EEvPKhPK13BlockMetadataIT_EPK12DFORMetadataIS3_EPS3_im_param_3,
	.param .u32 _Z26decompress_gpu_dfor_kernelImLi1EEvPKhPK13BlockMetadataIT_EPK12DFORMetadataIS3_EPS3_im_param_4,
	.param .u64 _Z26decompress_gpu_dfor_kernelImLi1EEvPKhPK13BlockMetadataIT_EPK12DFORMetadataIS3_EPS3_im_param_5
)
{
	.reg .pred 	%p<71>;
	.reg .b16 	%rs<3>;
	.reg .b32 	%r<90>;
	.reg .b64 	%rd<186>;
	// demoted variable
	.shared .align 8 .b8 _ZZ26decompress_gpu_dfor_kernelImLi1EEvPKhPK13BlockMetadataIT_EPK12DFORMetadataIS3_EPS3_imE14s_block_values[1024];
	// demoted variable
	.shared .align 8 .b8 _ZZ26decompress_gpu_dfor_kernelImLi1EEvPKhPK13BlockMetadataIT_EPK12DFORMetadataIS3_EPS3_imE18s_temp_scan_buffer[1024];
	ld.param.u64 	%rd63, [_Z26decompress_gpu_dfor_kernelImLi1EEvPKhPK13BlockMetadataIT_EPK12DFORMetadataIS3_EPS3_im_param_0];
	ld.param.u64 	%rd64, [_Z26decompress_gpu_dfor_kernelImLi1EEvPKhPK13BlockMetadataIT_EPK12DFORMetadataIS3_EPS3_im_param_1];
	ld.param.u64 	%rd65, [_Z26decompress_gpu_dfor_kernelImLi1EEvPKhPK13BlockMetadataIT_EPK12DFORMetadataIS3_EPS3_im_param_2];
	ld.param.u64 	%rd66, [_Z26decompress_gpu_dfor_kernelImLi1EEvPKhPK13BlockMetadataIT_EPK12DFORMetadataIS3_EPS3_im_param_3];
	ld.param.u32 	%r32, [_Z26decompress_gpu_dfor_kernelImLi1EEvPKhPK13BlockMetadataIT_EPK12DFORMetadataIS3_EPS3_im_param_4];
	ld.param.u64 	%rd67, [_Z26decompress_gpu_dfor_kernelImLi1EEvPKhPK13BlockMetadataIT_EPK12DFORMetadataIS3_EPS3_im_param_5];
	mov.u32 	%r1, %tid.x;
	shr.u32 	%r33, %r1, 7;
	and.b32  	%r2, %r1, 127;
	mov.u32 	%r34, %ctaid.x;
	add.s32 	%r3, %r33, %r34;
	setp.ge.s32 	%p8, %r3, %r32;
	@%p8 bra 	$L__BB26_86;
	cvta.to.global.u64 	%rd68, %rd64;
	cvta.to.global.u64 	%rd69, %rd65;
	cvta.to.global.u64 	%rd1, %rd63;
	cvt.s64.s32 	%rd2, %r3;
	mul.wide.s32 	%rd70, %r3, 32;
	add.s64 	%rd71, %rd68, %rd70;
	mul.wide.s32 	%rd72, %r3, 16;
	add.s64 	%rd73, %rd69, %rd72;
	ld.global.nc.u32 	%r4, [%rd71+24];
	ld.global.nc.u64 	%rd170, [%rd73];
	ld.global.nc.u64 	%rd4, [%rd73+8];
	ld.global.nc.v2.u32 	{%r5, %r35}, [%rd71+8];
	cvt.u64.u32 	%rd5, %r35;
	setp.eq.s32 	%p9, %r2, 0;
	@%p9 bra 	$L__BB26_17;
	setp.ge.s32 	%p10, %r2, %r4;
	mov.b64 	%rd170, 0;
	@%p10 bra 	$L__BB26_17;
	add.s32 	%r6, %r2, -1;
	shr.u32 	%r7, %r6, 5;
	shl.b32 	%r36, %r7, 3;
	shr.u32 	%r37, %r5, %r36;
	and.b32  	%r8, %r37, 255;
	setp.eq.s32 	%p11, %r8, 0;
	mov.u64 	%rd170, %rd4;
	@%p11 bra 	$L__BB26_17;
	setp.lt.u32 	%p12, %r2, 33;
	mov.b64 	%rd163, 0;
	@%p12 bra 	$L__BB26_10;
	add.s32 	%r39, %r7, -1;
	setp.lt.u32 	%p13, %r39, 3;
	mov.b64 	%rd163, 0;
	mov.b32 	%r85, 0;
	@%p13 bra 	$L__BB26_8;
	and.b32  	%r85, %r7, 134217724;
	shl.b32 	%r41, %r5, 5;
	and.b32  	%r42, %r41, 8160;
	cvt.u64.u32 	%rd6, %r42;
	and.b32  	%r44, %r7, 134217724;
	neg.s32 	%r83, %r44;
	mov.b64 	%rd163, 0;
	mov.b32 	%r84, 16;
$L__BB26_7:
	add.s64 	%rd78, %rd163, %rd6;
	add.s32 	%r45, %r84, -8;
	shr.u32 	%r46, %r5, %r45;
	shl.b32 	%r47, %r46, 5;
	and.b32  	%r48, %r47, 8160;
	cvt.u64.u32 	%rd79, %r48;
	add.s64 	%rd80, %rd78, %rd79;
	add.s32 	%r49, %r84, 8;
	shr.u32 	%r50, %r5, %r84;
	shl.b32 	%r51, %r50, 5;
	and.b32  	%r52, %r51, 8160;
	cvt.u64.u32 	%rd81, %r52;
	add.s64 	%rd82, %rd80, %rd81;
	shr.u32 	%r53, %r5, %r49;
	shl.b32 	%r54, %r53, 5;
	cvt.u64.u32 	%rd83, %r54;
	add.s64 	%rd163, %rd82, %rd83;
	add.s32 	%r84, %r84, 32;
	add.s32 	%r83, %r83, 4;
	setp.ne.s32 	%p14, %r83, 0;
	@%p14 bra 	$L__BB26_7;
$L__BB26_8:
	shl.b32 	%r87, %r85, 3;
	neg.s32 	%r86, %r7;
$L__BB26_9:
	.pragma "nounroll";
	shr.u32 	%r55, %r5, %r87;
	shl.b32 	%r56, %r55, 5;
	and.b32  	%r57, %r56, 8160;
	cvt.u64.u32 	%rd84, %r57;
	add.s64 	%rd163, %rd163, %rd84;
	add.s32 	%r87, %r87, 8;
	add.s32 	%r86, %r86, 1;
	setp.ne.s32 	%p15, %r86, 0;
	@%p15 bra 	$L__BB26_9;
$L__BB26_10:
	and.b32  	%r58, %r6, 31;
	mul.lo.s32 	%r59, %r8, %r58;
	cvt.u64.u32 	%rd13, %r59;
	add.s64 	%rd14, %rd163, %rd13;
	setp.lt.u32 	%p16, %r8, 33;
	@%p16 bra 	$L__BB26_14;
	cvt.u32.u64 	%r68, %rd13;
	min.u32 	%r22, %r8, 64;
	shr.u64 	%rd98, %rd14, 3;
	and.b32  	%r69, %r68, 7;
	add.s32 	%r70, %r22, %r69;
	add.s32 	%r71, %r70, 7;
	shr.u32 	%r72, %r71, 3;
	neg.s32 	%r88, %r72;
	add.s64 	%rd99, %rd98, %rd5;
	add.s64 	%rd164, %rd1, %rd99;
	mov.b64 	%rd165, 0;
	mov.u64 	%rd166, %rd165;
$L__BB26_12:
	ld.global.nc.u8 	%rs2, [%rd164];
	cvt.u64.u8 	%rd100, %rs2;
	cvt.u32.u64 	%r73, %rd165;
	shl.b64 	%rd101, %rd100, %r73;
	or.b64  	%rd166, %rd101, %rd166;
	add.s32 	%r88, %r88, 1;
	setp.ne.s32 	%p18, %r88, 0;
	add.s64 	%rd165, %rd165, 8;
	add.s64 	%rd164, %rd164, 1;
	@%p18 bra 	$L__BB26_12;
	shr.u64 	%rd102, %rd166, %r69;
	setp.gt.u32 	%p19, %r8, 63;
	mov.b64 	%rd103, -1;
	shl.b64 	%rd104, %rd103, %r22;
	not.b64 	%rd105, %rd104;
	selp.b64 	%rd106, -1, %rd105, %p19;
	and.b64  	%rd107, %rd102, %rd106;
	add.s64 	%rd170, %rd107, %rd4;
	bra.uni 	$L__BB26_17;
$L__BB26_14:
	cvt.u32.u64 	%r61, %rd13;
	shr.u64 	%rd86, %rd14, 3;
	and.b64  	%rd87, %rd86, 536870911;
	and.b32  	%r62, %r61, 7;
	add.s32 	%r63, %r8, %r62;
	add.s32 	%r64, %r63, 7;
	shr.u32 	%r26, %r64, 3;
	add.s64 	%rd88, %rd5, %rd87;
	add.s64 	%rd167, %rd1, %rd88;
	mov.b32 	%r89, 0;
	mov.b64 	%rd168, 0;
	mov.u64 	%rd169, %rd168;
$L__BB26_15:
	ld.global.nc.u8 	%rs1, [%rd167];
	cvt.u64.u8 	%rd89, %rs1;
	cvt.u32.u64 	%r65, %rd168;
	shl.b64 	%rd90, %rd89, %r65;
	or.b64  	%rd169, %rd90, %rd169;
	add.s32 	%r89, %r89, 1;
	add.s64 	%rd168, %rd168, 8;
	add.s64 	%rd167, %rd167, 1;
	setp.lt.u32 	%p17, %r89, %r26;
	@%p17 bra 	$L__BB26_15;
	shr.u64 	%rd91, %rd169, %r62;
	mov.b64 	%rd92, -1;
	shl.b64 	%rd93, %rd92, %r8;
	and.b64  	%rd94, %rd93, 4294967294;
	xor.b64  	%rd95, %rd94, 4294967295;
	and.b64  	%rd96, %rd95, %rd91;
	add.s64 	%rd170, %rd96, %rd4;
$L__BB26_17:
	setp.gt.u32 	%p20, %r1, 127;
	shl.b32 	%r76, %r1, 3;
	mov.u32 	%r77, _ZZ26decompress_gpu_dfor_kernelImLi1EEvPKhPK13BlockMetadataIT_EPK12DFORMetadataIS3_EPS3_imE14s_block_values;
	add.s32 	%r29, %r77, %r76;
	@%p20 bra 	$L__BB26_19;
	st.shared.u64 	[%r29], %rd170;
$L__BB26_19:
	setp.gt.u32 	%p21, %r1, 127;
	bar.sync 	0;
	@%p21 bra 	$L__BB26_83;
	setp.gt.s32 	%p22, %r4, 127;
	@%p22 bra 	$L__BB26_54;
	setp.ge.s32 	%p37, %r1, %r4;
	mov.b64 	%rd171, 0;
	@%p37 bra 	$L__BB26_23;
	ld.shared.u64 	%rd171, [%r29];
$L__BB26_23:
	setp.lt.s32 	%p38, %r1, %r4;
	mov.u32 	%r81, _ZZ26decompress_gpu_dfor_kernelImLi1EEvPKhPK13BlockMetadataIT_EPK12DFORMetadataIS3_EPS3_imE18s_temp_scan_buffer;
	add.s32 	%r30, %r81, %r76;
	st.shared.u64 	[%r30], %rd171;
	bar.sync 	0;
	setp.ne.s32 	%p39, %r1, 0;
	and.pred  	%p1, %p39, %p38;
	mov.b64 	%rd172, 0;
	not.pred 	%p40, %p1;
	@%p40 bra 	$L__BB26_25;
	ld.shared.u64 	%rd172, [%r30+-8];
$L__BB26_25:
	bar.sync 	0;
	@%p40 bra 	$L__BB26_27;
	ld.shared.u64 	%rd133, [%r30];
	add.s64 	%rd134, %rd133, %rd172;
	st.shared.u64 	[%r30], %rd134;
$L__BB26_27:
	setp.lt.s32 	%p42, %r1, %r4;
	bar.sync 	0;
	setp.gt.u32 	%p43, %r1, 1;
	and.pred  	%p2, %p43, %p42;
	mov.b64 	%rd173, 0;
	not.pred 	%p44, %p2;
	@%p44 bra 	$L__BB26_29;
	ld.shared.u64 	%rd173, [%r30+-16];
$L__BB26_29:
	bar.sync 	0;
	@%p44 bra 	$L__BB26_31;
	ld.shared.u64 	%rd136, [%r30];
	add.s64 	%rd137, %rd136, %rd173;
	st.shared.u64 	[%r30], %rd137;
$L__BB26_31:
	setp.lt.s32 	%p46, %r1, %r4;
	bar.sync 	0;
	setp.gt.u32 	%p47, %r1, 3;
	and.pred  	%p3, %p47, %p46;
	mov.b64 	%rd174, 0;
	not.pred 	%p48, %p3;
	@%p48 bra 	$L__BB26_33;
	ld.shared.u64 	%rd174, [%r30+-32];
$L__BB26_33:
	bar.sync 	0;
	@%p48 bra 	$L__BB26_35;
	ld.shared.u64 	%rd139, [%r30];
	add.s64 	%rd140, %rd139, %rd174;
	st.shared.u64 	[%r30], %rd140;
$L__BB26_35:
	setp.lt.s32 	%p50, %r1, %r4;
	bar.sync 	0;
	setp.gt.u32 	%p51, %r1, 7;
	and.pred  	%p4, %p51, %p50;
	mov.b64 	%rd175, 0;
	not.pred 	%p52, %p4;
	@%p52 bra 	$L__BB26_37;
	ld.shared.u64 	%rd175, [%r30+-64];
$L__BB26_37:
	bar.sync 	0;
	@%p52 bra 	$L__BB26_39;
	ld.shared.u64 	%rd142, [%r30];
	add.s64 	%rd143, %rd142, %rd175;
	st.shared.u64 	[%r30], %rd143;
$L__BB26_39:
	setp.lt.s32 	%p54, %r1, %r4;
	bar.sync 	0;
	setp.gt.u32 	%p55, %r1, 15;
	and.pred  	%p5, %p55, %p54;
	mov.b64 	%rd176, 0;
	not.pred 	%p56, %p5;
	@%p56 bra 	$L__BB26_41;
	ld.shared.u64 	%rd176, [%r30+-128];
$L__BB26_41:
	bar.sync 	0;
	@%p56 bra 	$L__BB26_43;
	ld.shared.u64 	%rd145, [%r30];
	add.s64 	%rd146, %rd145, %rd176;
	st.shared.u64 	[%r30], %rd146;
$L__BB26_43:
	setp.lt.s32 	%p58, %r1, %r4;
	bar.sync 	0;
	setp.gt.u32 	%p59, %r1, 31;
	and.pred  	%p6, %p59, %p58;
	mov.b64 	%rd177, 0;
	not.pred 	%p60, %p6;
	@%p60 bra 	$L__BB26_45;
	ld.shared.u64 	%rd177, [%r30+-256];
$L__BB26_45:
	bar.sync 	0;
	@%p60 bra 	$L__BB26_47;
	ld.shared.u64 	%rd148, [%r30];
	add.s64 	%rd149, %rd148, %rd177;
	st.shared.u64 	[%r30], %rd149;
$L__BB26_47:
	setp.lt.s32 	%p62, %r1, %r4;
	bar.sync 	0;
	setp.gt.u32 	%p63, %r1, 63;
	and.pred  	%p7, %p63, %p62;
	mov.b64 	%rd178, 0;
	not.pred 	%p64, %p7;
	@%p64 bra 	$L__BB26_49;
	ld.shared.u64 	%rd178, [%r30+-512];
$L__BB26_49:
	bar.sync 	0;
	@%p64 bra 	$L__BB26_51;
	ld.shared.u64 	%rd151, [%r30];
	add.s64 	%rd152, %rd151, %rd178;
	st.shared.u64 	[%r30], %rd152;
$L__BB26_51:
	setp.ge.s32 	%p66, %r1, %r4;
	bar.sync 	0;
	@%p66 bra 	$L__BB26_53;
	ld.shared.u64 	%rd153, [%r30];
	st.shared.u64 	[%r29], %rd153;
$L__BB26_53:
	bar.sync 	0;
	bra.uni 	$L__BB26_83;
$L__BB26_54:
	ld.shared.u64 	%rd109, [%r29];
	mov.u32 	%r79, _ZZ26decompress_gpu_dfor_kernelImLi1EEvPKhPK13BlockMetadataIT_EPK12DFORMetadataIS3_EPS3_imE18s_temp_scan_buffer;
	add.s32 	%r31, %r79, %r76;
	st.shared.u64 	[%r31], %rd109;
	bar.sync 	0;
	setp.eq.s32 	%p23, %r1, 0;
	mov.b64 	%rd179, 0;
	@%p23 bra 	$L__BB26_56;
	ld.shared.u64 	%rd179, [%r31+-8];
$L__BB26_56:
	setp.eq.s32 	%p24, %r1, 0;
	bar.sync 	0;
	@%p24 bra 	$L__BB26_58;
	ld.shared.u64 	%rd110, [%r31];
	add.s64 	%rd111, %rd110, %rd179;
	st.shared.u64 	[%r31], %rd111;
$L__BB26_58:
	bar.sync 	0;
	setp.lt.u32 	%p25, %r1, 2;
	mov.b64 	%rd180, 0;
	@%p25 bra 	$L__BB26_60;
	ld.shared.u64 	%rd180, [%r31+-16];
$L__BB26_60:
	setp.lt.u32 	%p26, %r1, 2;
	bar.sync 	0;
	@%p26 bra 	$L__BB26_62;
	ld.shared.u64 	%rd113, [%r31];
	add.s64 	%rd114, %rd113, %rd180;
	st.shared.u64 	[%r31], %rd114;
$L__BB26_62:
	bar.sync 	0;
	setp.lt.u32 	%p27, %r1, 4;
	mov.b64 	%rd181, 0;
	@%p27 bra 	$L__BB26_64;
	ld.shared.u64 	%rd181, [%r31+-32];
$L__BB26_64:
	setp.lt.u32 	%p28, %r1, 4;
	bar.sync 	0;
	@%p28 bra 	$L__BB26_66;
	ld.shared.u64 	%rd116, [%r31];
	add.s64 	%rd117, %rd116, %rd181;
	st.shared.u64 	[%r31], %rd117;
$L__BB26_66:
	bar.sync 	0;
	setp.lt.u32 	%p29, %r1, 8;
	mov.b64 	%rd182, 0;
	@%p29 bra 	$L__BB26_68;
	ld.shared.u64 	%rd182, [%r31+-64];
$L__BB26_68:
	setp.lt.u32 	%p30, %r1, 8;
	bar.sync 	0;
	@%p30 bra 	$L__BB26_70;
	ld.shared.u64 	%rd119, [%r31];
	add.s64 	%rd120, %rd119, %rd182;
	st.shared.u64 	[%r31], %rd120;
$L__BB26_70:
	bar.sync 	0;
	setp.lt.u32 	%p31, %r1, 16;
	mov.b64 	%rd183, 0;
	@%p31 bra 	$L__BB26_72;
	ld.shared.u64 	%rd183, [%r31+-128];
$L__BB26_72:
	setp.lt.u32 	%p32, %r1, 16;
	bar.sync 	0;
	@%p32 bra 	$L__BB26_74;
	ld.shared.u64 	%rd122, [%r31];
	add.s64 	%rd123, %rd122, %rd183;
	st.shared.u64 	[%r31], %rd123;
$L__BB26_74:
	bar.sync 	0;
	setp.lt.u32 	%p33, %r1, 32;
	mov.b64 	%rd184, 0;
	@%p33 bra 	$L__BB26_76;
	ld.shared.u64 	%rd184, [%r31+-256];
$L__BB26_76:
	setp.lt.u32 	%p34, %r1, 32;
	bar.sync 	0;
	@%p34 bra 	$L__BB26_78;
	ld.shared.u64 	%rd125, [%r31];
	add.s64 	%rd126, %rd125, %rd184;
	st.shared.u64 	[%r31], %rd126;
$L__BB26_78:
	bar.sync 	0;
	setp.lt.u32 	%p35, %r1, 64;
	mov.b64 	%rd185, 0;
	@%p35 bra 	$L__BB26_80;
	ld.shared.u64 	%rd185, [%r31+-512];
$L__BB26_80:
	setp.lt.u32 	%p36, %r1, 64;
	bar.sync 	0;
	@%p36 bra 	$L__BB26_82;
	ld.shared.u64 	%rd128, [%r31];
	add.s64 	%rd129, %rd128, %rd185;
	st.shared.u64 	[%r31], %rd129;
$L__BB26_82:
	bar.sync 	0;
	ld.shared.u64 	%rd130, [%r31];
	st.shared.u64 	[%r29], %rd130;
	bar.sync 	0;
$L__BB26_83:
	setp.gt.u32 	%p67, %r1, 127;
	bar.sync 	0;
	setp.ge.s32 	%p68, %r2, %r4;
	or.pred  	%p69, %p67, %p68;
	@%p69 bra 	$L__BB26_86;
	cvt.u64.u32 	%rd154, %r2;
	shl.b64 	%rd155, %rd2, 7;
	or.b64  	%rd62, %rd155, %rd154;
	setp.ge.u64 	%p70, %rd62, %rd67;
	@%p70 bra 	$L__BB26_86;
	ld.shared.u64 	%rd156, [%r29];
	cvta.to.global.u64 	%rd157, %rd66;
	shl.b64 	%rd158, %rd62, 3;
	add.s64 	%rd159, %rd157, %rd158;
	st.global.u64 	[%rd159], %rd156;
$L__BB26_86:
	ret;

}
	// .globl	_Z26decompress_gpu_rfor_kernelImLi1EEvPKhPK13BlockMetadataIT_EPK12RFORMetadataPS3_i
.visible .entry _Z26decompress_gpu_rfor_kernelImLi1EEvPKhPK13BlockMetadataIT_EPK12RFORMetadataPS3_i(
	.param .u64 .ptr .align 1 _Z26decompress_gpu_rfor_kernelImLi1EEvPKhPK13BlockMetadataIT_EPK12RFORMetadataPS3_i_param_0,
	.param .u64 .ptr .align 1 _Z26decompress_gpu_rfor_kernelImLi1EEvPKhPK13BlockMetadataIT_EPK12RFORMetadataPS3_i_param_1,
	.param .u64 .ptr .align 1 _Z26decompress_gpu_rfor_kernelImLi1EEvPKhPK13BlockMetadataIT_EPK12RFORMetadataPS3_i_param_2,
	.param .u64 .ptr .align 1 _Z26decompress_gpu_rfor_kernelImLi1EEvPKhPK13BlockMetadataIT_EPK12RFORMetadataPS3_i_param_3,
	.param .u32 _Z26decompress_gpu_rfor_kernelImLi1EEvPKhPK13BlockMetadataIT_EPK12RFORMetadataPS3_i_param_4
)
{
	.reg .pred 	%p<15>;
	.reg .b16 	%rs<13>;
	.reg .b32 	%r<72>;
	.reg .b64 	%rd<108>;

	ld.param.u64 	%rd32, [_Z26decompress_gpu_rfor_kernelImLi1EEvPKhPK13BlockMetadataIT_EPK12RFORMetadataPS3_i_param_0];
	ld.param.u64 	%rd33, [_Z26decompress_gpu_rfor_kernelImLi1EEvPKhPK13BlockMetadataIT_EPK12RFORMetadataPS3_i_param_1];
	ld.param.u64 	%rd34, [_Z26decompress_gpu_rfor_kernelImLi1EEvPKhPK13BlockMetadataIT_EPK12RFORMetadataPS3_i_param_2];
	ld.param.u64 	%rd35, [_Z26decompress_gpu_rfor_kernelImLi1EEvPKhPK13BlockMetadataIT_EPK12RFORMetadataPS3_i_param_3];
	ld.param.u32 	%r27, [_Z26decompress_gpu_rfor_kernelImLi1EEvPKhPK13BlockMetadataIT_EPK12RFORMetadataPS3_i_param_4];
	mov.u32 	%r1, %tid.x;
	shr.u32 	%r28, %r1, 7;
	and.b32  	%r2, %r1, 127;
	mov.u32 	%r29, %ctaid.x;
	add.s32 	%r3, %r28, %r29;
	setp.ge.s32 	%p1, %r3, %r27;
	@%p1 bra 	$L__BB27_21;
	cvta.to.global.u64 	%rd36, %rd33;
	cvta.to.global.u64 	%rd1, %rd32;
	mul.wide.s32 	%rd37, %r3, 32;
	add.s64 	%rd38, %rd36, %rd37;
	ld.global.nc.u64 	%rd107, [%rd38];
	ld.global.nc.v2.u32 	{%r4, %r30}, [%rd38+8];
	cvt.u64.u32 	%rd3, %r30;
	shr.u32 	%r5, %r2, 5;
	and.b32  	%r6, %r1, 31;
	shl.b32 	%r31, %r5, 3;
	shr.u32 	%r32, %r4, %r31;
	and.b32  	%r7, %r32, 255;
	cvt.u16.u32 	%rs2, %r32;
	and.b16  	%rs1, %rs2, 255;
	setp.eq.s16 	%p2, %rs1, 0;
	@%p2 bra 	$L__BB27_20;
	setp.ne.s16 	%p3, %rs1, 255;
	@%p3 bra 	$L__BB27_8;
	setp.lt.u32 	%p4, %r2, 32;
	mov.b64 	%rd97, 0;
	@%p4 bra 	$L__BB27_7;
	neg.s32 	%r66, %r5;
	mov.b32 	%r65, 0;
	mov.u32 	%r67, %r65;
$L__BB27_5:
	shr.u32 	%r34, %r4, %r65;
	and.b32  	%r35, %r34, 255;
	setp.eq.s32 	%p5, %r35, 255;
	selp.u32 	%r36, 1, 0, %p5;
	add.s32 	%r67, %r67, %r36;
	add.s32 	%r66, %r66, 1;
	setp.ne.s32 	%p6, %r66, 0;
	add.s32 	%r65, %r65, 8;
	@%p6 bra 	$L__BB27_5;
	mul.wide.u32 	%rd97, %r67, 8;
$L__BB27_7:
	add.s64 	%rd40, %rd1, %rd3;
	add.s64 	%rd41, %rd40, %rd97;
	ld.global.nc.u8 	%rs3, [%rd41];
	cvt.u64.u8 	%rd42, %rs3;
	ld.global.nc.u8 	%rs4, [%rd41+1];
	cvt.u64.u8 	%rd43, %rs4;
	shl.b64 	%rd44, %rd43, 8;
	or.b64  	%rd45, %rd44, %rd42;
	ld.global.nc.u8 	%rs5, [%rd41+2];
	cvt.u64.u8 	%rd46, %rs5;
	shl.b64 	%rd47, %rd46, 16;
	ld.global.nc.u8 	%rs6, [%rd41+3];
	cvt.u64.u8 	%rd48, %rs6;
	shl.b64 	%rd49, %rd48, 24;
	or.b64  	%rd50, %rd49, %rd47;
	or.b64  	%rd51, %rd50, %rd45;
	ld.global.nc.u8 	%rs7, [%rd41+4];
	cvt.u64.u8 	%rd52, %rs7;
	ld.global.nc.u8 	%rs8, [%rd41+5];
	cvt.u64.u8 	%rd53, %rs8;
	shl.b64 	%rd54, %rd53, 8;
	or.b64  	%rd55, %rd54, %rd52;
	ld.global.nc.u8 	%rs9, [%rd41+6];
	cvt.u64.u8 	%rd56, %rs9;
	shl.b64 	%rd57, %rd56, 16;
	ld.global.nc.u8 	%rs10, [%rd41+7];
	cvt.u64.u8 	%rd58, %rs10;
	shl.b64 	%rd59, %rd58, 24;
	or.b64  	%rd60, %rd59, %rd57;
	or.b64  	%rd61, %rd60, %rd55;
	shl.b64 	%rd62, %rd61, 32;
	or.b64  	%rd107, %rd62, %rd51;
	bra.uni 	$L__BB27_20;
$L__BB27_8:
	cvta.to.global.u64 	%rd64, %rd34;
	mul.wide.s32 	%rd65, %r3, 12;
	add.s64 	%rd66, %rd64, %rd65;
	ld.global.nc.u32 	%r37, [%rd66+4];
	cvt.u64.u32 	%rd7, %r37;
	setp.lt.u32 	%p7, %r2, 32;
	mov.b64 	%rd99, 0;
	@%p7 bra 	$L__BB27_11;
	neg.s32 	%r69, %r5;
	mov.b64 	%rd99, 0;
	mov.b32 	%r68, 0;
$L__BB27_10:
	shr.u32 	%r39, %r4, %r68;
	and.b32  	%r40, %r39, 255;
	setp.eq.s32 	%p8, %r40, 255;
	shl.b32 	%r41, %r39, 5;
	and.b32  	%r42, %r41, 8160;
	selp.b32 	%r43, 0, %r42, %p8;
	cvt.u64.u32 	%rd68, %r43;
	add.s64 	%rd99, %rd99, %rd68;
	add.s32 	%r69, %r69, 1;
	setp.ne.s32 	%p9, %r69, 0;
	add.s32 	%r68, %r68, 8;
	@%p9 bra 	$L__BB27_10;
$L__BB27_11:
	setp.lt.u32 	%p10, %r7, 33;
	@%p10 bra 	$L__BB27_15;
	mul.lo.s32 	%r54, %r7, %r6;
	cvt.u64.u32 	%rd11, %r54;
	add.s64 	%rd82, %rd99, %rd11;
	min.u32 	%r20, %r7, 64;
	shr.u64 	%rd83, %rd82, 3;
	cvt.u32.u64 	%r55, %rd82;
	and.b32  	%r56, %r55, 7;
	add.s32 	%r57, %r20, %r56;
	add.s32 	%r58, %r57, 7;
	shr.u32 	%r59, %r58, 3;
	neg.s32 	%r70, %r59;
	add.s64 	%rd84, %rd83, %rd3;
	add.s64 	%rd85, %rd84, %rd7;
	add.s64 	%rd100, %rd1, %rd85;
	mov.b64 	%rd101, 0;
	mov.u64 	%rd102, %rd101;
$L__BB27_13:
	ld.global.nc.u8 	%rs12, [%rd100];
	cvt.u64.u8 	%rd86, %rs12;
	cvt.u32.u64 	%r60, %rd101;
	shl.b64 	%rd87, %rd86, %r60;
	or.b64  	%rd102, %rd87, %rd102;
	add.s32 	%r70, %r70, 1;
	setp.ne.s32 	%p13, %r70, 0;
	add.s64 	%rd101, %rd101, 8;
	add.s64 	%rd100, %rd100, 1;
	@%p13 bra 	$L__BB27_13;
	cvt.u32.u64 	%r61, %rd11;
	and.b32  	%r62, %r61, 7;
	shr.u64 	%rd88, %rd102, %r62;
	setp.gt.u32 	%p14, %r7, 63;
	mov.b64 	%rd89, -1;
	shl.b64 	%rd90, %rd89, %r20;
	not.b64 	%rd91, %rd90;
	selp.b64 	%rd92, -1, %rd91, %p14;
	and.b64  	%rd93, %rd88, %rd92;
	add.s64 	%rd107, %rd93, %rd107;
	bra.uni 	$L__BB27_20;
$L__BB27_15:
	cvt.u32.u64 	%r44, %rd99;
	mad.lo.s32 	%r45, %r7, %r6, %r44;
	cvt.u64.u32 	%rd20, %r45;
	setp.eq.s32 	%p11, %r7, 0;
	mov.b64 	%rd106, 0;
	@%p11 bra 	$L__BB27_19;
	cvt.u32.u64 	%r46, %rd20;
	shr.u64 	%rd71, %rd20, 3;
	and.b32  	%r47, %r46, 7;
	add.s32 	%r48, %r7, %r47;
	add.s32 	%r49, %r48, 7;
	shr.u32 	%r50, %r49, 3;
	neg.s32 	%r71, %r50;
	add.s64 	%rd72, %rd71, %rd3;
	add.s64 	%rd73, %rd72, %rd7;
	add.s64 	%rd103, %rd1, %rd73;
	mov.b64 	%rd104, 0;
	mov.u64 	%rd105, %rd104;
$L__BB27_17:
	ld.global.nc.u8 	%rs11, [%rd103];
	cvt.u64.u8 	%rd74, %rs11;
	cvt.u32.u64 	%r51, %rd104;
	shl.b64 	%rd75, %rd74, %r51;
	or.b64  	%rd105, %rd75, %rd105;
	add.s32 	%r71, %r71, 1;
	setp.ne.s32 	%p12, %r71, 0;
	add.s64 	%rd104, %rd104, 8;
	add.s64 	%rd103, %rd103, 1;
	@%p12 bra 	$L__BB27_17;
	shr.u64 	%rd76, %rd105, %r47;
	mov.b64 	%rd77, -1;
	shl.b64 	%rd78, %rd77, %r7;
	and.b64  	%rd79, %rd78, 4294967294;
	xor.b64  	%rd80, %rd79, 4294967295;
	and.b64  	%rd106, %rd80, %rd76;
$L__BB27_19:
	add.s64 	%rd107, %rd106, %rd107;
$L__BB27_20:
	shl.b32 	%r63, %r3, 7;
	or.b32  	%r64, %r63, %r2;
	cvta.to.global.u64 	%rd94, %rd35;
	mul.wide.s32 	%rd95, %r64, 8;
	add.s64 	%rd96, %rd94, %rd95;
	st.global.u64 	[%rd96], %rd107;
$L__BB27_21:
	ret;

}
	// .globl	_Z31decompress_random_access_kernelImEvPKhPK13BlockMetadataIT_EPK12DFORMetadataIS3_EPK12RFORMetadataPKjPS3_i20CompressionAlgorithmm
.visible .entry _Z31decompress_random_access_kernelImEvPKhPK13BlockMetadataIT_EPK12DFORMetadataIS3_EPK12RFORMetadataPKjPS3_i20CompressionAlgorithmm(
	.param .u64 .ptr .align 1 _Z31decompress_random_access_kernelImEvPKhPK13BlockMetadataIT_EPK12DFORMetadataIS3_EPK12RFORMetadataPKjPS3_i20CompressionAlgorithmm_param_0,
	.param .u64 .ptr .align 1 _Z31decompress_random_access_kernelImEvPKhPK13BlockMetadataIT_EPK12DFORMetadataIS3_EPK12RFORMetadataPKjPS3_i20CompressionAlgorithmm_param_1,
	.param .u64 .ptr .align 1 _Z31decompress_random_access_kernelImEvPKhPK13BlockMetadataIT_EPK12DFORMetadataIS3_EPK12RFORMetadataPKjPS3_i20CompressionAlgorithmm_param_2,
	.param .u64 .ptr .align 1 _Z31decompress_random_access_kernelImEvPKhPK13BlockMetadataIT_EPK12DFORMetadataIS3_EPK12RFORMetadataPKjPS3_i20CompressionAlgorithmm_param_3,
	.param .u64 .ptr .align 1 _Z31decompress_random_access_kernelImEvPKhPK13BlockMetadataIT_EPK12DFORMetadataIS3_EPK12RFORMetadataPKjPS3_i20CompressionAlgorithmm_param_4,
	.param .u64 .ptr .align 1 _Z31decompress_random_access_kernelImEvPKhPK13BlockMetadataIT_EPK12DFORMetadataIS3_EPK12RFORMetadataPKjPS3_i20CompressionAlgorithmm_param_5,
	.param .u32 _Z31decompress_random_access_kernelImEvPKhPK13BlockMetadataIT_EPK12DFORMetadataIS3_EPK12RFORMetadataPKjPS3_i20CompressionAlgorithmm_param_6,
	.param .u32 _Z31decompress_random_access_kernelImEvPKhPK13BlockMetadataIT_EPK12DFORMetadataIS3_EPK12RFORMetadataPKjPS3_i20CompressionAlgorithmm_param_7,
	.param .u64 _Z31decompress_random_access_kernelImEvPKhPK13BlockMetadataIT_EPK12DFORMetadataIS3_EPK12RFORMetadataPKjPS3_i20CompressionAlgorithmm_param_8
)
{
	.reg .pred 	%p<45>;
	.reg .b16 	%rs<23>;
	.reg .b32 	%r<176>;
	.reg .b64 	%rd<240>;

	ld.param.u64 	%rd78, [_Z31decompress_random_access_kernelImEvPKhPK13BlockMetadataIT_EPK12DFORMetadataIS3_EPK12RFORMetadataPKjPS3_i20CompressionAlgorithmm_param_0];
	ld.param.u64 	%rd72, [_Z31decompress_random_access_kernelImEvPKhPK13BlockMetadataIT_EPK12DFORMetadataIS3_EPK12RFORMetadataPKjPS3_i20CompressionAlgorithmm_param_1];
	ld.param.u64 	%rd73, [_Z31decompress_random_access_kernelImEvPKhPK13BlockMetadataIT_EPK12DFORMetadataIS3_EPK12RFORMetadataPKjPS3_i20CompressionAlgorithmm_param_2];
	ld.param.u64 	%rd74, [_Z31decompress_random_access_kernelImEvPKhPK13BlockMetadataIT_EPK12DFORMetadataIS3_EPK12RFORMetadataPKjPS3_i20CompressionAlgorithmm_param_3];
	ld.param.u64 	%rd75, [_Z31decompress_random_access_kernelImEvPKhPK13BlockMetadataIT_EPK12DFORMetadataIS3_EPK12RFORMetadataPKjPS3_i20CompressionAlgorithmm_param_4];
	ld.param.u64 	%rd76, [_Z31decompress_random_access_kernelImEvPKhPK13BlockMetadataIT_EPK12DFORMetadataIS3_EPK12RFORMetadataPKjPS3_i20CompressionAlgorithmm_param_5];
	ld.param.u32 	%r58, [_Z31decompress_random_access_kernelImEvPKhPK13BlockMetadataIT_EPK12DFORMetadataIS3_EPK12RFORMetadataPKjPS3_i20CompressionAlgorithmm_param_6];
	ld.param.u32 	%r57, [_Z31decompress_random_access_kernelImEvPKhPK13BlockMetadataIT_EPK12DFORMetadataIS3_EPK12RFORMetadataPKjPS3_i20CompressionAlgorithmm_param_7];
	ld.param.u64 	%rd77, [_Z31decompress_random_access_kernelImEvPKhPK13BlockMetadataIT_EPK12DFORMetadataIS3_EPK12RFORMetadataPKjPS3_i20CompressionAlgorithmm_param_8];
	cvta.to.global.u64 	%rd1, %rd78;
	mov.u32 	%r59, %ctaid.x;
	mov.u32 	%r60, %ntid.x;
	mov.u32 	%r61, %tid.x;
	mad.lo.s32 	%r1, %r59, %r60, %r61;
	setp.ge.s32 	%p1, %r1, %r58;
	@%p1 bra 	$L__BB28_54;
	cvta.to.global.u64 	%rd79, %rd75;
	mul.wide.s32 	%rd80, %r1, 4;
	add.s64 	%rd81, %rd79, %rd80;
	ld.global.nc.u32 	%r2, [%rd81];
	cvt.u64.u32 	%rd82, %r2;
	setp.le.u64 	%p2, %rd77, %rd82;
	@%p2 bra 	$L__BB28_54;
	shr.u32 	%r3, %r2, 7;
	and.b32  	%r4, %r2, 127;
	cvta.to.global.u64 	%rd84, %rd72;
	mul.wide.u32 	%rd85, %r3, 32;
	add.s64 	%rd2, %rd84, %rd85;
	ld.global.nc.u32 	%r62, [%rd2+12];
	cvt.u64.u32 	%rd3, %r62;
	add.s64 	%rd4, %rd1, %rd3;
	mov.b64 	%rd239, 0;
	setp.eq.s32 	%p3, %r57, 2;
	@%p3 bra 	$L__BB28_34;
	setp.eq.s32 	%p4, %r57, 1;
	@%p4 bra 	$L__BB28_16;
	setp.ne.s32 	%p5, %r57, 0;
	@%p5 bra 	$L__BB28_53;
	ld.global.nc.u64 	%rd239, [%rd2];
	ld.global.nc.u32 	%r5, [%rd2+8];
	shr.u32 	%r6, %r4, 5;
	and.b32  	%r7, %r2, 31;
	shl.b32 	%r136, %r6, 3;
	shr.u32 	%r137, %r5, %r136;
	and.b32  	%r8, %r137, 255;
	setp.eq.s32 	%p37, %r8, 0;
	@%p37 bra 	$L__BB28_53;
	setp.lt.u32 	%p38, %r4, 32;
	mov.b64 	%rd219, 0;
	@%p38 bra 	$L__BB28_9;
	neg.s32 	%r163, %r6;
	mov.b64 	%rd219, 0;
	mov.b32 	%r162, 0;
$L__BB28_8:
	shr.u32 	%r139, %r5, %r162;
	and.b32  	%r140, %r139, 255;
	setp.eq.s32 	%p39, %r140, 255;
	shl.b32 	%r141, %r139, 5;
	and.b32  	%r142, %r141, 8160;
	selp.b32 	%r143, 0, %r142, %p39;
	cvt.u64.u32 	%rd191, %r143;
	add.s64 	%rd219, %rd219, %rd191;
	add.s32 	%r163, %r163, 1;
	setp.ne.s32 	%p40, %r163, 0;
	add.s32 	%r162, %r162, 8;
	@%p40 bra 	$L__BB28_8;
$L__BB28_9:
	setp.lt.u32 	%p41, %r8, 33;
	@%p41 bra 	$L__BB28_13;
	mul.lo.s32 	%r153, %r8, %r7;
	cvt.u64.u32 	%rd9, %r153;
	add.s64 	%rd204, %rd219, %rd9;
	min.u32 	%r14, %r8, 64;
	shr.u64 	%rd205, %rd204, 3;
	cvt.u32.u64 	%r154, %rd204;
	and.b32  	%r155, %r154, 7;
	add.s32 	%r156, %r14, %r155;
	add.s32 	%r157, %r156, 7;
	shr.u32 	%r158, %r157, 3;
	neg.s32 	%r164, %r158;
	add.s64 	%rd206, %rd205, %rd3;
	add.s64 	%rd220, %rd1, %rd206;
	mov.b64 	%rd221, 0;
	mov.u64 	%rd222, %rd221;
$L__BB28_11:
	ld.global.nc.u8 	%rs22, [%rd220];
	cvt.u64.u8 	%rd207, %rs22;
	cvt.u32.u64 	%r159, %rd221;
	shl.b64 	%rd208, %rd207, %r159;
	or.b64  	%rd222, %rd208, %rd222;
	add.s32 	%r164, %r164, 1;
	setp.ne.s32 	%p43, %r164, 0;
	add.s64 	%rd221, %rd221, 8;
	add.s64 	%rd220, %rd220, 1;
	@%p43 bra 	$L__BB28_11;
	cvt.u32.u64 	%r160, %rd9;
	and.b32  	%r161, %r160, 7;
	shr.u64 	%rd209, %rd222, %r161;
	setp.gt.u32 	%p44, %r8, 63;
	mov.b64 	%rd210, -1;
	shl.b64 	%rd211, %rd210, %r14;
	not.b64 	%rd212, %rd211;
	selp.b64 	%rd213, -1, %rd212, %p44;
	and.b64  	%rd214, %rd209, %rd213;
	add.s64 	%rd239, %rd214, %rd239;
	bra.uni 	$L__BB28_53;
$L__BB28_13:
	cvt.u32.u64 	%r145, %rd219;
	mad.lo.s32 	%r146, %r8, %r7, %r145;
	cvt.u64.u32 	%rd18, %r146;
	shr.u64 	%rd193, %rd18, 3;
	and.b32  	%r147, %r146, 7;
	add.s32 	%r148, %r8, %r147;
	add.s32 	%r149, %r148, 7;
	shr.u32 	%r18, %r149, 3;
	add.s64 	%rd194, %rd193, %rd3;
	add.s64 	%rd223, %rd1, %rd194;
	mov.b32 	%r165, 0;
	mov.b64 	%rd224, 0;
	mov.u64 	%rd225, %rd224;
$L__BB28_14:
	ld.global.nc.u8 	%rs21, [%rd223];
	cvt.u64.u8 	%rd195, %rs21;
	cvt.u32.u64 	%r150, %rd224;
	shl.b64 	%rd196, %rd195, %r150;
	or.b64  	%rd225, %rd196, %rd225;
	add.s32 	%r165, %r165, 1;
	add.s64 	%rd224, %rd224, 8;
	add.s64 	%rd223, %rd223, 1;
	setp.lt.u32 	%p42, %r165, %r18;
	@%p42 bra 	$L__BB28_14;
	cvt.u32.u64 	%r151, %rd18;
	and.b32  	%r152, %r151, 7;
	shr.u64 	%rd197, %rd225, %r152;
	mov.b64 	%rd198, -1;
	shl.b64 	%rd199, %rd198, %r8;
	and.b64  	%rd200, %rd199, 4294967294;
	xor.b64  	%rd201, %rd200, 4294967295;
	and.b64  	%rd202, %rd201, %rd197;
	add.s64 	%rd239, %rd202, %rd239;
	bra.uni 	$L__BB28_53;
$L__BB28_16:
	cvta.to.global.u64 	%rd141, %rd73;
	mul.wide.u32 	%rd142, %r3, 16;
	add.s64 	%rd27, %rd141, %rd142;
	ld.global.nc.u64 	%rd239, [%rd27];
	and.b32  	%r99, %r2, -128;
	cvt.u64.u32 	%rd143, %r99;
	add.s64 	%rd144, %rd143, 128;
	setp.le.u64 	%p19, %rd144, %rd77;
	cvt.u32.u64 	%r100, %rd77;
	sub.s32 	%r101, %r100, %r99;
	setp.eq.s32 	%p20, %r4, 0;
	setp.gt.s32 	%p21, %r101, %r4;
	or.pred  	%p22, %p21, %p19;
	not.pred 	%p24, %p22;
	or.pred  	%p25, %p20, %p24;
	@%p25 bra 	$L__BB28_53;
	ld.global.nc.u32 	%r21, [%rd2+8];
	mov.b32 	%r166, 0;
$L__BB28_18:
	and.b32  	%r23, %r166, 31;
	shr.u32 	%r103, %r166, 2;
	and.b32  	%r104, %r103, 536870904;
	shr.u32 	%r105, %r21, %r104;
	and.b32  	%r24, %r105, 255;
	setp.eq.s32 	%p26, %r24, 0;
	@%p26 bra 	$L__BB28_55;
	setp.lt.u32 	%p27, %r166, 32;
	mov.b64 	%rd228, 0;
	@%p27 bra 	$L__BB28_22;
	shr.u32 	%r107, %r166, 5;
	max.u32 	%r108, %r107, 1;
	neg.s32 	%r168, %r108;
	mov.b64 	%rd228, 0;
	mov.b32 	%r167, 0;
$L__BB28_21:
	shr.u32 	%r109, %r21, %r167;
	shl.b32 	%r110, %r109, 5;
	and.b32  	%r111, %r110, 8160;
	cvt.u64.u32 	%rd147, %r111;
	add.s64 	%rd228, %rd228, %rd147;
	add.s32 	%r168, %r168, 1;
	setp.ne.s32 	%p28, %r168, 0;
	add.s32 	%r167, %r167, 8;
	@%p28 bra 	$L__BB28_21;
$L__BB28_22:
	setp.lt.u32 	%p29, %r24, 33;
	@%p29 bra 	$L__BB28_30;
	mul.lo.s32 	%r123, %r24, %r23;
	cvt.u64.u32 	%rd34, %r123;
	add.s64 	%rd162, %rd228, %rd34;
	min.u32 	%r30, %r24, 64;
	shr.u64 	%rd35, %rd162, 3;
	and.b32  	%r124, %r123, 7;
	add.s32 	%r125, %r30, %r124;
	add.s32 	%r126, %r125, 7;
	shr.u32 	%r127, %r126, 3;
	and.b32  	%r31, %r127, 3;
	and.b32  	%r32, %r127, 28;
	mov.b64 	%rd230, 0;
	mov.b32 	%r169, 0;
$L__BB28_24:
	cvt.u64.u32 	%rd163, %r169;
	add.s64 	%rd164, %rd35, %rd163;
	add.s64 	%rd37, %rd4, %rd164;
	ld.global.nc.u8 	%rs14, [%rd37];
	cvt.u64.u8 	%rd165, %rs14;
	shl.b32 	%r34, %r169, 3;
	shl.b64 	%rd166, %rd165, %r34;
	or.b64  	%rd167, %rd166, %rd230;
	ld.global.nc.u8 	%rs15, [%rd37+1];
	cvt.u64.u8 	%rd168, %rs15;
	add.s32 	%r128, %r34, 8;
	shl.b64 	%rd169, %rd168, %r128;
	or.b64  	%rd170, %rd169, %rd167;
	ld.global.nc.u8 	%rs16, [%rd37+2];
	cvt.u64.u8 	%rd171, %rs16;
	add.s32 	%r129, %r34, 16;
	shl.b64 	%rd172, %rd171, %r129;
	or.b64  	%rd173, %rd172, %rd170;
	ld.global.nc.u8 	%rs17, [%rd37+3];
	cvt.u64.u8 	%rd174, %rs17;
	add.s32 	%r130, %r34, 24;
	shl.b64 	%rd175, %rd174, %r130;
	or.b64  	%rd230, %rd175, %rd173;
	add.s32 	%r169, %r169, 4;
	setp.ne.s32 	%p31, %r169, %r32;
	@%p31 bra 	$L__BB28_24;
	setp.eq.s32 	%p32, %r31, 0;
	@%p32 bra 	$L__BB28_29;
	ld.global.nc.u8 	%rs18, [%rd37+4];
	cvt.u64.u8 	%rd176, %rs18;
	shl.b32 	%r131, %r32, 3;
	shl.b64 	%rd177, %rd176, %r131;
	or.b64  	%rd230, %rd177, %rd230;
	setp.eq.s32 	%p33, %r31, 1;
	@%p33 bra 	$L__BB28_29;
	ld.global.nc.u8 	%rs19, [%rd37+5];
	cvt.u64.u8 	%rd178, %rs19;
	add.s32 	%r132, %r34, 40;
	shl.b64 	%rd179, %rd178, %r132;
	or.b64  	%rd230, %rd179, %rd230;
	setp.eq.s32 	%p34, %r31, 2;
	@%p34 bra 	$L__BB28_29;
	ld.global.nc.u8 	%rs20, [%rd37+6];
	cvt.u64.u8 	%rd180, %rs20;
	add.s32 	%r133, %r34, 48;
	shl.b64 	%rd181, %rd180, %r133;
	or.b64  	%rd230, %rd181, %rd230;
$L__BB28_29:
	cvt.u32.u64 	%r134, %rd34;
	and.b32  	%r135, %r134, 7;
	shr.u64 	%rd182, %rd230, %r135;
	setp.gt.u32 	%p35, %r24, 63;
	mov.b64 	%rd183, -1;
	shl.b64 	%rd184, %rd183, %r30;
	not.b64 	%rd185, %rd184;
	selp.b64 	%rd186, -1, %rd185, %p35;
	and.b64  	%rd187, %rd182, %rd186;
	ld.global.nc.u64 	%rd188, [%rd27+8];
	add.s64 	%rd232, %rd188, %rd187;
	bra.uni 	$L__BB28_33;
$L__BB28_30:
	mul.lo.s32 	%r113, %r24, %r23;
	cvt.u32.u64 	%r114, %rd228;
	add.s32 	%r115, %r113, %r114;
	cvt.u64.u32 	%rd44, %r115;
	shr.u64 	%rd45, %rd44, 3;
	and.b32  	%r116, %r113, 7;
	add.s32 	%r117, %r24, %r116;
	add.s32 	%r118, %r117, 7;
	shr.u32 	%r36, %r118, 3;
	mov.b64 	%rd231, 0;
	mov.b32 	%r170, 0;
$L__BB28_31:
	cvt.u64.u32 	%rd149, %r170;
	add.s64 	%rd150, %rd45, %rd149;
	add.s64 	%rd151, %rd4, %rd150;
	ld.global.nc.u8 	%rs13, [%rd151];
	cvt.u64.u8 	%rd152, %rs13;
	shl.b32 	%r119, %r170, 3;
	shl.b64 	%rd153, %rd152, %r119;
	or.b64  	%rd231, %rd153, %rd231;
	add.s32 	%r170, %r170, 1;
	setp.lt.u32 	%p30, %r170, %r36;
	@%p30 bra 	$L__BB28_31;
	cvt.u32.u64 	%r120, %rd44;
	and.b32  	%r121, %r120, 7;
	shr.u64 	%rd154, %rd231, %r121;
	mov.b64 	%rd155, -1;
	shl.b64 	%rd156, %rd155, %r24;
	and.b64  	%rd157, %rd156, 4294967294;
	xor.b64  	%rd158, %rd157, 4294967295;
	and.b64  	%rd159, %rd158, %rd154;
	ld.global.nc.u64 	%rd160, [%rd27+8];
	add.s64 	%rd232, %rd160, %rd159;
$L__BB28_33:
	add.s64 	%rd239, %rd232, %rd239;
	add.s32 	%r166, %r166, 1;
	setp.eq.s32 	%p36, %r166, %r4;
	@%p36 bra 	$L__BB28_53;
	bra.uni 	$L__BB28_18;
$L__BB28_34:
	ld.global.nc.u64 	%rd239, [%rd2];
	ld.global.nc.u32 	%r40, [%rd2+8];
	shr.u32 	%r41, %r4, 5;
	and.b32  	%r42, %r2, 31;
	shl.b32 	%r63, %r41, 3;
	shr.u32 	%r64, %r40, %r63;
	and.b32  	%r43, %r64, 255;
	cvt.u16.u32 	%rs2, %r64;
	and.b16  	%rs1, %rs2, 255;
	setp.eq.s16 	%p6, %rs1, 0;
	@%p6 bra 	$L__BB28_53;
	setp.ne.s16 	%p7, %rs1, 255;
	@%p7 bra 	$L__BB28_41;
	setp.lt.u32 	%p8, %r4, 32;
	mov.b64 	%rd233, 0;
	@%p8 bra 	$L__BB28_40;
	mov.b32 	%r171, 0;
	mov.u32 	%r172, %r171;
$L__BB28_38:
	shl.b32 	%r66, %r171, 3;
	shr.u32 	%r67, %r40, %r66;
	and.b32  	%r68, %r67, 255;
	setp.eq.s32 	%p9, %r68, 255;
	selp.u32 	%r69, 1, 0, %p9;
	add.s32 	%r172, %r172, %r69;
	add.s32 	%r171, %r171, 1;
	setp.ne.s32 	%p10, %r171, %r41;
	@%p10 bra 	$L__BB28_38;
	mul.wide.u32 	%rd233, %r172, 8;
$L__BB28_40:
	add.s64 	%rd87, %rd4, %rd233;
	ld.global.nc.u8 	%rs3, [%rd87];
	cvt.u64.u8 	%rd88, %rs3;
	ld.global.nc.u8 	%rs4, [%rd87+1];
	cvt.u64.u8 	%rd89, %rs4;
	shl.b64 	%rd90, %rd89, 8;
	or.b64  	%rd91, %rd90, %rd88;
	ld.global.nc.u8 	%rs5, [%rd87+2];
	cvt.u64.u8 	%rd92, %rs5;
	shl.b64 	%rd93, %rd92, 16;
	ld.global.nc.u8 	%rs6, [%rd87+3];
	cvt.u64.u8 	%rd94, %rs6;
	shl.b64 	%rd95, %rd94, 24;
	or.b64  	%rd96, %rd95, %rd93;
	or.b64  	%rd97, %rd96, %rd91;
	ld.global.nc.u8 	%rs7, [%rd87+4];
	cvt.u64.u8 	%rd98, %rs7;
	ld.global.nc.u8 	%rs8, [%rd87+5];
	cvt.u64.u8 	%rd99, %rs8;
	shl.b64 	%rd100, %rd99, 8;
	or.b64  	%rd101, %rd100, %rd98;
	ld.global.nc.u8 	%rs9, [%rd87+6];
	cvt.u64.u8 	%rd102, %rs9;
	shl.b64 	%rd103, %rd102, 16;
	ld.global.nc.u8 	%rs10, [%rd87+7];
	cvt.u64.u8 	%rd104, %rs10;
	shl.b64 	%rd105, %rd104, 24;
	or.b64  	%rd106, %rd105, %rd103;
	or.b64  	%rd107, %rd106, %rd101;
	shl.b64 	%rd108, %rd107, 32;
	or.b64  	%rd239, %rd108, %rd97;
	bra.uni 	$L__BB28_53;
$L__BB28_41:
	cvta.to.global.u64 	%rd110, %rd74;
	mul.wide.u32 	%rd111, %r3, 12;
	add.s64 	%rd112, %rd110, %rd111;
	ld.global.nc.u32 	%r70, [%rd112+4];
	cvt.u64.u32 	%rd113, %r70;
	add.s64 	%rd55, %rd4, %rd113;
	setp.lt.u32 	%p11, %r4, 32;
	mov.b64 	%rd235, 0;
	@%p11 bra 	$L__BB28_44;
	mov.b64 	%rd235, 0;
	mov.b32 	%r173, 0;
$L__BB28_43:
	shl.b32 	%r72, %r173, 3;
	shr.u32 	%r73, %r40, %r72;
	and.b32  	%r74, %r73, 255;
	setp.eq.s32 	%p12, %r74, 255;
	shl.b32 	%r75, %r73, 5;
	and.b32  	%r76, %r75, 8160;
	selp.b32 	%r77, 0, %r76, %p12;
	cvt.u64.u32 	%rd115, %r77;
	add.s64 	%rd235, %rd235, %rd115;
	add.s32 	%r173, %r173, 1;
	setp.ne.s32 	%p13, %r173, %r41;
	@%p13 bra 	$L__BB28_43;
$L__BB28_44:
	setp.lt.u32 	%p14, %r43, 33;
	@%p14 bra 	$L__BB28_48;
	mul.lo.s32 	%r90, %r43, %r42;
	cvt.u64.u32 	%rd59, %r90;
	add.s64 	%rd129, %rd235, %rd59;
	min.u32 	%r50, %r43, 64;
	shr.u64 	%rd60, %rd129, 3;
	cvt.u32.u64 	%r91, %rd129;
	and.b32  	%r92, %r91, 7;
	add.s32 	%r93, %r50, %r92;
	add.s32 	%r94, %r93, 7;
	shr.u32 	%r95, %r94, 3;
	add.s32 	%r51, %r95, -1;
	mov.b64 	%rd236, 0;
	mov.b32 	%r174, 0;
$L__BB28_46:
	cvt.u64.u32 	%rd130, %r174;
	add.s64 	%rd131, %rd60, %rd130;
	add.s64 	%rd132, %rd55, %rd131;
	ld.global.nc.u8 	%rs12, [%rd132];
	cvt.u64.u8 	%rd133, %rs12;
	shl.b32 	%r96, %r174, 3;
	shl.b64 	%rd134, %rd133, %r96;
	or.b64  	%rd236, %rd134, %rd236;
	add.s32 	%r53, %r174, 1;
	setp.ne.s32 	%p17, %r174, %r51;
	mov.u32 	%r174, %r53;
	@%p17 bra 	$L__BB28_46;
	cvt.u32.u64 	%r97, %rd59;
	and.b32  	%r98, %r97, 7;
	shr.u64 	%rd135, %rd236, %r98;
	setp.gt.u32 	%p18, %r43, 63;
	mov.b64 	%rd136, -1;
	shl.b64 	%rd137, %rd136, %r50;
	not.b64 	%rd138, %rd137;
	selp.b64 	%rd139, -1, %rd138, %p18;
	and.b64  	%rd140, %rd135, %rd139;
	add.s64 	%rd239, %rd140, %rd239;
	bra.uni 	$L__BB28_53;
$L__BB28_48:
	cvt.u32.u64 	%r78, %rd235;
	mad.lo.s32 	%r79, %r43, %r42, %r78;
	cvt.u64.u32 	%rd64, %r79;
	setp.eq.s32 	%p15, %r43, 0;
	mov.b64 	%rd238, 0;
	@%p15 bra 	$L__BB28_52;
	cvt.u32.u64 	%r81, %rd64;
	shr.u64 	%rd65, %rd64, 3;
	and.b32  	%r82, %r81, 7;
	add.s32 	%r83, %r43, %r82;
	add.s32 	%r84, %r83, 7;
	shr.u32 	%r85, %r84, 3;
	add.s32 	%r54, %r85, -1;
	mov.b64 	%rd237, 0;
	mov.b32 	%r175, 0;
$L__BB28_50:
	cvt.u64.u32 	%rd118, %r175;
	add.s64 	%rd119, %rd65, %rd118;
	add.s64 	%rd120, %rd55, %rd119;
	ld.global.nc.u8 	%rs11, [%rd120];
	cvt.u64.u8 	%rd121, %rs11;
	shl.b32 	%r86, %r175, 3;
	shl.b64 	%rd122, %rd121, %r86;
	or.b64  	%rd237, %rd122, %rd237;
	add.s32 	%r56, %r175, 1;
	setp.ne.s32 	%p16, %r175, %r54;
	mov.u32 	%r175, %r56;
	@%p16 bra 	$L__BB28_50;
	shr.u64 	%rd123, %rd237, %r82;
	mov.b64 	%rd124, -1;
	shl.b64 	%rd125, %rd124, %r43;
	and.b64  	%rd126, %rd125, 4294967294;
	xor.b64  	%rd127, %rd126, 4294967295;
	and.b64  	%rd238, %rd127, %rd123;
$L__BB28_52:
	add.s64 	%rd239, %rd238, %rd239;
$L__BB28_53:
	cvta.to.global.u64 	%rd215, %rd76;
	mul.wide.s32 	%rd216, %r1, 8;
	add.s64 	%rd217, %rd215, %rd216;
	st.global.u64 	[%rd217], %rd239;
$L__BB28_54:
	ret;
$L__BB28_55:
	ld.global.nc.u64 	%rd232, [%rd27+8];
	bra.uni 	$L__BB28_33;

}
	// .globl	_Z43decompress_random_access_block_based_kernelImEvPKhPK13BlockMetadataIT_EPK12DFORMetadataIS3_EPK12RFORMetadataPKjPS3_i20CompressionAlgorithmm
.visible .entry _Z43decompress_random_access_block_based_kernelImEvPKhPK13BlockMetadataIT_EPK12DFORMetadataIS3_EPK12RFORMetadataPKjPS3_i20CompressionAlgorithmm(
	.param .u64 .ptr .align 1 _Z43decompress_random_access_block_based_kernelImEvPKhPK13BlockMetadataIT_EPK12DFORMetadataIS3_EPK12RFORMetadataPKjPS3_i20CompressionAlgorithmm_param_0,
	.param .u64 .ptr .align 1 _Z43decompress_random_access_block_based_kernelImEvPKhPK13BlockMetadataIT_EPK12DFORMetadataIS3_EPK12RFORMetadataPKjPS3_i20CompressionAlgorithmm_param_1,
	.param .u64 .ptr .align 1 _Z43decompress_random_access_block_based_kernelImEvPKhPK13BlockMetadataIT_EPK12DFORMetadataIS3_EPK12RFORMetadataPKjPS3_i20CompressionAlgorithmm_param_2,
	.param .u64 .ptr .align 1 _Z43decompress_random_access_block_based_kernelImEvPKhPK13BlockMetadataIT_EPK12DFORMetadataIS3_EPK12RFORMetadataPKjPS3_i20CompressionAlgorithmm_param_3,
	.param .u64 .ptr .align 1 _Z43decompress_random_access_block_based_kernelImEvPKhPK13BlockMetadataIT_EPK12DFORMetadataIS3_EPK12RFORMetadataPKjPS3_i20CompressionAlgorithmm_param_4,
	.param .u64 .ptr .align 1 _Z43decompress_random_access_block_based_kernelImEvPKhPK13BlockMetadataIT_EPK12DFORMetadataIS3_EPK12RFORMetadataPKjPS3_i20CompressionAlgorithmm_param_5,
	.param .u32 _Z43decompress_random_access_block_based_kernelImEvPKhPK13BlockMetadataIT_EPK12DFORMetadataIS3_EPK12RFORMetadataPKjPS3_i20CompressionAlgorithmm_param_6,
	.param .u32 _Z43decompress_random_access_block_based_kernelImEvPKhPK13BlockMetadataIT_EPK12DFORMetadataIS3_EPK12RFORMetadataPKjPS3_i20CompressionAlgorithmm_param_7,
	.param .u64 _Z43decompress_random_access_block_based_kernelImEvPKhPK13BlockMetadataIT_EPK12DFORMetadataIS3_EPK12RFORMetadataPKjPS3_i20CompressionAlgorithmm_param_8
)
{
	.local .align 16 .b8 	__local_depot29[2080];
	.reg .b64 	%SP;
	.reg .b64 	%SPL;
	.reg .pred 	%p<72>;
	.reg .b16 	%rs<73>;
	.reg .b32 	%r<287>;
	.reg .b64 	%rd<448>;

	mov.u64 	%SPL, __local_depot29;
	ld.param.u64 	%rd82, [_Z43decompress_random_access_block_based_kernelImEvPKhPK13BlockMetadataIT_EPK12DFORMetadataIS3_EPK12RFORMetadataPKjPS3_i20CompressionAlgorithmm_param_0];
	ld.param.u64 	%rd83, [_Z43decompress_random_access_block_based_kernelImEvPKhPK13BlockMetadataIT_EPK12DFORMetadataIS3_EPK12RFORMetadataPKjPS3_i20CompressionAlgorithmm_param_1];
	ld.param.u64 	%rd84, [_Z43decompress_random_access_block_based_kernelImEvPKhPK13BlockMetadataIT_EPK12DFORMetadataIS3_EPK12RFORMetadataPKjPS3_i20CompressionAlgorithmm_param_2];
	ld.param.u64 	%rd85, [_Z43decompress_random_access_block_based_kernelImEvPKhPK13BlockMetadataIT_EPK12DFORMetadataIS3_EPK12RFORMetadataPKjPS3_i20CompressionAlgorithmm_param_3];
	ld.param.u64 	%rd86, [_Z43decompress_random_access_block_based_kernelImEvPKhPK13BlockMetadataIT_EPK12DFORMetadataIS3_EPK12RFORMetadataPKjPS3_i20CompressionAlgorithmm_param_4];
	ld.param.u32 	%r77, [_Z43decompress_random_access_block_based_kernelImEvPKhPK13BlockMetadataIT_EPK12DFORMetadataIS3_EPK12RFORMetadataPKjPS3_i20CompressionAlgorithmm_param_6];
	ld.param.u32 	%r76, [_Z43decompress_random_access_block_based_kernelImEvPKhPK13BlockMetadataIT_EPK12DFORMetadataIS3_EPK12RFORMetadataPKjPS3_i20CompressionAlgorithmm_param_7];
	ld.param.u64 	%rd88, [_Z43decompress_random_access_block_based_kernelImEvPKhPK13BlockMetadataIT_EPK12DFORMetadataIS3_EPK12RFORMetadataPKjPS3_i20CompressionAlgorithmm_param_8];
	add.u64 	%rd1, %SPL, 0;
	add.u64 	%rd2, %SPL, 1024;
	add.u64 	%rd3, %SPL, 2048;
	mov.u32 	%r78, %ctaid.x;
	mov.u32 	%r79, %ntid.x;
	mov.u32 	%r80, %tid.x;
	mad.lo.s32 	%r1, %r78, %r79, %r80;
	setp.ge.s32 	%p1, %r1, %r77;
	@%p1 bra 	$L__BB29_102;
	cvta.to.global.u64 	%rd92, %rd86;
	mul.wide.s32 	%rd93, %r1, 4;
	add.s64 	%rd94, %rd92, %rd93;
	ld.global.nc.u32 	%r2, [%rd94];
	cvt.u64.u32 	%rd95, %r2;
	setp.le.u64 	%p2, %rd88, %rd95;
	@%p2 bra 	$L__BB29_102;
	shr.u32 	%r3, %r2, 7;
	cvta.to.global.u64 	%rd96, %rd83;
	mul.wide.u32 	%rd97, %r3, 32;
	add.s64 	%rd4, %rd96, %rd97;
	ld.global.nc.u32 	%r81, [%rd4+12];
	cvt.u64.u32 	%rd98, %r81;
	cvta.to.global.u64 	%rd99, %rd82;
	add.s64 	%rd5, %rd99, %rd98;
	setp.eq.s32 	%p3, %r76, 2;
	@%p3 bra 	$L__BB29_64;
	setp.eq.s32 	%p4, %r76, 1;
	@%p4 bra 	$L__BB29_31;
	setp.ne.s32 	%p5, %r76, 0;
	@%p5 bra 	$L__BB29_100;
	ld.global.nc.u64 	%rd6, [%rd4];
	ld.global.nc.u32 	%r4, [%rd4+8];
	mov.b32 	%r265, 0;
$L__BB29_6:
	and.b32  	%r6, %r265, 31;
	shr.u32 	%r219, %r265, 2;
	and.b32  	%r220, %r219, 536870904;
	shr.u32 	%r221, %r4, %r220;
	and.b32  	%r7, %r221, 255;
	cvt.u16.u32 	%rs58, %r221;
	and.b16  	%rs57, %rs58, 255;
	setp.eq.s16 	%p54, %rs57, 0;
	@%p54 bra 	$L__BB29_103;
	setp.eq.s16 	%p55, %rs57, 255;
	@%p55 bra 	$L__BB29_29;
	setp.lt.u32 	%p56, %r265, 32;
	mov.b64 	%rd423, 0;
	@%p56 bra 	$L__BB29_11;
	shr.u32 	%r223, %r265, 5;
	max.u32 	%r224, %r223, 1;
	neg.s32 	%r267, %r224;
	mov.b64 	%rd423, 0;
	mov.b32 	%r266, 0;
$L__BB29_10:
	shr.u32 	%r225, %r4, %r266;
	and.b32  	%r226, %r225, 255;
	setp.eq.s32 	%p57, %r226, 255;
	shl.b32 	%r227, %r225, 5;
	and.b32  	%r228, %r227, 8160;
	selp.b32 	%r229, 0, %r228, %p57;
	cvt.u64.u32 	%rd348, %r229;
	add.s64 	%rd423, %rd423, %rd348;
	add.s32 	%r267, %r267, 1;
	setp.ne.s32 	%p58, %r267, 0;
	add.s32 	%r266, %r266, 8;
	@%p58 bra 	$L__BB29_10;
$L__BB29_11:
	setp.lt.u32 	%p59, %r7, 33;
	@%p59 bra 	$L__BB29_19;
	mul.lo.s32 	%r248, %r7, %r6;
	cvt.u64.u32 	%rd10, %r248;
	add.s64 	%rd384, %rd423, %rd10;
	min.u32 	%r13, %r7, 64;
	shr.u64 	%rd11, %rd384, 3;
	cvt.u32.u64 	%r249, %rd384;
	and.b32  	%r250, %r249, 7;
	add.s32 	%r251, %r13, %r250;
	add.s32 	%r252, %r251, 7;
	shr.u32 	%r253, %r252, 3;
	and.b32  	%r14, %r253, 3;
	and.b32  	%r15, %r253, 28;
	mov.b64 	%rd425, 0;
	mov.b32 	%r268, 0;
$L__BB29_13:
	cvt.u64.u32 	%rd385, %r268;
	add.s64 	%rd386, %rd11, %rd385;
	add.s64 	%rd13, %rd5, %rd386;
	ld.global.nc.u8 	%rs66, [%rd13];
	cvt.u64.u8 	%rd387, %rs66;
	shl.b32 	%r17, %r268, 3;
	shl.b64 	%rd388, %rd387, %r17;
	or.b64  	%rd389, %rd388, %rd425;
	ld.global.nc.u8 	%rs67, [%rd13+1];
	cvt.u64.u8 	%rd390, %rs67;
	add.s32 	%r254, %r17, 8;
	shl.b64 	%rd391, %rd390, %r254;
	or.b64  	%rd392, %rd391, %rd389;
	ld.global.nc.u8 	%rs68, [%rd13+2];
	cvt.u64.u8 	%rd393, %rs68;
	add.s32 	%r255, %r17, 16;
	shl.b64 	%rd394, %rd393, %r255;
	or.b64  	%rd395, %rd394, %rd392;
	ld.global.nc.u8 	%rs69, [%rd13+3];
	cvt.u64.u8 	%rd396, %rs69;
	add.s32 	%r256, %r17, 24;
	shl.b64 	%rd397, %rd396, %r256;
	or.b64  	%rd425, %rd397, %rd395;
	add.s32 	%r268, %r268, 4;
	setp.ne.s32 	%p66, %r268, %r15;
	@%p66 bra 	$L__BB29_13;
	setp.eq.s32 	%p67, %r14, 0;
	@%p67 bra 	$L__BB29_18;
	ld.global.nc.u8 	%rs70, [%rd13+4];
	cvt.u64.u8 	%rd398, %rs70;
	shl.b32 	%r257, %r15, 3;
	shl.b64 	%rd399, %rd398, %r257;
	or.b64  	%rd425, %rd399, %rd425;
	setp.eq.s32 	%p68, %r14, 1;
	@%p68 bra 	$L__BB29_18;
	ld.global.nc.u8 	%rs71, [%rd13+5];
	cvt.u64.u8 	%rd400, %rs71;
	add.s32 	%r258, %r17, 40;
	shl.b64 	%rd401, %rd400, %r258;
	or.b64  	%rd425, %rd401, %rd425;
	setp.eq.s32 	%p69, %r14, 2;
	@%p69 bra 	$L__BB29_18;
	ld.global.nc.u8 	%rs72, [%rd13+6];
	cvt.u64.u8 	%rd402, %rs72;
	add.s32 	%r259, %r17, 48;
	shl.b64 	%rd403, %rd402, %r259;
	or.b64  	%rd425, %rd403, %rd425;
$L__BB29_18:
	cvt.u32.u64 	%r260, %rd10;
	and.b32  	%r261, %r260, 7;
	shr.u64 	%rd404, %rd425, %r261;
	setp.gt.u32 	%p70, %r7, 63;
	mov.b64 	%rd405, -1;
	shl.b64 	%rd406, %rd405, %r13;
	not.b64 	%rd407, %rd406;
	selp.b64 	%rd408, -1, %rd407, %p70;
	and.b64  	%rd409, %rd404, %rd408;
	add.s64 	%rd410, %rd409, %rd6;
	mul.wide.u32 	%rd411, %r265, 8;
	add.s64 	%rd412, %rd1, %rd411;
	st.local.u64 	[%rd412], %rd410;
	bra.uni 	$L__BB29_30;
$L__BB29_19:
	cvt.u32.u64 	%r230, %rd423;
	mad.lo.s32 	%r231, %r7, %r6, %r230;
	cvt.u64.u32 	%rd19, %r231;
	setp.eq.s32 	%p60, %r7, 0;
	mov.b64 	%rd430, 0;
	@%p60 bra 	$L__BB29_28;
	cvt.u32.u64 	%r233, %rd19;
	shr.u64 	%rd20, %rd19, 3;
	and.b32  	%r234, %r233, 7;
	add.s32 	%r235, %r7, %r234;
	add.s32 	%r236, %r235, 7;
	shr.u32 	%r19, %r236, 3;
	add.s32 	%r237, %r19, -1;
	and.b32  	%r20, %r19, 3;
	setp.lt.u32 	%p61, %r237, 3;
	mov.b64 	%rd429, 0;
	mov.b32 	%r270, 0;
	@%p61 bra 	$L__BB29_23;
	and.b32  	%r270, %r19, 28;
	mov.b64 	%rd429, 0;
	mov.b32 	%r269, 0;
$L__BB29_22:
	cvt.u64.u32 	%rd353, %r269;
	add.s64 	%rd354, %rd20, %rd353;
	add.s64 	%rd355, %rd5, %rd354;
	ld.global.nc.u8 	%rs59, [%rd355];
	cvt.u64.u8 	%rd356, %rs59;
	shl.b32 	%r239, %r269, 3;
	shl.b64 	%rd357, %rd356, %r239;
	or.b64  	%rd358, %rd357, %rd429;
	ld.global.nc.u8 	%rs60, [%rd355+1];
	cvt.u64.u8 	%rd359, %rs60;
	add.s32 	%r240, %r239, 8;
	shl.b64 	%rd360, %rd359, %r240;
	or.b64  	%rd361, %rd360, %rd358;
	ld.global.nc.u8 	%rs61, [%rd355+2];
	cvt.u64.u8 	%rd362, %rs61;
	add.s32 	%r241, %r239, 16;
	shl.b64 	%rd363, %rd362, %r241;
	or.b64  	%rd364, %rd363, %rd361;
	ld.global.nc.u8 	%rs62, [%rd355+3];
	cvt.u64.u8 	%rd365, %rs62;
	add.s32 	%r242, %r239, 24;
	shl.b64 	%rd366, %rd365, %r242;
	or.b64  	%rd429, %rd366, %rd364;
	add.s32 	%r269, %r269, 4;
	setp.ne.s32 	%p62, %r269, %r270;
	@%p62 bra 	$L__BB29_22;
$L__BB29_23:
	setp.eq.s32 	%p63, %r20, 0;
	@%p63 bra 	$L__BB29_27;
	cvt.u64.u32 	%rd367, %r270;
	add.s64 	%rd368, %rd20, %rd367;
	add.s64 	%rd25, %rd5, %rd368;
	ld.global.nc.u8 	%rs63, [%rd25];
	cvt.u64.u8 	%rd369, %rs63;
	shl.b32 	%r25, %r270, 3;
	shl.b64 	%rd370, %rd369, %r25;
	or.b64  	%rd429, %rd370, %rd429;
	setp.eq.s32 	%p64, %r20, 1;
	@%p64 bra 	$L__BB29_27;
	ld.global.nc.u8 	%rs64, [%rd25+1];
	cvt.u64.u8 	%rd371, %rs64;
	add.s32 	%r243, %r25, 8;
	shl.b64 	%rd372, %rd371, %r243;
	or.b64  	%rd429, %rd372, %rd429;
	setp.eq.s32 	%p65, %r20, 2;
	@%p65 bra 	$L__BB29_27;
	ld.global.nc.u8 	%rs65, [%rd25+2];
	cvt.u64.u8 	%rd373, %rs65;
	add.s32 	%r244, %r25, 16;
	shl.b64 	%rd374, %rd373, %r244;
	or.b64  	%rd429, %rd374, %rd429;
$L__BB29_27:
	shr.u64 	%rd375, %rd429, %r234;
	mov.b64 	%rd376, -1;
	shl.b64 	%rd377, %rd376, %r7;
	and.b64  	%rd378, %rd377, 4294967294;
	xor.b64  	%rd379, %rd378, 4294967295;
	and.b64  	%rd430, %rd379, %rd375;
$L__BB29_28:
	add.s64 	%rd380, %rd430, %rd6;
	mul.wide.u32 	%rd381, %r265, 8;
	add.s64 	%rd382, %rd1, %rd381;
	st.local.u64 	[%rd382], %rd380;
	bra.uni 	$L__BB29_30;
$L__BB29_29:
	mul.wide.u32 	%rd342, %r265, 8;
	add.s64 	%rd343, %rd1, %rd342;
	st.local.u64 	[%rd343], %rd6;
$L__BB29_30:
	add.s32 	%r265, %r265, 1;
	setp.eq.s32 	%p71, %r265, 128;
	@%p71 bra 	$L__BB29_101;
	bra.uni 	$L__BB29_6;
$L__BB29_31:
	cvta.to.global.u64 	%rd268, %rd84;
	mul.wide.u32 	%rd269, %r3, 16;
	add.s64 	%rd270, %rd268, %rd269;
	and.b32  	%r158, %r2, -128;
	cvt.u64.u32 	%rd271, %r158;
	add.s64 	%rd272, %rd271, 128;
	setp.gt.u64 	%p36, %rd272, %rd88;
	cvt.u32.u64 	%r159, %rd88;
	sub.s32 	%r160, %r159, %r158;
	selp.b32 	%r27, %r160, 128, %p36;
	ld.global.nc.u64 	%rd32, [%rd270];
	ld.global.nc.u64 	%rd33, [%rd270+8];
	ld.global.nc.u32 	%r28, [%rd4+8];
	mov.b32 	%r271, 0;
$L__BB29_32:
	add.s32 	%r161, %r27, -1;
	setp.ge.s32 	%p37, %r271, %r161;
	@%p37 bra 	$L__BB29_48;
	and.b32  	%r30, %r271, 31;
	shr.u32 	%r162, %r271, 2;
	and.b32  	%r163, %r162, 536870904;
	shr.u32 	%r164, %r28, %r163;
	and.b32  	%r31, %r164, 255;
	setp.eq.s32 	%p38, %r31, 0;
	@%p38 bra 	$L__BB29_104;
	setp.lt.u32 	%p39, %r271, 32;
	mov.b64 	%rd432, 0;
	@%p39 bra 	$L__BB29_37;
	shr.u32 	%r166, %r271, 5;
	max.u32 	%r167, %r166, 1;
	neg.s32 	%r273, %r167;
	mov.b64 	%rd432, 0;
	mov.b32 	%r272, 0;
$L__BB29_36:
	shr.u32 	%r168, %r28, %r272;
	shl.b32 	%r169, %r168, 5;
	and.b32  	%r170, %r169, 8160;
	cvt.u64.u32 	%rd278, %r170;
	add.s64 	%rd432, %rd432, %rd278;
	add.s32 	%r273, %r273, 1;
	setp.ne.s32 	%p40, %r273, 0;
	add.s32 	%r272, %r272, 8;
	@%p40 bra 	$L__BB29_36;
$L__BB29_37:
	setp.lt.u32 	%p41, %r31, 33;
	@%p41 bra 	$L__BB29_45;
	mul.lo.s32 	%r182, %r31, %r30;
	cvt.u64.u32 	%rd296, %r182;
	add.s64 	%rd297, %rd432, %rd296;
	min.u32 	%r37, %r31, 64;
	shr.u64 	%rd37, %rd297, 3;
	mov.b64 	%rd434, 0;
	mov.b32 	%r274, 0;
$L__BB29_39:
	cvt.u64.u32 	%rd298, %r274;
	add.s64 	%rd299, %rd37, %rd298;
	add.s64 	%rd39, %rd5, %rd299;
	ld.global.nc.u8 	%rs50, [%rd39];
	cvt.u64.u8 	%rd300, %rs50;
	shl.b32 	%r39, %r274, 3;
	shl.b64 	%rd301, %rd300, %r39;
	or.b64  	%rd302, %rd301, %rd434;
	ld.global.nc.u8 	%rs51, [%rd39+1];
	cvt.u64.u8 	%rd303, %rs51;
	add.s32 	%r183, %r39, 8;
	shl.b64 	%rd304, %rd303, %r183;
	or.b64  	%rd305, %rd304, %rd302;
	ld.global.nc.u8 	%rs52, [%rd39+2];
	cvt.u64.u8 	%rd306, %rs52;
	add.s32 	%r184, %r39, 16;
	shl.b64 	%rd307, %rd306, %r184;
	or.b64  	%rd308, %rd307, %rd305;
	ld.global.nc.u8 	%rs53, [%rd39+3];
	cvt.u64.u8 	%rd309, %rs53;
	add.s32 	%r185, %r39, 24;
	shl.b64 	%rd310, %rd309, %r185;
	or.b64  	%rd434, %rd310, %rd308;
	add.s32 	%r274, %r274, 4;
	mul.lo.s32 	%r186, %r31, %r271;
	and.b32  	%r187, %r186, 7;
	add.s32 	%r188, %r37, %r187;
	add.s32 	%r189, %r188, 7;
	shr.u32 	%r190, %r189, 3;
	and.b32  	%r191, %r190, 28;
	setp.ne.s32 	%p43, %r274, %r191;
	@%p43 bra 	$L__BB29_39;
	and.b32  	%r197, %r190, 3;
	setp.eq.s32 	%p44, %r197, 0;
	@%p44 bra 	$L__BB29_44;
	ld.global.nc.u8 	%rs54, [%rd39+4];
	cvt.u64.u8 	%rd311, %rs54;
	and.b32  	%r203, %r189, 224;
	shl.b64 	%rd312, %rd311, %r203;
	or.b64  	%rd434, %rd312, %rd434;
	setp.eq.s32 	%p45, %r197, 1;
	@%p45 bra 	$L__BB29_44;
	ld.global.nc.u8 	%rs55, [%rd39+5];
	cvt.u64.u8 	%rd313, %rs55;
	add.s32 	%r205, %r39, 40;
	shl.b64 	%rd314, %rd313, %r205;
	or.b64  	%rd434, %rd314, %rd434;
	setp.eq.s32 	%p46, %r197, 2;
	@%p46 bra 	$L__BB29_44;
	ld.global.nc.u8 	%rs56, [%rd39+6];
	cvt.u64.u8 	%rd315, %rs56;
	add.s32 	%r212, %r39, 48;
	shl.b64 	%rd316, %rd315, %r212;
	or.b64  	%rd434, %rd316, %rd434;
$L__BB29_44:
	shr.u64 	%rd317, %rd434, %r187;
	setp.gt.u32 	%p47, %r31, 63;
	mov.b64 	%rd318, -1;
	shl.b64 	%rd319, %rd318, %r37;
	not.b64 	%rd320, %rd319;
	selp.b64 	%rd321, -1, %rd320, %p47;
	and.b64  	%rd322, %rd317, %rd321;
	add.s64 	%rd323, %rd322, %rd33;
	mul.wide.u32 	%rd324, %r271, 8;
	add.s64 	%rd325, %rd2, %rd324;
	st.local.u64 	[%rd325], %rd323;
	bra.uni 	$L__BB29_49;
$L__BB29_45:
	mul.lo.s32 	%r172, %r31, %r30;
	cvt.u32.u64 	%r173, %rd432;
	add.s32 	%r174, %r172, %r173;
	cvt.u64.u32 	%rd45, %r174;
	and.b32  	%r175, %r172, 7;
	add.s32 	%r176, %r31, %r175;
	add.s32 	%r177, %r176, 7;
	shr.u32 	%r41, %r177, 3;
	mov.b64 	%rd435, 0;
	mov.b32 	%r275, 0;
$L__BB29_46:
	cvt.u64.u32 	%rd280, %r275;
	shr.u64 	%rd281, %rd45, 3;
	add.s64 	%rd282, %rd281, %rd280;
	add.s64 	%rd283, %rd5, %rd282;
	ld.global.nc.u8 	%rs49, [%rd283];
	cvt.u64.u8 	%rd284, %rs49;
	shl.b32 	%r178, %r275, 3;
	shl.b64 	%rd285, %rd284, %r178;
	or.b64  	%rd435, %rd285, %rd435;
	add.s32 	%r275, %r275, 1;
	setp.lt.u32 	%p42, %r275, %r41;
	@%p42 bra 	$L__BB29_46;
	cvt.u32.u64 	%r179, %rd45;
	and.b32  	%r180, %r179, 7;
	shr.u64 	%rd286, %rd435, %r180;
	mov.b64 	%rd287, -1;
	shl.b64 	%rd288, %rd287, %r31;
	and.b64  	%rd289, %rd288, 4294967294;
	xor.b64  	%rd290, %rd289, 4294967295;
	and.b64  	%rd291, %rd290, %rd286;
	add.s64 	%rd292, %rd291, %rd33;
	mul.wide.u32 	%rd293, %r271, 8;
	add.s64 	%rd294, %rd2, %rd293;
	st.local.u64 	[%rd294], %rd292;
	bra.uni 	$L__BB29_49;
$L__BB29_48:
	mul.wide.u32 	%rd273, %r271, 8;
	add.s64 	%rd274, %rd2, %rd273;
	mov.b64 	%rd275, 0;
	st.local.u64 	[%rd274], %rd275;
$L__BB29_49:
	add.s32 	%r271, %r271, 1;
	setp.ne.s32 	%p48, %r271, 127;
	@%p48 bra 	$L__BB29_32;
	st.local.u64 	[%rd1], %rd32;
	mov.b32 	%r276, 1;
$L__BB29_51:
	setp.ge.s32 	%p49, %r276, %r27;
	mul.wide.s32 	%rd328, %r276, 8;
	add.s64 	%rd48, %rd2, %rd328;
	mul.wide.u32 	%rd329, %r276, 8;
	add.s64 	%rd49, %rd1, %rd329;
	@%p49 bra 	$L__BB29_53;
	add.s64 	%rd332, %rd1, %rd328;
	ld.local.u64 	%rd333, [%rd332+-8];
	ld.local.u64 	%rd334, [%rd48+-8];
	add.s64 	%rd436, %rd334, %rd333;
	st.local.u64 	[%rd332], %rd436;
	bra.uni 	$L__BB29_54;
$L__BB29_53:
	mov.b64 	%rd436, 0;
	st.local.u64 	[%rd49], %rd436;
$L__BB29_54:
	add.s32 	%r216, %r276, 1;
	setp.lt.s32 	%p50, %r216, %r27;
	@%p50 bra 	$L__BB29_56;
	mov.b64 	%rd437, 0;
	st.local.u64 	[%rd49+8], %rd437;
	bra.uni 	$L__BB29_57;
$L__BB29_56:
	ld.local.u64 	%rd336, [%rd48];
	add.s64 	%rd437, %rd336, %rd436;
	st.local.u64 	[%rd49+8], %rd437;
$L__BB29_57:
	add.s32 	%r217, %r276, 2;
	setp.lt.s32 	%p51, %r217, %r27;
	@%p51 bra 	$L__BB29_59;
	mov.b64 	%rd438, 0;
	st.local.u64 	[%rd49+16], %rd438;
	bra.uni 	$L__BB29_60;
$L__BB29_59:
	ld.local.u64 	%rd338, [%rd48+8];
	add.s64 	%rd438, %rd338, %rd437;
	st.local.u64 	[%rd49+16], %rd438;
$L__BB29_60:
	add.s32 	%r46, %r276, 3;
	setp.eq.s32 	%p52, %r46, 128;
	@%p52 bra 	$L__BB29_101;
	setp.lt.s32 	%p53, %r46, %r27;
	@%p53 bra 	$L__BB29_63;
	mov.b64 	%rd339, 0;
	st.local.u64 	[%rd49+24], %rd339;
	add.s32 	%r276, %r276, 4;
	bra.uni 	$L__BB29_51;
$L__BB29_63:
	ld.local.u64 	%rd340, [%rd48+16];
	add.s64 	%rd341, %rd340, %rd438;
	st.local.u64 	[%rd49+24], %rd341;
	add.s32 	%r276, %r276, 4;
	bra.uni 	$L__BB29_51;
$L__BB29_64:
	ld.global.nc.u64 	%rd56, [%rd4];
	ld.global.nc.u32 	%r48, [%rd4+8];
	and.b32  	%r82, %r48, 255;
	setp.eq.s32 	%p6, %r82, 255;
	selp.u32 	%r83, 1, 0, %p6;
	and.b32  	%r84, %r48, 65280;
	setp.eq.s32 	%p7, %r84, 65280;
	selp.u32 	%r85, 1, 0, %p7;
	add.s32 	%r86, %r83, %r85;
	and.b32  	%r87, %r48, 16711680;
	setp.eq.s32 	%p8, %r87, 16711680;
	selp.u32 	%r88, 1, 0, %p8;
	add.s32 	%r89, %r86, %r88;
	setp.gt.u32 	%p9, %r48, -16777217;
	selp.u32 	%r90, 1, 0, %p9;
	add.s32 	%r49, %r89, %r90;
	setp.eq.s32 	%p10, %r49, 0;
	@%p10 bra 	$L__BB29_69;
	ld.global.nc.u8 	%rs1, [%rd5];
	cvt.u64.u8 	%rd100, %rs1;
	ld.global.nc.u8 	%rs2, [%rd5+1];
	cvt.u64.u8 	%rd101, %rs2;
	shl.b64 	%rd102, %rd101, 8;
	or.b64  	%rd103, %rd102, %rd100;
	ld.global.nc.u8 	%rs3, [%rd5+2];
	cvt.u64.u8 	%rd104, %rs3;
	shl.b64 	%rd105, %rd104, 16;
	ld.global.nc.u8 	%rs4, [%rd5+3];
	cvt.u64.u8 	%rd106, %rs4;
	shl.b64 	%rd107, %rd106, 24;
	or.b64  	%rd108, %rd107, %rd105;
	or.b64  	%rd109, %rd108, %rd103;
	ld.global.nc.u8 	%rs5, [%rd5+4];
	cvt.u64.u8 	%rd110, %rs5;
	ld.global.nc.u8 	%rs6, [%rd5+5];
	cvt.u64.u8 	%rd111, %rs6;
	shl.b64 	%rd112, %rd111, 8;
	or.b64  	%rd113, %rd112, %rd110;
	ld.global.nc.u8 	%rs7, [%rd5+6];
	cvt.u64.u8 	%rd114, %rs7;
	shl.b64 	%rd115, %rd114, 16;
	ld.global.nc.u8 	%rs8, [%rd5+7];
	cvt.u64.u8 	%rd116, %rs8;
	shl.b64 	%rd117, %rd116, 24;
	or.b64  	%rd118, %rd117, %rd115;
	or.b64  	%rd119, %rd118, %rd113;
	shl.b64 	%rd120, %rd119, 32;
	or.b64  	%rd121, %rd120, %rd109;
	st.local.u64 	[%rd3], %rd121;
	setp.eq.s32 	%p11, %r49, 1;
	@%p11 bra 	$L__BB29_69;
	ld.global.nc.u8 	%rs9, [%rd5+8];
	cvt.u64.u8 	%rd122, %rs9;
	ld.global.nc.u8 	%rs10, [%rd5+9];
	cvt.u64.u8 	%rd123, %rs10;
	shl.b64 	%rd124, %rd123, 8;
	or.b64  	%rd125, %rd124, %rd122;
	ld.global.nc.u8 	%rs11, [%rd5+10];
	cvt.u64.u8 	%rd126, %rs11;
	shl.b64 	%rd127, %rd126, 16;
	ld.global.nc.u8 	%rs12, [%rd5+11];
	cvt.u64.u8 	%rd128, %rs12;
	shl.b64 	%rd129, %rd128, 24;
	or.b64  	%rd130, %rd129, %rd127;
	or.b64  	%rd131, %rd130, %rd125;
	ld.global.nc.u8 	%rs13, [%rd5+12];
	cvt.u64.u8 	%rd132, %rs13;
	ld.global.nc.u8 	%rs14, [%rd5+13];
	cvt.u64.u8 	%rd133, %rs14;
	shl.b64 	%rd134, %rd133, 8;
	or.b64  	%rd135, %rd134, %rd132;
	ld.global.nc.u8 	%rs15, [%rd5+14];
	cvt.u64.u8 	%rd136, %rs15;
	shl.b64 	%rd137, %rd136, 16;
	ld.global.nc.u8 	%rs16, [%rd5+15];
	cvt.u64.u8 	%rd138, %rs16;
	shl.b64 	%rd139, %rd138, 24;
	or.b64  	%rd140, %rd139, %rd137;
	or.b64  	%rd141, %rd140, %rd135;
	shl.b64 	%rd142, %rd141, 32;
	or.b64  	%rd143, %rd142, %rd131;
	st.local.u64 	[%rd3+8], %rd143;
	setp.eq.s32 	%p12, %r49, 2;
	@%p12 bra 	$L__BB29_69;
	ld.global.nc.u8 	%rs17, [%rd5+16];
	cvt.u64.u8 	%rd144, %rs17;
	ld.global.nc.u8 	%rs18, [%rd5+17];
	cvt.u64.u8 	%rd145, %rs18;
	shl.b64 	%rd146, %rd145, 8;
	or.b64  	%rd147, %rd146, %rd144;
	ld.global.nc.u8 	%rs19, [%rd5+18];
	cvt.u64.u8 	%rd148, %rs19;
	shl.b64 	%rd149, %rd148, 16;
	ld.global.nc.u8 	%rs20, [%rd5+19];
	cvt.u64.u8 	%rd150, %rs20;
	shl.b64 	%rd151, %rd150, 24;
	or.b64  	%rd152, %rd151, %rd149;
	or.b64  	%rd153, %rd152, %rd147;
	ld.global.nc.u8 	%rs21, [%rd5+20];
	cvt.u64.u8 	%rd154, %rs21;
	ld.global.nc.u8 	%rs22, [%rd5+21];
	cvt.u64.u8 	%rd155, %rs22;
	shl.b64 	%rd156, %rd155, 8;
	or.b64  	%rd157, %rd156, %rd154;
	ld.global.nc.u8 	%rs23, [%rd5+22];
	cvt.u64.u8 	%rd158, %rs23;
	shl.b64 	%rd159, %rd158, 16;
	ld.global.nc.u8 	%rs24, [%rd5+23];
	cvt.u64.u8 	%rd160, %rs24;
	shl.b64 	%rd161, %rd160, 24;
	or.b64  	%rd162, %rd161, %rd159;
	or.b64  	%rd163, %rd162, %rd157;
	shl.b64 	%rd164, %rd163, 32;
	or.b64  	%rd165, %rd164, %rd153;
	st.local.u64 	[%rd3+16], %rd165;
	setp.eq.s32 	%p13, %r49, 3;
	@%p13 bra 	$L__BB29_69;
	ld.global.nc.u8 	%rs25, [%rd5+24];
	cvt.u64.u8 	%rd166, %rs25;
	ld.global.nc.u8 	%rs26, [%rd5+25];
	cvt.u64.u8 	%rd167, %rs26;
	shl.b64 	%rd168, %rd167, 8;
	or.b64  	%rd169, %rd168, %rd166;
	ld.global.nc.u8 	%rs27, [%rd5+26];
	cvt.u64.u8 	%rd170, %rs27;
	shl.b64 	%rd171, %rd170, 16;
	ld.global.nc.u8 	%rs28, [%rd5+27];
	cvt.u64.u8 	%rd172, %rs28;
	shl.b64 	%rd173, %rd172, 24;
	or.b64  	%rd174, %rd173, %rd171;
	or.b64  	%rd175, %rd174, %rd169;
	ld.global.nc.u8 	%rs29, [%rd5+28];
	cvt.u64.u8 	%rd176, %rs29;
	ld.global.nc.u8 	%rs30, [%rd5+29];
	cvt.u64.u8 	%rd177, %rs30;
	shl.b64 	%rd178, %rd177, 8;
	or.b64  	%rd179, %rd178, %rd176;
	ld.global.nc.u8 	%rs31, [%rd5+30];
	cvt.u64.u8 	%rd180, %rs31;
	shl.b64 	%rd181, %rd180, 16;
	ld.global.nc.u8 	%rs32, [%rd5+31];
	cvt.u64.u8 	%rd182, %rs32;
	shl.b64 	%rd183, %rd182, 24;
	or.b64  	%rd184, %rd183, %rd181;
	or.b64  	%rd185, %rd184, %rd179;
	shl.b64 	%rd186, %rd185, 32;
	or.b64  	%rd187, %rd186, %rd175;
	st.local.u64 	[%rd3+24], %rd187;
$L__BB29_69:
	cvta.to.global.u64 	%rd188, %rd85;
	mul.wide.u32 	%rd189, %r3, 12;
	add.s64 	%rd190, %rd188, %rd189;
	ld.global.nc.u32 	%r92, [%rd190+4];
	cvt.u64.u32 	%rd191, %r92;
	add.s64 	%rd57, %rd5, %rd191;
	mov.b32 	%r277, 0;
	mov.u32 	%r281, %r277;
$L__BB29_70:
	shr.u32 	%r93, %r277, 5;
	max.u32 	%r52, %r93, 1;
	and.b32  	%r53, %r277, 31;
	shr.u32 	%r94, %r277, 2;
	and.b32  	%r95, %r94, 536870904;
	shr.u32 	%r96, %r48, %r95;
	and.b32  	%r54, %r96, 255;
	cvt.u16.u32 	%rs34, %r96;
	and.b16  	%rs33, %rs34, 255;
	setp.eq.s16 	%p14, %rs33, 0;
	@%p14 bra 	$L__BB29_88;
	setp.eq.s16 	%p15, %rs33, 255;
	@%p15 bra 	$L__BB29_83;
	setp.lt.u32 	%p20, %r277, 32;
	mov.b64 	%rd440, 0;
	@%p20 bra 	$L__BB29_75;
	mov.b64 	%rd440, 0;
	mov.b32 	%r282, 0;
$L__BB29_74:
	shl.b32 	%r104, %r282, 3;
	shr.u32 	%r105, %r48, %r104;
	and.b32  	%r106, %r105, 255;
	setp.eq.s32 	%p21, %r106, 255;
	shl.b32 	%r107, %r105, 5;
	and.b32  	%r108, %r107, 8160;
	selp.b32 	%r109, 0, %r108, %p21;
	cvt.u64.u32 	%rd201, %r109;
	add.s64 	%rd440, %rd440, %rd201;
	add.s32 	%r282, %r282, 1;
	setp.ne.s32 	%p22, %r282, %r52;
	@%p22 bra 	$L__BB29_74;
$L__BB29_75:
	setp.lt.u32 	%p23, %r54, 33;
	@%p23 bra 	$L__BB29_89;
	mul.lo.s32 	%r139, %r54, %r53;
	cvt.u64.u32 	%rd61, %r139;
	add.s64 	%rd239, %rd440, %rd61;
	min.u32 	%r62, %r54, 64;
	shr.u64 	%rd62, %rd239, 3;
	cvt.u32.u64 	%r140, %rd239;
	and.b32  	%r141, %r140, 7;
	add.s32 	%r142, %r62, %r141;
	add.s32 	%r143, %r142, 7;
	shr.u32 	%r144, %r143, 3;
	and.b32  	%r63, %r144, 3;
	and.b32  	%r64, %r144, 28;
	mov.b64 	%rd442, 0;
	mov.b32 	%r283, 0;
$L__BB29_77:
	cvt.u64.u32 	%rd240, %r283;
	add.s64 	%rd241, %rd62, %rd240;
	add.s64 	%rd64, %rd57, %rd241;
	ld.global.nc.u8 	%rs42, [%rd64];
	cvt.u64.u8 	%rd242, %rs42;
	shl.b32 	%r66, %r283, 3;
	shl.b64 	%rd243, %rd242, %r66;
	or.b64  	%rd244, %rd243, %rd442;
	ld.global.nc.u8 	%rs43, [%rd64+1];
	cvt.u64.u8 	%rd245, %rs43;
	add.s32 	%r145, %r66, 8;
	shl.b64 	%rd246, %rd245, %r145;
	or.b64  	%rd247, %rd246, %rd244;
	ld.global.nc.u8 	%rs44, [%rd64+2];
	cvt.u64.u8 	%rd248, %rs44;
	add.s32 	%r146, %r66, 16;
	shl.b64 	%rd249, %rd248, %r146;
	or.b64  	%rd250, %rd249, %rd247;
	ld.global.nc.u8 	%rs45, [%rd64+3];
	cvt.u64.u8 	%rd251, %rs45;
	add.s32 	%r147, %r66, 24;
	shl.b64 	%rd252, %rd251, %r147;
	or.b64  	%rd442, %rd252, %rd250;
	add.s32 	%r283, %r283, 4;
	setp.ne.s32 	%p30, %r283, %r64;
	@%p30 bra 	$L__BB29_77;
	setp.eq.s32 	%p31, %r63, 0;
	@%p31 bra 	$L__BB29_82;
	ld.global.nc.u8 	%rs46, [%rd64+4];
	cvt.u64.u8 	%rd253, %rs46;
	shl.b32 	%r148, %r64, 3;
	shl.b64 	%rd254, %rd253, %r148;
	or.b64  	%rd442, %rd254, %rd442;
	setp.eq.s32 	%p32, %r63, 1;
	@%p32 bra 	$L__BB29_82;
	ld.global.nc.u8 	%rs47, [%rd64+5];
	cvt.u64.u8 	%rd255, %rs47;
	add.s32 	%r149, %r66, 40;
	shl.b64 	%rd256, %rd255, %r149;
	or.b64  	%rd442, %rd256, %rd442;
	setp.eq.s32 	%p33, %r63, 2;
	@%p33 bra 	$L__BB29_82;
	ld.global.nc.u8 	%rs48, [%rd64+6];
	cvt.u64.u8 	%rd257, %rs48;
	add.s32 	%r150, %r66, 48;
	shl.b64 	%rd258, %rd257, %r150;
	or.b64  	%rd442, %rd258, %rd442;
$L__BB29_82:
	cvt.u32.u64 	%r151, %rd61;
	and.b32  	%r152, %r151, 7;
	shr.u64 	%rd259, %rd442, %r152;
	and.b32  	%r156, %r96, 255;
	setp.gt.u32 	%p34, %r156, 63;
	mov.b64 	%rd260, -1;
	shl.b64 	%rd261, %rd260, %r62;
	not.b64 	%rd262, %rd261;
	selp.b64 	%rd263, -1, %rd262, %p34;
	and.b64  	%rd264, %rd259, %rd263;
	add.s64 	%rd265, %rd264, %rd56;
	mul.wide.u32 	%rd266, %r277, 8;
	add.s64 	%rd267, %rd1, %rd266;
	st.local.u64 	[%rd267], %rd265;
	bra.uni 	$L__BB29_99;
$L__BB29_83:
	setp.ne.s32 	%p16, %r53, 0;
	@%p16 bra 	$L__BB29_87;
	setp.lt.u32 	%p17, %r277, 32;
	mov.b32 	%r281, 0;
	@%p17 bra 	$L__BB29_87;
	mov.b32 	%r279, 0;
	mov.u32 	%r281, %r279;
$L__BB29_86:
	shl.b32 	%r99, %r279, 3;
	shr.u32 	%r100, %r48, %r99;
	and.b32  	%r101, %r100, 255;
	setp.eq.s32 	%p18, %r101, 255;
	selp.u32 	%r102, 1, 0, %p18;
	add.s32 	%r281, %r281, %r102;
	add.s32 	%r279, %r279, 1;
	setp.ne.s32 	%p19, %r279, %r52;
	@%p19 bra 	$L__BB29_86;
$L__BB29_87:
	mul.wide.s32 	%rd194, %r281, 8;
	add.s64 	%rd195, %rd3, %rd194;
	ld.local.u64 	%rd196, [%rd195];
	mul.wide.u32 	%rd197, %r277, 8;
	add.s64 	%rd198, %rd1, %rd197;
	st.local.u64 	[%rd198], %rd196;
	bra.uni 	$L__BB29_99;
$L__BB29_88:
	mul.wide.u32 	%rd192, %r277, 8;
	add.s64 	%rd193, %rd1, %rd192;
	st.local.u64 	[%rd193], %rd56;
	bra.uni 	$L__BB29_99;
$L__BB29_89:
	cvt.u32.u64 	%r110, %rd440;
	mad.lo.s32 	%r111, %r54, %r53, %r110;
	cvt.u64.u32 	%rd70, %r111;
	setp.eq.s32 	%p24, %r54, 0;
	mov.b64 	%rd447, 0;
	@%p24 bra 	$L__BB29_98;
	cvt.u32.u64 	%r113, %rd70;
	and.b32  	%r114, %r113, 7;
	add.s32 	%r115, %r54, %r114;
	add.s32 	%r116, %r115, 7;
	shr.u32 	%r117, %r116, 3;
	add.s32 	%r118, %r117, -1;
	setp.lt.u32 	%p25, %r118, 3;
	mov.b64 	%rd446, 0;
	mov.b32 	%r285, 0;
	@%p25 bra 	$L__BB29_93;
	mov.b64 	%rd446, 0;
	mov.b32 	%r284, 0;
$L__BB29_92:
	cvt.u64.u32 	%rd206, %r284;
	shr.u64 	%rd207, %rd70, 3;
	add.s64 	%rd208, %rd207, %rd206;
	add.s64 	%rd209, %rd57, %rd208;
	ld.global.nc.u8 	%rs35, [%rd209];
	cvt.u64.u8 	%rd210, %rs35;
	shl.b32 	%r120, %r284, 3;
	shl.b64 	%rd211, %rd210, %r120;
	or.b64  	%rd212, %rd211, %rd446;
	ld.global.nc.u8 	%rs36, [%rd209+1];
	cvt.u64.u8 	%rd213, %rs36;
	add.s32 	%r121, %r120, 8;
	shl.b64 	%rd214, %rd213, %r121;
	or.b64  	%rd215, %rd214, %rd212;
	ld.global.nc.u8 	%rs37, [%rd209+2];
	cvt.u64.u8 	%rd216, %rs37;
	add.s32 	%r122, %r120, 16;
	shl.b64 	%rd217, %rd216, %r122;
	or.b64  	%rd218, %rd217, %rd215;
	ld.global.nc.u8 	%rs38, [%rd209+3];
	cvt.u64.u8 	%rd219, %rs38;
	add.s32 	%r123, %r120, 24;
	shl.b64 	%rd220, %rd219, %r123;
	or.b64  	%rd446, %rd220, %rd218;
	add.s32 	%r284, %r284, 4;
	and.b32  	%r285, %r117, 28;
	setp.ne.s32 	%p26, %r284, %r285;
	@%p26 bra 	$L__BB29_92;
$L__BB29_93:
	and.b32  	%r72, %r117, 3;
	setp.eq.s32 	%p27, %r72, 0;
	@%p27 bra 	$L__BB29_97;
	cvt.u64.u32 	%rd221, %r285;
	shr.u64 	%rd222, %rd70, 3;
	add.s64 	%rd223, %rd222, %rd221;
	add.s64 	%rd75, %rd57, %rd223;
	ld.global.nc.u8 	%rs39, [%rd75];
	cvt.u64.u8 	%rd224, %rs39;
	shl.b32 	%r73, %r285, 3;
	shl.b64 	%rd225, %rd224, %r73;
	or.b64  	%rd446, %rd225, %rd446;
	setp.eq.s32 	%p28, %r72, 1;
	@%p28 bra 	$L__BB29_97;
	ld.global.nc.u8 	%rs40, [%rd75+1];
	cvt.u64.u8 	%rd226, %rs40;
	add.s32 	%r134, %r73, 8;
	shl.b64 	%rd227, %rd226, %r134;
	or.b64  	%rd446, %rd227, %rd446;
	setp.eq.s32 	%p29, %r72, 2;
	@%p29 bra 	$L__BB29_97;
	ld.global.nc.u8 	%rs41, [%rd75+2];
	cvt.u64.u8 	%rd228, %rs41;
	add.s32 	%r135, %r73, 16;
	shl.b64 	%rd229, %rd228, %r135;
	or.b64  	%rd446, %rd229, %rd446;
$L__BB29_97:
	shr.u64 	%rd230, %rd446, %r114;
	mov.b64 	%rd231, -1;
	shl.b64 	%rd232, %rd231, %r54;
	and.b64  	%rd233, %rd232, 4294967294;
	xor.b64  	%rd234, %rd233, 4294967295;
	and.b64  	%rd447, %rd234, %rd230;
$L__BB29_98:
	add.s64 	%rd235, %rd447, %rd56;
	mul.wide.u32 	%rd236, %r277, 8;
	add.s64 	%rd237, %rd1, %rd236;
	st.local.u64 	[%rd237], %rd235;
$L__BB29_99:
	add.s32 	%r277, %r277, 1;
	setp.eq.s32 	%p35, %r277, 128;
	@%p35 bra 	$L__BB29_101;
	bra.uni 	$L__BB29_70;
$L__BB29_100:
	mov.b64 	%rd413, 0;
	st.local.v2.u64 	[%rd1], {%rd413, %rd413};
	st.local.v2.u64 	[%rd1+16], {%rd413, %rd413};
	st.local.v2.u64 	[%rd1+32], {%rd413, %rd413};
	st.local.v2.u64 	[%rd1+48], {%rd413, %rd413};
	st.local.v2.u64 	[%rd1+64], {%rd413, %rd413};
	st.local.v2.u64 	[%rd1+80], {%rd413, %rd413};
	st.local.v2.u64 	[%rd1+96], {%rd413, %rd413};
	st.local.v2.u64 	[%rd1+112], {%rd413, %rd413};
	st.local.v2.u64 	[%rd1+128], {%rd413, %rd413};
	st.local.v2.u64 	[%rd1+144], {%rd413, %rd413};
	st.local.v2.u64 	[%rd1+160], {%rd413, %rd413};
	st.local.v2.u64 	[%rd1+176], {%rd413, %rd413};
	st.local.v2.u64 	[%rd1+192], {%rd413, %rd413};
	st.local.v2.u64 	[%rd1+208], {%rd413, %rd413};
	st.local.v2.u64 	[%rd1+224], {%rd413, %rd413};
	st.local.v2.u64 	[%rd1+240], {%rd413, %rd413};
	st.local.v2.u64 	[%rd1+256], {%rd413, %rd413};
	st.local.v2.u64 	[%rd1+272], {%rd413, %rd413};
	st.local.v2.u64 	[%rd1+288], {%rd413, %rd413};
	st.local.v2.u64 	[%rd1+304], {%rd413, %rd413};
	st.local.v2.u64 	[%rd1+320], {%rd413, %rd413};
	st.local.v2.u64 	[%rd1+336], {%rd413, %rd413};
	st.local.v2.u64 	[%rd1+352], {%rd413, %rd413};
	st.local.v2.u64 	[%rd1+368], {%rd413, %rd413};
	st.local.v2.u64 	[%rd1+384], {%rd413, %rd413};
	st.local.v2.u64 	[%rd1+400], {%rd413, %rd413};
	st.local.v2.u64 	[%rd1+416], {%rd413, %rd413};
	st.local.v2.u64 	[%rd1+432], {%rd413, %rd413};
	st.local.v2.u64 	[%rd1+448], {%rd413, %rd413};
	st.local.v2.u64 	[%rd1+464], {%rd413, %rd413};
	st.local.v2.u64 	[%rd1+480], {%rd413, %rd413};
	st.local.v2.u64 	[%rd1+496], {%rd413, %rd413};
	st.local.v2.u64 	[%rd1+512], {%rd413, %rd413};
	st.local.v2.u64 	[%rd1+528], {%rd413, %rd413};
	st.local.v2.u64 	[%rd1+544], {%rd413, %rd413};
	st.local.v2.u64 	[%rd1+560], {%rd413, %rd413};
	st.local.v2.u64 	[%rd1+576], {%rd413, %rd413};
	st.local.v2.u64 	[%rd1+592], {%rd413, %rd413};
	st.local.v2.u64 	[%rd1+608], {%rd413, %rd413};
	st.local.v2.u64 	[%rd1+624], {%rd413, %rd413};
	st.local.v2.u64 	[%rd1+640], {%rd413, %rd413};
	st.local.v2.u64 	[%rd1+656], {%rd413, %rd413};
	st.local.v2.u64 	[%rd1+672], {%rd413, %rd413};
	st.local.v2.u64 	[%rd1+688], {%rd413, %rd413};
	st.local.v2.u64 	[%rd1+704], {%rd413, %rd413};
	st.local.v2.u64 	[%rd1+720], {%rd413, %rd413};
	st.local.v2.u64 	[%rd1+736], {%rd413, %rd413};
	st.local.v2.u64 	[%rd1+752], {%rd413, %rd413};
	st.local.v2.u64 	[%rd1+768], {%rd413, %rd413};
	st.local.v2.u64 	[%rd1+784], {%rd413, %rd413};
	st.local.v2.u64 	[%rd1+800], {%rd413, %rd413};
	st.local.v2.u64 	[%rd1+816], {%rd413, %rd413};
	st.local.v2.u64 	[%rd1+832], {%rd413, %rd413};
	st.local.v2.u64 	[%rd1+848], {%rd413, %rd413};
	st.local.v2.u64 	[%rd1+864], {%rd413, %rd413};
	st.local.v2.u64 	[%rd1+880], {%rd413, %rd413};
	st.local.v2.u64 	[%rd1+896], {%rd413, %rd413};
	st.local.v2.u64 	[%rd1+912], {%rd413, %rd413};
	st.local.v2.u64 	[%rd1+928], {%rd413, %rd413};
	st.local.v2.u64 	[%rd1+944], {%rd413, %rd413};
	st.local.v2.u64 	[%rd1+960], {%rd413, %rd413};
	st.local.v2.u64 	[%rd1+976], {%rd413, %rd413};
	st.local.v2.u64 	[%rd1+992], {%rd413, %rd413};
	st.local.v2.u64 	[%rd1+1008], {%rd413, %rd413};
$L__BB29_101:
	ld.param.u64 	%rd421, [_Z43decompress_random_access_block_based_kernelImEvPKhPK13BlockMetadataIT_EPK12DFORMetadataIS3_EPK12RFORMetadataPKjPS3_i20CompressionAlgorithmm_param_5];
	shl.b32 	%r262, %r2, 3;
	cvt.u64.u32 	%rd414, %r262;
	and.b64  	%rd415, %rd414, 1016;
	add.s64 	%rd416, %rd1, %rd415;
	ld.local.u64 	%rd417, [%rd416];
	cvta.to.global.u64 	%rd418, %rd421;
	mul.wide.s32 	%rd419, %r1, 8;
	add.s64 	%rd420, %rd418, %rd419;
	st.global.u64 	[%rd420], %rd417;
$L__BB29_102:
	ret;
$L__BB29_103:
	mul.wide.u32 	%rd344, %r265, 8;
	add.s64 	%rd345, %rd1, %rd344;
	st.local.u64 	[%rd345], %rd6;
	bra.uni 	$L__BB29_30;
$L__BB29_104:
	mul.wide.u32 	%rd326, %r271, 8;
	add.s64 	%rd327, %rd2, %rd326;
	st.local.u64 	[%rd327], %rd33;
	bra.uni 	$L__BB29_49;

}
	// .globl	_Z27deserialize_data_gpu_kernelIxEvPKhPK20SerializedDataHeaderPhP13BlockMetadataIT_EP12DFORMetadataIS7_EP12RFORMetadata20CompressionAlgorithm
.visible .entry _Z27deserialize_data_gpu_kernelIxEvPKhPK20SerializedDataHeaderPhP13BlockMetadataIT_EP12DFORMetadataIS7_EP12RFORMetadata20CompressionAlgorithm(
	.param .u64 .ptr .align 1 _Z27deserialize_data_gpu_kernelIxEvPKhPK20SerializedDataHeaderPhP13BlockMetadataIT_EP12DFORMetadataIS7_EP12RFORMetadata20CompressionAlgorithm_param_0,
	.param .u64 .ptr .align 1 _Z27deserialize_data_gpu_kernelIxEvPKhPK20SerializedDataHeaderPhP13BlockMetadataIT_EP12DFORMetadataIS7_EP12RFORMetadata20CompressionAlgorithm_param_1,
	.param .u64 .ptr .align 1 _Z27deserialize_data_gpu_kernelIxEvPKhPK20SerializedDataHeaderPhP13BlockMetadataIT_EP12DFORMetadataIS7_EP12RFORMetadata20CompressionAlgorithm_param_2,
	.param .u64 .ptr .align 1 _Z27deserialize_data_gpu_kernelIxEvPKhPK20SerializedDataHeaderPhP13BlockMetadataIT_EP12DFORMetadataIS7_EP12RFORMetadata20CompressionAlgorithm_param_3,
	.param .u64 .ptr .align 1 _Z27deserialize_data_gpu_kernelIxEvPKhPK20SerializedDataHeaderPhP13BlockMetadataIT_EP12DFORMetadataIS7_EP12RFORMetadata20CompressionAlgorithm_param_4,
	.param .u64 .ptr .align 1 _Z27deserialize_data_gpu_kernelIxEvPKhPK20SerializedDataHeaderPhP13BlockMetadataIT_EP12DFORMetadataIS7_EP12RFORMetadata20CompressionAlgorithm_param_5,
	.param .u32 _Z27deserialize_data_gpu_kernelIxEvPKhPK20SerializedDataHeaderPhP13BlockMetadataIT_EP12DFORMetadataIS7_EP12RFORMetadata20CompressionAlgorithm_param_6
)
{
	.reg .pred 	%p<25>;
	.reg .b16 	%rs<35>;
	.reg .b32 	%r<14>;
	.reg .b64 	%rd<81>;

	ld.param.u64 	%rd29, [_Z27deserialize_data_gpu_kernelIxEvPKhPK20SerializedDataHeaderPhP13BlockMetadataIT_EP12DFORMetadataIS7_EP12RFORMetadata20CompressionAlgorithm_param_0];
	ld.param.u64 	%rd30, [_Z27deserialize_data_gpu_kernelIxEvPKhPK20SerializedDataHeaderPhP13BlockMetadataIT_EP12DFORMetadataIS7_EP12RFORMetadata20CompressionAlgorithm_param_1];
	ld.param.u64 	%rd31, [_Z27deserialize_data_gpu_kernelIxEvPKhPK20SerializedDataHeaderPhP13BlockMetadataIT_EP12DFORMetadataIS7_EP12RFORMetadata20CompressionAlgorithm_param_2];
	ld.param.u64 	%rd26, [_Z27deserialize_data_gpu_kernelIxEvPKhPK20SerializedDataHeaderPhP13BlockMetadataIT_EP12DFORMetadataIS7_EP12RFORMetadata20CompressionAlgorithm_param_3];
	ld.param.u64 	%rd27, [_Z27deserialize_data_gpu_kernelIxEvPKhPK20SerializedDataHeaderPhP13BlockMetadataIT_EP12DFORMetadataIS7_EP12RFORMetadata20CompressionAlgorithm_param_4];
	ld.param.u64 	%rd28, [_Z27deserialize_data_gpu_kernelIxEvPKhPK20SerializedDataHeaderPhP13BlockMetadataIT_EP12DFORMetadataIS7_EP12RFORMetadata20CompressionAlgorithm_param_5];
	ld.param.u32 	%r3, [_Z27deserialize_data_gpu_kernelIxEvPKhPK20SerializedDataHeaderPhP13BlockMetadataIT_EP12DFORMetadataIS7_EP12RFORMetadata20CompressionAlgorithm_param_6];
	cvta.to.global.u64 	%rd1, %rd31;
	cvta.to.global.u64 	%rd2, %rd29;
	cvta.to.global.u64 	%rd3, %rd30;
	mov.u32 	%r4, %ctaid.x;
	mov.u32 	%r1, %ntid.x;
	mov.u32 	%r5, %tid.x;
	mad.lo.s32 	%r2, %r4, %r1, %r5;
	ld.global.u32 	%r6, [%rd3+24];
	setp.ge.u32 	%p5, %r2, %r6;
	@%p5 bra 	$L__BB30_3;
	cvta.to.global.u64 	%rd33, %rd26;
	mul.wide.s32 	%rd34, %r2, 32;
	add.s64 	%rd4, %rd33, %rd34;
	ld.global.u64 	%rd35, [%rd3+32];
	add.s64 	%rd36, %rd35, %rd34;
	add.s64 	%rd5, %rd2, %rd36;
	mov.b64 	%rd75, 0;
$L__BB30_2:
	add.s64 	%rd37, %rd5, %rd75;
	ld.global.u8 	%rs1, [%rd37];
	add.s64 	%rd38, %rd4, %rd75;
	st.global.u8 	[%rd38], %rs1;
	add.s64 	%rd7, %rd75, 1;
	setp.lt.u64 	%p6, %rd75, 31;
	mov.u64 	%rd75, %rd7;
	@%p6 bra 	$L__BB30_2;
$L__BB30_3:
	setp.ne.s32 	%p8, %r3, 1;
	mov.pred 	%p23, 0;
	@%p8 bra 	$L__BB30_5;
	ld.global.u32 	%r7, [%rd3+24];
	setp.lt.u32 	%p23, %r2, %r7;
$L__BB30_5:
	setp.eq.s64 	%p9, %rd27, 0;
	not.pred 	%p10, %p23;
	or.pred  	%p11, %p9, %p10;
	@%p11 bra 	$L__BB30_7;
	cvta.to.global.u64 	%rd45, %rd27;
	mul.wide.s32 	%rd46, %r2, 16;
	add.s64 	%rd47, %rd45, %rd46;
	ld.global.u64 	%rd48, [%rd3+56];
	add.s64 	%rd49, %rd48, %rd46;
	add.s64 	%rd50, %rd2, %rd49;
	ld.global.u8 	%rs14, [%rd50];
	ld.global.u8 	%rs15, [%rd50+1];
	ld.global.u8 	%rs16, [%rd50+2];
	ld.global.u8 	%rs17, [%rd50+3];
	ld.global.u8 	%rs18, [%rd50+4];
	ld.global.u8 	%rs19, [%rd50+5];
	ld.global.u8 	%rs20, [%rd50+6];
	ld.global.u8 	%rs21, [%rd50+7];
	ld.global.u8 	%rs22, [%rd50+8];
	ld.global.u8 	%rs23, [%rd50+9];
	ld.global.u8 	%rs24, [%rd50+10];
	ld.global.u8 	%rs25, [%rd50+11];
	ld.global.u8 	%rs26, [%rd50+12];
	ld.global.u8 	%rs27, [%rd50+13];
	ld.global.u8 	%rs28, [%rd50+14];
	ld.global.u8 	%rs29, [%rd50+15];
	st.global.u8 	[%rd47], %rs14;
	st.global.u8 	[%rd47+1], %rs15;
	st.global.u8 	[%rd47+2], %rs16;
	st.global.u8 	[%rd47+3], %rs17;
	st.global.u8 	[%rd47+4], %rs18;
	st.global.u8 	[%rd47+5], %rs19;
	st.global.u8 	[%rd47+6], %rs20;
	st.global.u8 	[%rd47+7], %rs21;
	st.global.u8 	[%rd47+8], %rs22;
	st.global.u8 	[%rd47+9], %rs23;
	st.global.u8 	[%rd47+10], %rs24;
	st.global.u8 	[%rd47+11], %rs25;
	st.global.u8 	[%rd47+12], %rs26;
	st.global.u8 	[%rd47+13], %rs27;
	st.global.u8 	[%rd47+14], %rs28;
	st.global.u8 	[%rd47+15], %rs29;
	bra.uni 	$L__BB30_11;
$L__BB30_7:
	setp.ne.s32 	%p13, %r3, 2;
	mov.pred 	%p24, 0;
	@%p13 bra 	$L__BB30_9;
	ld.global.u32 	%r8, [%rd3+24];
	setp.lt.u32 	%p24, %r2, %r8;
$L__BB30_9:
	setp.eq.s64 	%p14, %rd28, 0;
	not.pred 	%p15, %p24;
	or.pred  	%p16, %p14, %p15;
	@%p16 bra 	$L__BB30_11;
	cvta.to.global.u64 	%rd39, %rd28;
	mul.wide.s32 	%rd40, %r2, 12;
	add.s64 	%rd41, %rd39, %rd40;
	ld.global.u64 	%rd42, [%rd3+56];
	add.s64 	%rd43, %rd42, %rd40;
	add.s64 	%rd44, %rd2, %rd43;
	ld.global.u8 	%rs2, [%rd44];
	ld.global.u8 	%rs3, [%rd44+1];
	ld.global.u8 	%rs4, [%rd44+2];
	ld.global.u8 	%rs5, [%rd44+3];
	ld.global.u8 	%rs6, [%rd44+4];
	ld.global.u8 	%rs7, [%rd44+5];
	ld.global.u8 	%rs8, [%rd44+6];
	ld.global.u8 	%rs9, [%rd44+7];
	ld.global.u8 	%rs10, [%rd44+8];
	ld.global.u8 	%rs11, [%rd44+9];
	ld.global.u8 	%rs12, [%rd44+10];
	ld.global.u8 	%rs13, [%rd44+11];
	st.global.u8 	[%rd41], %rs2;
	st.global.u8 	[%rd41+1], %rs3;
	st.global.u8 	[%rd41+2], %rs4;
	st.global.u8 	[%rd41+3], %rs5;
	st.global.u8 	[%rd41+4], %rs6;
	st.global.u8 	[%rd41+5], %rs7;
	st.global.u8 	[%rd41+6], %rs8;
	st.global.u8 	[%rd41+7], %rs9;
	st.global.u8 	[%rd41+8], %rs10;
	st.global.u8 	[%rd41+9], %rs11;
	st.global.u8 	[%rd41+10], %rs12;
	st.global.u8 	[%rd41+11], %rs13;
$L__BB30_11:
	ld.global.u64 	%rd8, [%rd3+80];
	mov.u32 	%r9, %nctaid.x;
	mul.lo.s32 	%r10, %r9, %r1;
	cvt.u64.u32 	%rd9, %r10;
	add.s64 	%rd51, %rd9, %rd8;
	add.s64 	%rd10, %rd51, -1;
	and.b64  	%rd52, %rd10, -4294967296;
	setp.ne.s64 	%p17, %rd52, 0;
	@%p17 bra 	$L__BB30_13;
	cvt.u32.u64 	%r11, %rd9;
	cvt.u32.u64 	%r12, %rd10;
	div.u32 	%r13, %r12, %r11;
	cvt.u64.u32 	%rd76, %r13;
	bra.uni 	$L__BB30_14;
$L__BB30_13:
	div.u64 	%rd76, %rd10, %rd9;
$L__BB30_14:
	cvt.s64.s32 	%rd53, %r2;
	mul.lo.s64 	%rd14, %rd76, %rd53;
	add.s64 	%rd54, %rd14, %rd76;
	min.u64 	%rd15, %rd54, %rd8;
	setp.le.u64 	%p18, %rd15, %rd14;
	@%p18 bra 	$L__BB30_21;
	add.s64 	%rd55, %rd14, 1;
	max.u64 	%rd16, %rd15, %rd55;
	sub.s64 	%rd56, %rd16, %rd14;
	and.b64  	%rd77, %rd56, 3;
	setp.eq.s64 	%p19, %rd77, 0;
	mov.u64 	%rd79, %rd14;
	@%p19 bra 	$L__BB30_18;
	mov.u64 	%rd79, %rd14;
$L__BB30_17:
	.pragma "nounroll";
	ld.global.u64 	%rd57, [%rd3+72];
	add.s64 	%rd58, %rd57, %rd79;
	add.s64 	%rd59, %rd2, %rd58;
	ld.global.u8 	%rs30, [%rd59];
	add.s64 	%rd60, %rd1, %rd79;
	st.global.u8 	[%rd60], %rs30;
	add.s64 	%rd79, %rd79, 1;
	add.s64 	%rd77, %rd77, -1;
	setp.ne.s64 	%p20, %rd77, 0;
	@%p20 bra 	$L__BB30_17;
$L__BB30_18:
	sub.s64 	%rd61, %rd14, %rd16;
	setp.gt.u64 	%p21, %rd61, -4;
	@%p21 bra 	$L__BB30_21;
	add.s64 	%rd23, %rd1, 3;
$L__BB30_20:
	ld.global.u64 	%rd62, [%rd3+72];
	add.s64 	%rd63, %rd79, %rd62;
	add.s64 	%rd64, %rd2, %rd63;
	ld.global.u8 	%rs31, [%rd64];
	add.s64 	%rd65, %rd23, %rd79;
	st.global.u8 	[%rd65+-3], %rs31;
	ld.global.u64 	%rd66, [%rd3+72];
	add.s64 	%rd67, %rd79, %rd66;
	add.s64 	%rd68, %rd2, %rd67;
	ld.global.u8 	%rs32, [%rd68+1];
	st.global.u8 	[%rd65+-2], %rs32;
	ld.global.u64 	%rd69, [%rd3+72];
	add.s64 	%rd70, %rd79, %rd69;
	add.s64 	%rd71, %rd2, %rd70;
	ld.global.u8 	%rs33, [%rd71+2];
	st.global.u8 	[%rd65+-1], %rs33;
	ld.global.u64 	%rd72, [%rd3+72];
	add.s64 	%rd73, %rd79, %rd72;
	add.s64 	%rd74, %rd2, %rd73;
	ld.global.u8 	%rs34, [%rd74+3];
	st.global.u8 	[%rd65], %rs34;
	add.s64 	%rd79, %rd79, 4;
	setp.lt.u64 	%p22, %rd79, %rd15;
	@%p22 bra 	$L__BB30_20;
$L__BB30_21:
	ret;

}
	// .globl	_Z25serialize_data_gpu_kernelIxEvPhPK20SerializedDataHeaderPKhPK13BlockMetadataIT_EPK12DFORMetadataIS7_EPK12RFORMetadata20CompressionAlgorithm
.visible .entry _Z25serialize_data_gpu_kernelIxEvPhPK20SerializedDataHeaderPKhPK13BlockMetadataIT_EPK12DFORMetadataIS7_EPK12RFORMetadata20CompressionAlgorithm(
	.param .u64 .ptr .align 1 _Z25serialize_data_gpu_kernelIxEvPhPK20SerializedDataHeaderPKhPK13BlockMetadataIT_EPK12DFORMetadataIS7_EPK12RFORMetadata20CompressionAlgorithm_param_0,
	.param .u64 .ptr .align 1 _Z25serialize_data_gpu_kernelIxEvPhPK20SerializedDataHeaderPKhPK13BlockMetadataIT_EPK12DFORMetadataIS7_EPK12RFORMetadata20CompressionAlgorithm_param_1,
	.param .u64 .ptr .align 1 _Z25serialize_data_gpu_kernelIxEvPhPK20SerializedDataHeaderPKhPK13BlockMetadataIT_EPK12DFORMetadataIS7_EPK12RFORMetadata20CompressionAlgorithm_param_2,
	.param .u64 .ptr .align 1 _Z25serialize_data_gpu_kernelIxEvPhPK20SerializedDataHeaderPKhPK13BlockMetadataIT_EPK12DFORMetadataIS7_EPK12RFORMetadata20CompressionAlgorithm_param_3,
	.param .u64 .ptr .align 1 _Z25serialize_data_gpu_kernelIxEvPhPK20SerializedDataHeaderPKhPK13BlockMetadataIT_EPK12DFORMetadataIS7_EPK12RFORMetadata20CompressionAlgorithm_param_4,
	.param .u64 .ptr .align 1 _Z25serialize_data_gpu_kernelIxEvPhPK20SerializedDataHeaderPKhPK13BlockMetadataIT_EPK12DFORMetadataIS7_EPK12RFORMetadata20CompressionAlgorithm_param_5,
	.param .u32 _Z25serialize_data_gpu_kernelIxEvPhPK20SerializedDataHeaderPKhPK13BlockMetadataIT_EPK12DFORMetadataIS7_EPK12RFORMetadata20CompressionAlgorithm_param_6
)
{
	.reg .pred 	%p<27>;
	.reg .b16 	%rs<36>;
	.reg .b32 	%r<14>;
	.reg .b64 	%rd<86>;

	ld.param.u64 	%rd30, [_Z25serialize_data_gpu_kernelIxEvPhPK20SerializedDataHeaderPKhPK13BlockMetadataIT_EPK12DFORMetadataIS7_EPK12RFORMetadata20CompressionAlgorithm_param_0];
	ld.param.u64 	%rd31, [_Z25serialize_data_gpu_kernelIxEvPhPK20SerializedDataHeaderPKhPK13BlockMetadataIT_EPK12DFORMetadataIS7_EPK12RFORMetadata20CompressionAlgorithm_param_1];
	ld.param.u64 	%rd32, [_Z25serialize_data_gpu_kernelIxEvPhPK20SerializedDataHeaderPKhPK13BlockMetadataIT_EPK12DFORMetadataIS7_EPK12RFORMetadata20CompressionAlgorithm_param_2];
	ld.param.u64 	%rd27, [_Z25serialize_data_gpu_kernelIxEvPhPK20SerializedDataHeaderPKhPK13BlockMetadataIT_EPK12DFORMetadataIS7_EPK12RFORMetadata20CompressionAlgorithm_param_3];
	ld.param.u64 	%rd28, [_Z25serialize_data_gpu_kernelIxEvPhPK20SerializedDataHeaderPKhPK13BlockMetadataIT_EPK12DFORMetadataIS7_EPK12RFORMetadata20CompressionAlgorithm_param_4];
	ld.param.u64 	%rd29, [_Z25serialize_data_gpu_kernelIxEvPhPK20SerializedDataHeaderPKhPK13BlockMetadataIT_EPK12DFORMetadataIS7_EPK12RFORMetadata20CompressionAlgorithm_param_5];
	ld.param.u32 	%r3, [_Z25serialize_data_gpu_kernelIxEvPhPK20SerializedDataHeaderPKhPK13BlockMetadataIT_EPK12DFORMetadataIS7_EPK12RFORMetadata20CompressionAlgorithm_param_6];
	cvta.to.global.u64 	%rd1, %rd32;
	cvta.to.global.u64 	%rd2, %rd31;
	cvta.to.global.u64 	%rd3, %rd30;
	mov.u32 	%r4, %ctaid.x;
	mov.u32 	%r1, %ntid.x;
	mov.u32 	%r5, %tid.x;
	mad.lo.s32 	%r2, %r4, %r1, %r5;
	setp.ne.s32 	%p5, %r2, 0;
	@%p5 bra 	$L__BB31_3;
	mov.b64 	%rd79, 0;
$L__BB31_2:
	add.s64 	%rd34, %rd2, %rd79;
	ld.global.u8 	%rs1, [%rd34];
	add.s64 	%rd35, %rd3, %rd79;
	st.global.u8 	[%rd35], %rs1;
	add.s64 	%rd5, %rd79, 1;
	setp.lt.u64 	%p6, %rd79, 103;
	mov.u64 	%rd79, %rd5;
	@%p6 bra 	$L__BB31_2;
$L__BB31_3:
	ld.global.u32 	%r6, [%rd2+24];
	setp.ge.u32 	%p7, %r2, %r6;
	@%p7 bra 	$L__BB31_6;
	ld.global.u64 	%rd37, [%rd2+32];
	mul.wide.s32 	%rd38, %r2, 32;
	add.s64 	%rd39, %rd37, %rd38;
	cvta.to.global.u64 	%rd40, %rd27;
	add.s64 	%rd6, %rd40, %rd38;
	add.s64 	%rd7, %rd3, %rd39;
	mov.b64 	%rd80, 0;
$L__BB31_5:
	add.s64 	%rd41, %rd6, %rd80;
	ld.global.u8 	%rs2, [%rd41];
	add.s64 	%rd42, %rd7, %rd80;
	st.global.u8 	[%rd42], %rs2;
	add.s64 	%rd9, %rd80, 1;
	setp.lt.u64 	%p8, %rd80, 31;
	mov.u64 	%rd80, %rd9;
	@%p8 bra 	$L__BB31_5;
$L__BB31_6:
	setp.ne.s32 	%p10, %r3, 1;
	mov.pred 	%p25, 0;
	@%p10 bra 	$L__BB31_8;
	ld.global.u32 	%r7, [%rd2+24];
	setp.lt.u32 	%p25, %r2, %r7;
$L__BB31_8:
	setp.eq.s64 	%p11, %rd28, 0;
	not.pred 	%p12, %p25;
	or.pred  	%p13, %p11, %p12;
	@%p13 bra 	$L__BB31_10;
	ld.global.u64 	%rd49, [%rd2+56];
	mul.wide.s32 	%rd50, %r2, 16;
	add.s64 	%rd51, %rd49, %rd50;
	add.s64 	%rd52, %rd3, %rd51;
	cvta.to.global.u64 	%rd53, %rd28;
	add.s64 	%rd54, %rd53, %rd50;
	ld.global.u8 	%rs15, [%rd54];
	ld.global.u8 	%rs16, [%rd54+1];
	ld.global.u8 	%rs17, [%rd54+2];
	ld.global.u8 	%rs18, [%rd54+3];
	ld.global.u8 	%rs19, [%rd54+4];
	ld.global.u8 	%rs20, [%rd54+5];
	ld.global.u8 	%rs21, [%rd54+6];
	ld.global.u8 	%rs22, [%rd54+7];
	ld.global.u8 	%rs23, [%rd54+8];
	ld.global.u8 	%rs24, [%rd54+9];
	ld.global.u8 	%rs25, [%rd54+10];
	ld.global.u8 	%rs26, [%rd54+11];
	ld.global.u8 	%rs27, [%rd54+12];
	ld.global.u8 	%rs28, [%rd54+13];
	ld.global.u8 	%rs29, [%rd54+14];
	ld.global.u8 	%rs30, [%rd54+15];
	st.global.u8 	[%rd52], %rs15;
	st.global.u8 	[%rd52+1], %rs16;
	st.global.u8 	[%rd52+2], %rs17;
	st.global.u8 	[%rd52+3], %rs18;
	st.global.u8 	[%rd52+4], %rs19;
	st.global.u8 	[%rd52+5], %rs20;
	st.global.u8 	[%rd52+6], %rs21;
	st.global.u8 	[%rd52+7], %rs22;
	st.global.u8 	[%rd52+8], %rs23;
	st.global.u8 	[%rd52+9], %rs24;
	st.global.u8 	[%rd52+10], %rs25;
	st.global.u8 	[%rd52+11], %rs26;
	st.global.u8 	[%rd52+12], %rs27;
	st.global.u8 	[%rd52+13], %rs28;
	st.global.u8 	[%rd52+14], %rs29;
	st.global.u8 	[%rd52+15], %rs30;
	bra.uni 	$L__BB31_14;
$L__BB31_10:
	setp.ne.s32 	%p15, %r3, 2;
	mov.pred 	%p26, 0;
	@%p15 bra 	$L__BB31_12;
	ld.global.u32 	%r8, [%rd2+24];
	setp.lt.u32 	%p26, %r2, %r8;
$L__BB31_12:
	setp.eq.s64 	%p16, %rd29, 0;
	not.pred 	%p17, %p26;
	or.pred  	%p18, %p16, %p17;
	@%p18 bra 	$L__BB31_14;
	ld.global.u64 	%rd43, [%rd2+56];
	mul.wide.s32 	%rd44, %r2, 12;
	add.s64 	%rd45, %rd43, %rd44;
	add.s64 	%rd46, %rd3, %rd45;
	cvta.to.global.u64 	%rd47, %rd29;
	add.s64 	%rd48, %rd47, %rd44;
	ld.global.u8 	%rs3, [%rd48];
	ld.global.u8 	%rs4, [%rd48+1];
	ld.global.u8 	%rs5, [%rd48+2];
	ld.global.u8 	%rs6, [%rd48+3];
	ld.global.u8 	%rs7, [%rd48+4];
	ld.global.u8 	%rs8, [%rd48+5];
	ld.global.u8 	%rs9, [%rd48+6];
	ld.global.u8 	%rs10, [%rd48+7];
	ld.global.u8 	%rs11, [%rd48+8];
	ld.global.u8 	%rs12, [%rd48+9];
	ld.global.u8 	%rs13, [%rd48+10];
	ld.global.u8 	%rs14, [%rd48+11];
	st.global.u8 	[%rd46], %rs3;
	st.global.u8 	[%rd46+1], %rs4;
	st.global.u8 	[%rd46+2], %rs5;
	st.global.u8 	[%rd46+3], %rs6;
	st.global.u8 	[%rd46+4], %rs7;
	st.global.u8 	[%rd46+5], %rs8;
	st.global.u8 	[%rd46+6], %rs9;
	st.global.u8 	[%rd46+7], %rs10;
	st.global.u8 	[%rd46+8], %rs11;
	st.global.u8 	[%rd46+9], %rs12;
	st.global.u8 	[%rd46+10], %rs13;
	st.global.u8 	[%rd46+11], %rs14;
$L__BB31_14:
	ld.global.u64 	%rd10, [%rd2+80];
	mov.u32 	%r9, %nctaid.x;
	mul.lo.s32 	%r10, %r9, %r1;
	cvt.u64.u32 	%rd11, %r10;
	add.s64 	%rd55, %rd11, %rd10;
	add.s64 	%rd12, %rd55, -1;
	and.b64  	%rd56, %rd12, -4294967296;
	setp.ne.s64 	%p19, %rd56, 0;
	@%p19 bra 	$L__BB31_16;
	cvt.u32.u64 	%r11, %rd11;
	cvt.u32.u64 	%r12, %rd12;
	div.u32 	%r13, %r12, %r11;
	cvt.u64.u32 	%rd81, %r13;
	bra.uni 	$L__BB31_17;
$L__BB31_16:
	div.u64 	%rd81, %rd12, %rd11;
$L__BB31_17:
	cvt.s64.s32 	%rd57, %r2;
	mul.lo.s64 	%rd16, %rd81, %rd57;
	add.s64 	%rd58, %rd16, %rd81;
	min.u64 	%rd17, %rd58, %rd10;
	setp.le.u64 	%p20, %rd17, %rd16;
	@%p20 bra 	$L__BB31_23;
	add.s64 	%rd59, %rd16, 1;
	max.u64 	%rd18, %rd17, %rd59;
	sub.s64 	%rd60, %rd18, %rd16;
	and.b64  	%rd82, %rd60, 3;
	setp.eq.s64 	%p21, %rd82, 0;
	mov.u64 	%rd84, %rd16;
	@%p21 bra 	$L__BB31_21;
	mov.u64 	%rd84, %rd16;
$L__BB31_20:
	.pragma "nounroll";
	add.s64 	%rd61, %rd1, %rd84;
	ld.global.u8 	%rs31, [%rd61];
	ld.global.u64 	%rd62, [%rd2+72];
	add.s64 	%rd63, %rd62, %rd84;
	add.s64 	%rd64, %rd3, %rd63;
	st.global.u8 	[%rd64], %rs31;
	add.s64 	%rd84, %rd84, 1;
	add.s64 	%rd82, %rd82, -1;
	setp.ne.s64 	%p22, %rd82, 0;
	@%p22 bra 	$L__BB31_20;
$L__BB31_21:
	sub.s64 	%rd65, %rd16, %rd18;
	setp.gt.u64 	%p23, %rd65, -4;
	@%p23 bra 	$L__BB31_23;
$L__BB31_22:
	add.s64 	%rd66, %rd1, %rd84;
	ld.global.u8 	%rs32, [%rd66];
	ld.global.u64 	%rd67, [%rd2+72];
	add.s64 	%rd68, %rd84, %rd67;
	add.s64 	%rd69, %rd3, %rd68;
	st.global.u8 	[%rd69], %rs32;
	ld.global.u8 	%rs33, [%rd66+1];
	ld.global.u64 	%rd70, [%rd2+72];
	add.s64 	%rd71, %rd84, %rd70;
	add.s64 	%rd72, %rd3, %rd71;
	st.global.u8 	[%rd72+1], %rs33;
	ld.global.u8 	%rs34, [%rd66+2];
	ld.global.u64 	%rd73, [%rd2+72];
	add.s64 	%rd74, %rd84, %rd73;
	add.s64 	%rd75, %rd3, %rd74;
	st.global.u8 	[%rd75+2], %rs34;
	ld.global.u8 	%rs35, [%rd66+3];
	ld.global.u64 	%rd76, [%rd2+72];
	add.s64 	%rd77, %rd84, %rd76;
	add.s64 	%rd78, %rd3, %rd77;
	st.global.u8 	[%rd78+3], %rs35;
	add.s64 	%rd84, %rd84, 4;
	setp.lt.u64 	%p24, %rd84, %rd17;
	@%p24 bra 	$L__BB31_22;
$L__BB31_23:
	ret;

}
	// .globl	_Z25decompress_gpu_for_kernelIxLi1EEvPKhPK13BlockMetadataIT_EPS3_i
.visible .entry _Z25decompress_gpu_for_kernelIxLi1EEvPKhPK13BlockMetadataIT_EPS3_i(
	.param .u64 .ptr .align 1 _Z25decompress_gpu_for_kernelIxLi1EEvPKhPK13BlockMetadataIT_EPS3_i_param_0,
	.param .u64 .ptr .align 1 _Z25decompress_gpu_for_kernelIxLi1EEvPKhPK13BlockMetadataIT_EPS3_i_param_1,
	.param .u64 .ptr .align 1 _Z25decompress_gpu_for_kernelIxLi1EEvPKhPK13BlockMetadataIT_EPS3_i_param_2,
	.param .u32 _Z25decompress_gpu_for_kernelIxLi1EEvPKhPK13BlockMetadataIT_EPS3_i_param_3
)
{
	.reg .pred 	%p<12>;
	.reg .b16 	%rs<5>;
	.reg .b32 	%r<55>;
	.reg .b64 	%rd<73>;

	ld.param.u64 	%rd28, [_Z25decompress_gpu_for_kernelIxLi1EEvPKhPK13BlockMetadataIT_EPS3_i_param_0];
	ld.param.u64 	%rd29, [_Z25decompress_gpu_for_kernelIxLi1EEvPKhPK13BlockMetadataIT_EPS3_i_param_1];
	ld.param.u64 	%rd30, [_Z25decompress_gpu_for_kernelIxLi1EEvPKhPK13BlockMetadataIT_EPS3_i_param_2];
	ld.param.u32 	%r19, [_Z25decompress_gpu_for_kernelIxLi1EEvPKhPK13BlockMetadataIT_EPS3_i_param_3];
	mov.u32 	%r1, %tid.x;
	shr.u32 	%r20, %r1, 7;
	and.b32  	%r2, %r1, 127;
	mov.u32 	%r21, %ctaid.x;
	add.s32 	%r3, %r20, %r21;
	setp.ge.s32 	%p1, %r3, %r19;
	@%p1 bra 	$L__BB32_16;
	cvta.to.global.u64 	%rd31, %rd29;
	cvta.to.global.u64 	%rd1, %rd28;
	mul.wide.s32 	%rd32, %r3, 32;
	add.s64 	%rd33, %rd31, %rd32;
	ld.global.nc.u64 	%rd72, [%rd33];
	ld.global.nc.v2.u32 	{%r4, %r22}, [%rd33+8];
	cvt.u64.u32 	%rd3, %r22;
	shr.u32 	%r5, %r2, 5;
	shl.b32 	%r23, %r5, 3;
	shr.u32 	%r24, %r4, %r23;
	and.b32  	%r6, %r24, 255;
	cvt.u16.u32 	%rs2, %r24;
	and.b16  	%rs1, %rs2, 255;
	setp.eq.s16 	%p2, %rs1, 0;
	@%p2 bra 	$L__BB32_15;
	setp.eq.s16 	%p3, %rs1, 255;
	@%p3 bra 	$L__BB32_15;
	setp.lt.u32 	%p4, %r2, 32;
	mov.b64 	%rd64, 0;
	@%p4 bra 	$L__BB32_6;
	neg.s32 	%r52, %r5;
	mov.b64 	%rd64, 0;
	mov.b32 	%r51, 0;
$L__BB32_5:
	shr.u32 	%r26, %r4, %r51;
	and.b32  	%r27, %r26, 255;
	setp.eq.s32 	%p5, %r27, 255;
	shl.b32 	%r28, %r26, 5;
	and.b32  	%r29, %r28, 8160;
	selp.b32 	%r30, 0, %r29, %p5;
	cvt.u64.u32 	%rd36, %r30;
	add.s64 	%rd64, %rd64, %rd36;
	add.s32 	%r52, %r52, 1;
	setp.ne.s32 	%p6, %r52, 0;
	add.s32 	%r51, %r51, 8;
	@%p6 bra 	$L__BB32_5;
$L__BB32_6:
	and.b32  	%r31, %r1, 31;
	mul.lo.s32 	%r32, %r6, %r31;
	cvt.u64.u32 	%rd7, %r32;
	add.s64 	%rd8, %rd64, %rd7;
	setp.lt.u32 	%p7, %r6, 33;
	@%p7 bra 	$L__BB32_10;
	min.u32 	%r12, %r6, 64;
	shr.u64 	%rd50, %rd8, 3;
	cvt.u32.u64 	%r41, %rd8;
	and.b32  	%r42, %r41, 7;
	add.s32 	%r43, %r12, %r42;
	add.s32 	%r44, %r43, 7;
	shr.u32 	%r45, %r44, 3;
	neg.s32 	%r53, %r45;
	add.s64 	%rd51, %rd50, %rd3;
	add.s64 	%rd65, %rd1, %rd51;
	mov.b64 	%rd66, 0;
	mov.u64 	%rd67, %rd66;
$L__BB32_8:
	ld.global.nc.u8 	%rs4, [%rd65];
	cvt.u64.u8 	%rd52, %rs4;
	cvt.u32.u64 	%r46, %rd66;
	shl.b64 	%rd53, %rd52, %r46;
	or.b64  	%rd67, %rd53, %rd67;
	add.s32 	%r53, %r53, 1;
	setp.ne.s32 	%p10, %r53, 0;
	add.s64 	%rd66, %rd66, 8;
	add.s64 	%rd65, %rd65, 1;
	@%p10 bra 	$L__BB32_8;
	cvt.u32.u64 	%r47, %rd7;
	and.b32  	%r48, %r47, 7;
	shr.u64 	%rd54, %rd67, %r48;
	setp.gt.u32 	%p11, %r6, 63;
	mov.b64 	%rd55, -1;
	shl.b64 	%rd56, %rd55, %r12;
	not.b64 	%rd57, %rd56;
	selp.b64 	%rd58, -1, %rd57, %p11;
	and.b64  	%rd59, %rd54, %rd58;
	add.s64 	%rd72, %rd59, %rd72;
	bra.uni 	$L__BB32_15;
$L__BB32_10:
	setp.eq.s32 	%p8, %r6, 0;
	mov.b64 	%rd71, 0;
	@%p8 bra 	$L__BB32_14;
	cvt.u32.u64 	%r33, %rd8;
	shr.u64 	%rd39, %rd8, 3;
	and.b64  	%rd40, %rd39, 536870911;
	and.b32  	%r34, %r33, 7;
	add.s32 	%r35, %r6, %r34;
	add.s32 	%r36, %r35, 7;
	shr.u32 	%r37, %r36, 3;
	neg.s32 	%r54, %r37;
	add.s64 	%rd41, %rd3, %rd40;
	add.s64 	%rd68, %rd1, %rd41;
	mov.b64 	%rd69, 0;
	mov.u64 	%rd70, %rd69;
$L__BB32_12:
	ld.global.nc.u8 	%rs3, [%rd68];
	cvt.u64.u8 	%rd42, %rs3;
	cvt.u32.u64 	%r38, %rd69;
	shl.b64 	%rd43, %rd42, %r38;
	or.b64  	%rd70, %rd43, %rd70;
	add.s32 	%r54, %r54, 1;
	setp.ne.s32 	%p9, %r54, 0;
	add.s64 	%rd69, %rd69, 8;
	add.s64 	%rd68, %rd68, 1;
	@%p9 bra 	$L__BB32_12;
	cvt.u32.u64 	%r39, %rd7;
	and.b32  	%r40, %r39, 7;
	shr.u64 	%rd44, %rd70, %r40;
	mov.b64 	%rd45, -1;
	shl.b64 	%rd46, %rd45, %r6;
	and.b64  	%rd47, %rd46, 4294967294;
	xor.b64  	%rd48, %rd47, 4294967295;
	and.b64  	%rd71, %rd48, %rd44;
$L__BB32_14:
	add.s64 	%rd72, %rd71, %rd72;
$L__BB32_15:
	shl.b32 	%r49, %r3, 7;
	or.b32  	%r50, %r49, %r2;
	cvta.to.global.u64 	%rd60, %rd30;
	mul.wide.s32 	%rd61, %r50, 8;
	add.s64 	%rd62, %rd60, %rd61;
	st.global.u64 	[%rd62], %rd72;
$L__BB32_16:
	ret;

}
	// .globl	_Z26decompress_gpu_dfor_kernelIxLi1EEvPKhPK13BlockMetadataIT_EPK12DFORMetadataIS3_EPS3_im
.visible .entry _Z26decompress_gpu_dfor_kernelIxLi1EEvPKhPK13BlockMetadataIT_EPK12DFORMetadataIS3_EPS3_im(
	.param .u64 .ptr .align 1 _Z26decompress_gpu_dfor_kernelIxLi1EEvPKhPK13BlockMetadataIT_EPK12DFORMetadataIS3_EPS3_im_param_0,
	.param .u64 .ptr .align 1 _Z26decompress_gpu_dfor_kernelIxLi1EEvPKhPK13BlockMetadataIT_EPK12DFORMetadataIS3_EPS3_im_param_1,
	.param .u64 .ptr .align 1 _Z26decompress_gpu_dfor_kernelIxLi1EEvPKhPK13BlockMetadataIT_EPK12DFORMetadataIS3_EPS3_im_param_2,
	.param .u64 .ptr .align 1 _Z26decompress_gpu_dfor_kernelIxLi1EEvPKhPK13BlockMetadataIT_EPK12DFORMetadataIS3_EPS3_im_param_3,
	.param .u32 _Z26decompress_gpu_dfor_kernelIxLi1EEvPKhPK13BlockMetadataIT_EPK12DFORMetadataIS3_EPS3_im_param_4,
	.param .u64 _Z26decompress_gpu_dfor_kernelIxLi1EEvPKhPK13BlockMetadataIT_EPK12DFORMetadataIS3_EPS3_im_param_5
)
{
	.reg .pred 	%p<71>;
	.reg .b16 	%rs<3>;
	.reg .b32 	%r<90>;
	.reg .b64 	%rd<186>;
	// demoted variable
	.shared .align 8 .b8 _ZZ26decompress_gpu_dfor_kernelIxLi1EEvPKhPK13BlockMetadataIT_EPK12DFORMetadataIS3_EPS3_imE14s_block_values[1024];
	// demoted variable
	.shared .align 8 .b8 _ZZ26decompress_gpu_dfor_kernelIxLi1EEvPKhPK13BlockMetadataIT_EPK12DFORMetadataIS3_EPS3_imE18s_temp_scan_buffer[1024];
	ld.param.u64 	%rd63, [_Z26decompress_gpu_dfor_kernelIxLi1EEvPKhPK13BlockMetadataIT_EPK12DFORMetadataIS3_EPS3_im_param_0];
	ld.param.u64 	%rd64, [_Z26decompress_gpu_dfor_kernelIxLi1EEvPKhPK13BlockMetadataIT_EPK12DFORMetadataIS3_EPS3_im_param_1];
	ld.param.u64 	%rd65, [_Z26decompress_gpu_dfor_kernelIxLi1EEvPKhPK13BlockMetadataIT_EPK12DFORMetadataIS3_EPS3_im_param_2];
	ld.param.u64 	%rd66, [_Z26decompress_gpu_dfor_kernelIxLi1EEvPKhPK13BlockMetadataIT_EPK12DFORMetadataIS3_EPS3_im_param_3];
	ld.param.u32 	%r32, [_Z26decompress_gpu_dfor_kernelIxLi1EEvPKhPK13BlockMetadataIT_EPK12DFORMetadataIS3_EPS3_im_param_4];
	ld.param.u64 	%rd67, [_Z26decompress_gpu_dfor_kernelIxLi1EEvPKhPK13BlockMetadataIT_EPK12DFORMetadataIS3_EPS3_im_param_5];
	mov.u32 	%r1, %tid.x;
	shr.u32 	%r33, %r1, 7;
	and.b32  	%r2, %r1, 127;
	mov.u32 	%r34, %ctaid.x;
	add.s32 	%r3, %r33, %r34;
	setp.ge.s32 	%p8, %r3, %r32;
	@%p8 bra 	$L__BB33_86;
	cvta.to.global.u64 	%rd68, %rd64;
	cvta.to.global.u64 	%rd69, %rd65;
	cvta.to.global.u64 	%rd1, %rd63;
	cvt.s64.s32 	%rd2, %r3;
	mul.wide.s32 	%rd70, %r3, 32;
	add.s64 	%rd71, %rd68, %rd70;
	mul.wide.s32 	%rd72, %r3, 16;
	add.s64 	%rd73, %rd69, %rd72;
	ld.global.nc.u32 	%r4, [%rd71+24];
	ld.global.nc.u64 	%rd170, [%rd73];
	ld.global.nc.u64 	%rd4, [%rd73+8];
	ld.global.nc.v2.u32 	{%r5, %r35}, [%rd71+8];
	cvt.u64.u32 	%rd5, %r35;
	setp.eq.s32 	%p9, %r2, 0;
	@%p9 bra 	$L__BB33_17;
	setp.ge.s32 	%p10, %r2, %r4;
	mov.b64 	%rd170, 0;
	@%p10 bra 	$L__BB33_17;
	add.s32 	%r6, %r2, -1;
	shr.u32 	%r7, %r6, 5;
	shl.b32 	%r36, %r7, 3;
	shr.u32 	%r37, %r5, %r36;
	and.b32  	%r8, %r37, 255;
	setp.eq.s32 	%p11, %r8, 0;
	mov.u64 	%rd170, %rd4;
	@%p11 bra 	$L__BB33_17;
	setp.lt.u32 	%p12, %r2, 33;
	mov.b64 	%rd163, 0;
	@%p12 bra 	$L__BB33_10;
	add.s32 	%r39, %r7, -1;
	setp.lt.u32 	%p13, %r39, 3;
	mov.b64 	%rd163, 0;
	mov.b32 	%r85, 0;
	@%p13 bra 	$L__BB33_8;
	and.b32  	%r85, %r7, 134217724;
	shl.b32 	%r41, %r5, 5;
	and.b32  	%r42, %r41, 8160;
	cvt.u64.u32 	%rd6, %r42;
	and.b32  	%r44, %r7, 134217724;
	neg.s32 	%r83, %r44;
	mov.b64 	%rd163, 0;
	mov.b32 	%r84, 16;
$L__BB33_7:
	add.s64 	%rd78, %rd163, %rd6;
	add.s32 	%r45, %r84, -8;
	shr.u32 	%r46, %r5, %r45;
	shl.b32 	%r47, %r46, 5;
	and.b32  	%r48, %r47, 8160;
	cvt.u64.u32 	%rd79, %r48;
	add.s64 	%rd80, %rd78, %rd79;
	add.s32 	%r49, %r84, 8;
	shr.u32 	%r50, %r5, %r84;
	shl.b32 	%r51, %r50, 5;
	and.b32  	%r52, %r51, 8160;
	cvt.u64.u32 	%rd81, %r52;
	add.s64 	%rd82, %rd80, %rd81;
	shr.u32 	%r53, %r5, %r49;
	shl.b32 	%r54, %r53, 5;
	cvt.u64.u32 	%rd83, %r54;
	add.s64 	%rd163, %rd82, %rd83;
	add.s32 	%r84, %r84, 32;
	add.s32 	%r83, %r83, 4;
	setp.ne.s32 	%p14, %r83, 0;
	@%p14 bra 	$L__BB33_7;
$L__BB33_8:
	shl.b32 	%r87, %r85, 3;
	neg.s32 	%r86, %r7;
$L__BB33_9:
	.pragma "nounroll";
	shr.u32 	%r55, %r5, %r87;
	shl.b32 	%r56, %r55, 5;
	and.b32  	%r57, %r56, 8160;
	cvt.u64.u32 	%rd84, %r57;
	add.s64 	%rd163, %rd163, %rd84;
	add.s32 	%r87, %r87, 8;
	add.s32 	%r86, %r86, 1;
	setp.ne.s32 	%p15, %r86, 0;
	@%p15 bra 	$L__BB33_9;
$L__BB33_10:
	and.b32  	%r58, %r6, 31;
	mul.lo.s32 	%r59, %r8, %r58;
	cvt.u64.u32 	%rd13, %r59;
	add.s64 	%rd14, %rd163, %rd13;
	setp.lt.u32 	%p16, %r8, 33;
	@%p16 bra 	$L__BB33_14;
	cvt.u32.u64 	%r68, %rd13;
	min.u32 	%r22, %r8, 64;
	shr.u64 	%rd98, %rd14, 3;
	and.b32  	%r69, %r68, 7;
	add.s32 	%r70, %r22, %r69;
	add.s32 	%r71, %r70, 7;
	shr.u32 	%r72, %r71, 3;
	neg.s32 	%r88, %r72;
	add.s64 	%rd99, %rd98, %rd5;
	add.s64 	%rd164, %rd1, %rd99;
	mov.b64 	%rd165, 0;
	mov.u64 	%rd166, %rd165;
$L__BB33_12:
	ld.global.nc.u8 	%rs2, [%rd164];
	cvt.u64.u8 	%rd100, %rs2;
	cvt.u32.u64 	%r73, %rd165;
	shl.b64 	%rd101, %rd100, %r73;
	or.b64  	%rd166, %rd101, %rd166;
	add.s32 	%r88, %r88, 1;
	setp.ne.s32 	%p18, %r88, 0;
	add.s64 	%rd165, %rd165, 8;
	add.s64 	%rd164, %rd164, 1;
	@%p18 bra 	$L__BB33_12;
	shr.u64 	%rd102, %rd166, %r69;
	setp.gt.u32 	%p19, %r8, 63;
	mov.b64 	%rd103, -1;
	shl.b64 	%rd104, %rd103, %r22;
	not.b64 	%rd105, %rd104;
	selp.b64 	%rd106, -1, %rd105, %p19;
	and.b64  	%rd107, %rd102, %rd106;
	add.s64 	%rd170, %rd107, %rd4;
	bra.uni 	$L__BB33_17;
$L__BB33_14:
	cvt.u32.u64 	%r61, %rd13;
	shr.u64 	%rd86, %rd14, 3;
	and.b64  	%rd87, %rd86, 536870911;
	and.b32  	%r62, %r61, 7;
	add.s32 	%r63, %r8, %r62;
	add.s32 	%r64, %r63, 7;
	shr.u32 	%r26, %r64, 3;
	add.s64 	%rd88, %rd5, %rd87;
	add.s64 	%rd167, %rd1, %rd88;
	mov.b32 	%r89, 0;
	mov.b64 	%rd168, 0;
	mov.u64 	%rd169, %rd168;
$L__BB33_15:
	ld.global.nc.u8 	%rs1, [%rd167];
	cvt.u64.u8 	%rd89, %rs1;
	cvt.u32.u64 	%r65, %rd168;
	shl.b64 	%rd90, %rd89, %r65;
	or.b64  	%rd169, %rd90, %rd169;
	add.s32 	%r89, %r89, 1;
	add.s64 	%rd168, %rd168, 8;
	add.s64 	%rd167, %rd167, 1;
	setp.lt.u32 	%p17, %r89, %r26;
	@%p17 bra 	$L__BB33_15;
	shr.u64 	%rd91, %rd169, %r62;
	mov.b64 	%rd92, -1;
	shl.b64 	%rd93, %rd92, %r8;
	and.b64  	%rd94, %rd93, 4294967294;
	xor.b64  	%rd95, %rd94, 4294967295;
	and.b64  	%rd96, %rd95, %rd91;
	add.s64 	%rd170, %rd96, %rd4;
$L__BB33_17:
	setp.gt.u32 	%p20, %r1, 127;
	shl.b32 	%r76, %r1, 3;
	mov.u32 	%r77, _ZZ26decompress_gpu_dfor_kernelIxLi1EEvPKhPK13BlockMetadataIT_EPK12DFORMetadataIS3_EPS3_imE14s_block_values;
	add.s32 	%r29, %r77, %r76;
	@%p20 bra 	$L__BB33_19;
	st.shared.u64 	[%r29], %rd170;
$L__BB33_19:
	setp.gt.u32 	%p21, %r1, 127;
	bar.sync 	0;
	@%p21 bra 	$L__BB33_83;
	setp.gt.s32 	%p22, %r4, 127;
	@%p22 bra 	$L__BB33_54;
	setp.ge.s32 	%p37, %r1, %r4;
	mov.b64 	%rd171, 0;
	@%p37 bra 	$L__BB33_23;
	ld.shared.u64 	%rd171, [%r29];
$L__BB33_23:
	setp.lt.s32 	%p38, %r1, %r4;
	mov.u32 	%r81, _ZZ26decompress_gpu_dfor_kernelIxLi1EEvPKhPK13BlockMetadataIT_EPK12DFORMetadataIS3_EPS3_imE18s_temp_scan_buffer;
	add.s32 	%r30, %r81, %r76;
	st.shared.u64 	[%r30], %rd171;
	bar.sync 	0;
	setp.ne.s32 	%p39, %r1, 0;
	and.pred  	%p1, %p39, %p38;
	mov.b64 	%rd172, 0;
	not.pred 	%p40, %p1;
	@%p40 bra 	$L__BB33_25;
	ld.shared.u64 	%rd172, [%r30+-8];
$L__BB33_25:
	bar.sync 	0;
	@%p40 bra 	$L__BB33_27;
	ld.shared.u64 	%rd133, [%r30];
	add.s64 	%rd134, %rd133, %rd172;
	st.shared.u64 	[%r30], %rd134;
$L__BB33_27:
	setp.lt.s32 	%p42, %r1, %r4;
	bar.sync 	0;
	setp.gt.u32 	%p43, %r1, 1;
	and.pred  	%p2, %p43, %p42;
	mov.b64 	%rd173, 0;
	not.pred 	%p44, %p2;
	@%p44 bra 	$L__BB33_29;
	ld.shared.u64 	%rd173, [%r30+-16];
$L__BB33_29:
	bar.sync 	0;
	@%p44 bra 	$L__BB33_31;
	ld.shared.u64 	%rd136, [%r30];
	add.s64 	%rd137, %rd136, %rd173;
	st.shared.u64 	[%r30], %rd137;
$L__BB33_31:
	setp.lt.s32 	%p46, %r1, %r4;
	bar.sync 	0;
	setp.gt.u32 	%p47, %r1, 3;
	and.pred  	%p3, %p47, %p46;
	mov.b64 	%rd174, 0;
	not.pred 	%p48, %p3;
	@%p48 bra 	$L__BB33_33;
	ld.shared.u64 	%rd174, [%r30+-32];
$L__BB33_33:
	bar.sync 	0;
	@%p48 bra 	$L__BB33_35;
	ld.shared.u64 	%rd139, [%r30];
	add.s64 	%rd140, %rd139, %rd174;
	st.shared.u64 	[%r30], %rd140;
$L__BB33_35:
	setp.lt.s32 	%p50, %r1, %r4;
	bar.sync 	0;
	setp.gt.u32 	%p51, %r1, 7;
	and.pred  	%p4, %p51, %p50;
	mov.b64 	%rd175, 0;
	not.pred 	%p52, %p4;
	@%p52 bra 	$L__BB33_37;
	ld.shared.u64 	%rd175, [%r30+-64];
$L__BB33_37:
	bar.sync 	0;
	@%p52 bra 	$L__BB33_39;
	ld.shared.u64 	%rd142, [%r30];
	add.s64 	%rd143, %rd142, %rd175;
	st.shared.u64 	[%r30], %rd143;
$L__BB33_39:
	setp.lt.s32 	%p54, %r1, %r4;
	bar.sync 	0;
	setp.gt.u32 	%p55, %r1, 15;
	and.pred  	%p5, %p55, %p54;
	mov.b64 	%rd176, 0;
	not.pred 	%p56, %p5;
	@%p56 bra 	$L__BB33_41;
	ld.shared.u64 	%rd176, [%r30+-128];
$L__BB33_41:
	bar.sync 	0;
	@%p56 bra 	$L__BB33_43;
	ld.shared.u64 	%rd145, [%r30];
	add.s64 	%rd146, %rd145, %rd176;
	st.shared.u64 	[%r30], %rd146;
$L__BB33_43:
	setp.lt.s32 	%p58, %r1, %r4;
	bar.sync 	0;
	setp.gt.u32 	%p59, %r1, 31;
	and.pred  	%p6, %p59, %p58;
	mov.b64 	%rd177, 0;
	not.pred 	%p60, %p6;
	@%p60 bra 	$L__BB33_45;
	ld.shared.u64 	%rd177, [%r30+-256];
$L__BB33_45:
	bar.sync 	0;
	@%p60 bra 	$L__BB33_47;
	ld.shared.u64 	%rd148, [%r30];
	add.s64 	%rd149, %rd148, %rd177;
	st.shared.u64 	[%r30], %rd149;
$L__BB33_47:
	setp.lt.s32 	%p62, %r1, %r4;
	bar.sync 	0;
	setp.gt.u32 	%p63, %r1, 63;
	and.pred  	%p7, %p63, %p62;
	mov.b64 	%rd178, 0;
	not.pred 	%p64, %p7;
	@%p64 bra 	$L__BB33_49;
	ld.shared.u64 	%rd178, [%r30+-512];
$L__BB33_49:
	bar.sync 	0;
	@%p64 bra 	$L__BB33_51;
	ld.shared.u64 	%rd151, [%r30];
	add.s64 	%rd152, %rd151, %rd178;
	st.shared.u64 	[%r30], %rd152;
$L__BB33_51:
	setp.ge.s32 	%p66, %r1, %r4;
	bar.sync 	0;
	@%p66 bra 	$L__BB33_53;
	ld.shared.u64 	%rd153, [%r30];
	st.shared.u64 	[%r29], %rd153;
$L__BB33_53:
	bar.sync 	0;
	bra.uni 	$L__BB33_83;
$L__BB33_54:
	ld.shared.u64 	%rd109, [%r29];
	mov.u32 	%r79, _ZZ26decompress_gpu_dfor_kernelIxLi1EEvPKhPK13BlockMetadataIT_EPK12DFORMetadataIS3_EPS3_imE18s_temp_scan_buffer;
	add.s32 	%r31, %r79, %r76;
	st.shared.u64 	[%r31], %rd109;
	bar.sync 	0;
	setp.eq.s32 	%p23, %r1, 0;
	mov.b64 	%rd179, 0;
	@%p23 bra 	$L__BB33_56;
	ld.shared.u64 	%rd179, [%r31+-8];
$L__BB33_56:
	setp.eq.s32 	%p24, %r1, 0;
	bar.sync 	0;
	@%p24 bra 	$L__BB33_58;
	ld.shared.u64 	%rd110, [%r31];
	add.s64 	%rd111, %rd110, %rd179;
	st.shared.u64 	[%r31], %rd111;
$L__BB33_58:
	bar.sync 	0;
	setp.lt.u32 	%p25, %r1, 2;
	mov.b64 	%rd180, 0;
	@%p25 bra 	$L__BB33_60;
	ld.shared.u64 	%rd180, [%r31+-16];
$L__BB33_60:
	setp.lt.u32 	%p26, %r1, 2;
	bar.sync 	0;
	@%p26 bra 	$L__BB33_62;
	ld.shared.u64 	%rd113, [%r31];
	add.s64 	%rd114, %rd113, %rd180;
	st.shared.u64 	[%r31], %rd114;
$L__BB33_62:
	bar.sync 	0;
	setp.lt.u32 	%p27, %r1, 4;
	mov.b64 	%rd181, 0;
	@%p27 bra 	$L__BB33_64;
	ld.shared.u64 	%rd181, [%r31+-32];
$L__BB33_64:
	setp.lt.u32 	%p28, %r1, 4;
	bar.sync 	0;
	@%p28 bra 	$L__BB33_66;
	ld.shared.u64 	%rd116, [%r31];
	add.s64 	%rd117, %rd116, %rd181;
	st.shared.u64 	[%r31], %rd117;
$L__BB33_66:
	bar.sync 	0;
	setp.lt.u32 	%p29, %r1, 8;
	mov.b64 	%rd182, 0;
	@%p29 bra 	$L__BB33_68;
	ld.shared.u64 	%rd182, [%r31+-64];
$L__BB33_68:
	setp.lt.u32 	%p30, %r1, 8;
	bar.sync 	0;
	@%p30 bra 	$L__BB33_70;
	ld.shared.u64 	%rd119, [%r31];
	add.s64 	%rd120, %rd119, %rd182;
	st.shared.u64 	[%r31], %rd120;
$L__BB33_70:
	bar.sync 	0;
	setp.lt.u32 	%p31, %r1, 16;
	mov.b64 	%rd183, 0;
	@%p31 bra 	$L__BB33_72;
	ld.shared.u64 	%rd183, [%r31+-128];
$L__BB33_72:
	setp.lt.u32 	%p32, %r1, 16;
	bar.sync 	0;
	@%p32 bra 	$L__BB33_74;
	ld.shared.u64 	%rd122, [%r31];
	add.s64 	%rd123, %rd122, %rd183;
	st.shared.u64 	[%r31], %rd123;
$L__BB33_74:
	bar.sync 	0;
	setp.lt.u32 	%p33, %r1, 32;
	mov.b64 	%rd184, 0;
	@%p33 bra 	$L__BB33_76;
	ld.shared.u64 	%rd184, [%r31+-256];
$L__BB33_76:
	setp.lt.u32 	%p34, %r1, 32;
	bar.sync 	0;
	@%p34 bra 	$L__BB33_78;
	ld.shared.u64 	%rd125, [%r31];
	add.s64 	%rd126, %rd125, %rd184;
	st.shared.u64 	[%r31], %rd126;
$L__BB33_78:
	bar.sync 	0;
	setp.lt.u32 	%p35, %r1, 64;
	mov.b64 	%rd185, 0;
	@%p35 bra 	$L__BB33_80;
	ld.shared.u64 	%rd185, [%r31+-512];
$L__BB33_80:
	setp.lt.u32 	%p36, %r1, 64;
	bar.sync 	0;
	@%p36 bra 	$L__BB33_82;
	ld.shared.u64 	%rd128, [%r31];
	add.s64 	%rd129, %rd128, %rd185;
	st.shared.u64 	[%r31], %rd129;
$L__BB33_82:
	bar.sync 	0;
	ld.shared.u64 	%rd130, [%r31];
	st.shared.u64 	[%r29], %rd130;
	bar.sync 	0;
$L__BB33_83:
	setp.gt.u32 	%p67, %r1, 127;
	bar.sync 	0;
	setp.ge.s32 	%p68, %r2, %r4;
	or.pred  	%p69, %p67, %p68;
	@%p69 bra 	$L__BB33_86;
	cvt.u64.u32 	%rd154, %r2;
	shl.b64 	%rd155, %rd2, 7;
	or.b64  	%rd62, %rd155, %rd154;
	setp.ge.u64 	%p70, %rd62, %rd67;
	@%p70 bra 	$L__BB33_86;
	ld.shared.u64 	%rd156, [%r29];
	cvta.to.global.u64 	%rd157, %rd66;
	shl.b64 	%rd158, %rd62, 3;
	add.s64 	%rd159, %rd157, %rd158;
	st.global.u64 	[%rd159], %rd156;
$L__BB33_86:
	ret;

}
	// .globl	_Z26decompress_gpu_rfor_kernelIxLi1EEvPKhPK13BlockMetadataIT_EPK12RFORMetadataPS3_i
.visible .entry _Z26decompress_gpu_rfor_kernelIxLi1EEvPKhPK13BlockMetadataIT_EPK12RFORMetadataPS3_i(
	.param .u64 .ptr .align 1 _Z26decompress_gpu_rfor_kernelIxLi1EEvPKhPK13BlockMetadataIT_EPK12RFORMetadataPS3_i_param_0,
	.param .u64 .ptr .align 1 _Z26decompress_gpu_rfor_kernelIxLi1EEvPKhPK13BlockMetadataIT_EPK12RFORMetadataPS3_i_param_1,
	.param .u64 .ptr .align 1 _Z26decompress_gpu_rfor_kernelIxLi1EEvPKhPK13BlockMetadataIT_EPK12RFORMetadataPS3_i_param_2,
	.param .u64 .ptr .align 1 _Z26decompress_gpu_rfor_kernelIxLi1EEvPKhPK13BlockMetadataIT_EPK12RFORMetadataPS3_i_param_3,
	.param .u32 _Z26decompress_gpu_rfor_kernelIxLi1EEvPKhPK13BlockMetadataIT_EPK12RFORMetadataPS3_i_param_4
)
{
	.reg .pred 	%p<15>;
	.reg .b16 	%rs<13>;
	.reg .b32 	%r<72>;
	.reg .b64 	%rd<108>;

	ld.param.u64 	%rd32, [_Z26decompress_gpu_rfor_kernelIxLi1EEvPKhPK13BlockMetadataIT_EPK12RFORMetadataPS3_i_param_0];
	ld.param.u64 	%rd33, [_Z26decompress_gpu_rfor_kernelIxLi1EEvPKhPK13BlockMetadataIT_EPK12RFORMetadataPS3_i_param_1];
	ld.param.u64 	%rd34, [_Z26decompress_gpu_rfor_kernelIxLi1EEvPKhPK13BlockMetadataIT_EPK12RFORMetadataPS3_i_param_2];
	ld.param.u64 	%rd35, [_Z26decompress_gpu_rfor_kernelIxLi1EEvPKhPK13BlockMetadataIT_EPK12RFORMetadataPS3_i_param_3];
	ld.param.u32 	%r27, [_Z26decompress_gpu_rfor_kernelIxLi1EEvPKhPK13BlockMetadataIT_EPK12RFORMetadataPS3_i_param_4];
	mov.u32 	%r1, %tid.x;
	shr.u32 	%r28, %r1, 7;
	and.b32  	%r2, %r1, 127;
	mov.u32 	%r29, %ctaid.x;
	add.s32 	%r3, %r28, %r29;
	setp.ge.s32 	%p1, %r3, %r27;
	@%p1 bra 	$L__BB34_21;
	cvta.to.global.u64 	%rd36, %rd33;
	cvta.to.global.u64 	%rd1, %rd32;
	mul.wide.s32 	%rd37, %r3, 32;
	add.s64 	%rd38, %rd36, %rd37;
	ld.global.nc.u64 	%rd107, [%rd38];
	ld.global.nc.v2.u32 	{%r4, %r30}, [%rd38+8];
	cvt.u64.u32 	%rd3, %r30;
	shr.u32 	%r5, %r2, 5;
	and.b32  	%r6, %r1, 31;
	shl.b32 	%r31, %r5, 3;
	shr.u32 	%r32, %r4, %r31;
	and.b32  	%r7, %r32, 255;
	cvt.u16.u32 	%rs2, %r32;
	and.b16  	%rs1, %rs2, 255;
	setp.eq.s16 	%p2, %rs1, 0;
	@%p2 bra 	$L__BB34_20;
	setp.ne.s16 	%p3, %rs1, 255;
	@%p3 bra 	$L__BB34_8;
	setp.lt.u32 	%p4, %r2, 32;
	mov.b64 	%rd97, 0;
	@%p4 bra 	$L__BB34_7;
	neg.s32 	%r66, %r5;
	mov.b32 	%r65, 0;
	mov.u32 	%r67, %r65;
$L__BB34_5:
	shr.u32 	%r34, %r4, %r65;
	and.b32  	%r35, %r34, 255;
	setp.eq.s32 	%p5, %r35, 255;
	selp.u32 	%r36, 1, 0, %p5;
	add.s32 	%r67, %r67, %r36;
	add.s32 	%r66, %r66, 1;
	setp.ne.s32 	%p6, %r66, 0;
	add.s32 	%r65, %r65, 8;
	@%p6 bra 	$L__BB34_5;
	mul.wide.u32 	%rd97, %r67, 8;
$L__BB34_7:
	add.s64 	%rd40, %rd1, %rd3;
	add.s64 	%rd41, %rd40, %rd97;
	ld.global.nc.u8 	%rs3, [%rd41];
	cvt.u64.u8 	%rd42, %rs3;
	ld.global.nc.u8 	%rs4, [%rd41+1];
	cvt.u64.u8 	%rd43, %rs4;
	shl.b64 	%rd44, %rd43, 8;
	or.b64  	%rd45, %rd44, %rd42;
	ld.global.nc.u8 	%rs5, [%rd41+2];
	cvt.u64.u8 	%rd46, %rs5;
	shl.b64 	%rd47, %rd46, 16;
	ld.global.nc.u8 	%rs6, [%rd41+3];
	cvt.u64.u8 	%rd48, %rs6;
	shl.b64 	%rd49, %rd48, 24;
	or.b64  	%rd50, %rd49, %rd47;
	or.b64  	%rd51, %rd50, %rd45;
	ld.global.nc.u8 	%rs7, [%rd41+4];
	cvt.u64.u8 	%rd52, %rs7;
	ld.global.nc.u8 	%rs8, [%rd41+5];
	cvt.u64.u8 	%rd53, %rs8;
	shl.b64 	%rd54, %rd53, 8;
	or.b64  	%rd55, %rd54, %rd52;
	ld.global.nc.u8 	%rs9, [%rd41+6];
	cvt.u64.u8 	%rd56, %rs9;
	shl.b64 	%rd57, %rd56, 16;
	ld.global.nc.u8 	%rs10, [%rd41+7];
	cvt.u64.u8 	%rd58, %rs10;
	shl.b64 	%rd59, %rd58, 24;
	or.b64  	%rd60, %rd59, %rd57;
	or.b64  	%rd61, %rd60, %rd55;
	shl.b64 	%rd62, %rd61, 32;
	or.b64  	%rd107, %rd62, %rd51;
	bra.uni 	$L__BB34_20;
$L__BB34_8:
	cvta.to.global.u64 	%rd64, %rd34;
	mul.wide.s32 	%rd65, %r3, 12;
	add.s64 	%rd66, %rd64, %rd65;
	ld.global.nc.u32 	%r37, [%rd66+4];
	cvt.u64.u32 	%rd7, %r37;
	setp.lt.u32 	%p7, %r2, 32;
	mov.b64 	%rd99, 0;
	@%p7 bra 	$L__BB34_11;
	neg.s32 	%r69, %r5;
	mov.b64 	%rd99, 0;
	mov.b32 	%r68, 0;
$L__BB34_10:
	shr.u32 	%r39, %r4, %r68;
	and.b32  	%r40, %r39, 255;
	setp.eq.s32 	%p8, %r40, 255;
	shl.b32 	%r41, %r39, 5;
	and.b32  	%r42, %r41, 8160;
	selp.b32 	%r43, 0, %r42, %p8;
	cvt.u64.u32 	%rd68, %r43;
	add.s64 	%rd99, %rd99, %rd68;
	add.s32 	%r69, %r69, 1;
	setp.ne.s32 	%p9, %r69, 0;
	add.s32 	%r68, %r68, 8;
	@%p9 bra 	$L__BB34_10;
$L__BB34_11:
	setp.lt.u32 	%p10, %r7, 33;
	@%p10 bra 	$L__BB34_15;
	mul.lo.s32 	%r54, %r7, %r6;
	cvt.u64.u32 	%rd11, %r54;
	add.s64 	%rd82, %rd99, %rd11;
	min.u32 	%r20, %r7, 64;
	shr.u64 	%rd83, %rd82, 3;
	cvt.u32.u64 	%r55, %rd82;
	and.b32  	%r56, %r55, 7;
	add.s32 	%r57, %r20, %r56;
	add.s32 	%r58, %r57, 7;
	shr.u32 	%r59, %r58, 3;
	neg.s32 	%r70, %r59;
	add.s64 	%rd84, %rd83, %rd3;
	add.s64 	%rd85, %rd84, %rd7;
	add.s64 	%rd100, %rd1, %rd85;
	mov.b64 	%rd101, 0;
	mov.u64 	%rd102, %rd101;
$L__BB34_13:
	ld.global.nc.u8 	%rs12, [%rd100];
	cvt.u64.u8 	%rd86, %rs12;
	cvt.u32.u64 	%r60, %rd101;
	shl.b64 	%rd87, %rd86, %r60;
	or.b64  	%rd102, %rd87, %rd102;
	add.s32 	%r70, %r70, 1;
	setp.ne.s32 	%p13, %r70, 0;
	add.s64 	%rd101, %rd101, 8;
	add.s64 	%rd100, %rd100, 1;
	@%p13 bra 	$L__BB34_13;
	cvt.u32.u64 	%r61, %rd11;
	and.b32  	%r62, %r61, 7;
	shr.u64 	%rd88, %rd102, %r62;
	setp.gt.u32 	%p14, %r7, 63;
	mov.b64 	%rd89, -1;
	shl.b64 	%rd90, %rd89, %r20;
	not.b64 	%rd91, %rd90;
	selp.b64 	%rd92, -1, %rd91, %p14;
	and.b64  	%rd93, %rd88, %rd92;
	add.s64 	%rd107, %rd93, %rd107;
	bra.uni 	$L__BB34_20;
$L__BB34_15:
	cvt.u32.u64 	%r44, %rd99;
	mad.lo.s32 	%r45, %r7, %r6, %r44;
	cvt.u64.u32 	%rd20, %r45;
	setp.eq.s32 	%p11, %r7, 0;
	mov.b64 	%rd106, 0;
	@%p11 bra 	$L__BB34_19;
	cvt.u32.u64 	%r46, %rd20;
	shr.u64 	%rd71, %rd20, 3;
	and.b32  	%r47, %r46, 7;
	add.s32 	%r48, %r7, %r47;
	add.s32 	%r49, %r48, 7;
	shr.u32 	%r50, %r49, 3;
	neg.s32 	%r71, %r50;
	add.s64 	%rd72, %rd71, %rd3;
	add.s64 	%rd73, %rd72, %rd7;
	add.s64 	%rd103, %rd1, %rd73;
	mov.b64 	%rd104, 0;
	mov.u64 	%rd105, %rd104;
$L__BB34_17:
	ld.global.nc.u8 	%rs11, [%rd103];
	cvt.u64.u8 	%rd74, %rs11;
	cvt.u32.u64 	%r51, %rd104;
	shl.b64 	%rd75, %rd74, %r51;
	or.b64  	%rd105, %rd75, %rd105;
	add.s32 	%r71, %r71, 1;
	setp.ne.s32 	%p12, %r71, 0;
	add.s64 	%rd104, %rd104, 8;
	add.s64 	%rd103, %rd103, 1;
	@%p12 bra 	$L__BB34_17;
	shr.u64 	%rd76, %rd105, %r47;
	mov.b64 	%rd77, -1;
	shl.b64 	%rd78, %rd77, %r7;
	and.b64  	%rd79, %rd78, 4294967294;
	xor.b64  	%rd80, %rd79, 4294967295;
	and.b64  	%rd106, %rd80, %rd76;
$L__BB34_19:
	add.s64 	%rd107, %rd106, %rd107;
$L__BB34_20:
	shl.b32 	%r63, %r3, 7;
	or.b32  	%r64, %r63, %r2;
	cvta.to.global.u64 	%rd94, %rd35;
	mul.wide.s32 	%rd95, %r64, 8;
	add.s64 	%rd96, %rd94, %rd95;
	st.global.u64 	[%rd96], %rd107;
$L__BB34_21:
	ret;

}
	// .globl	_Z31decompress_random_access_kernelIxEvPKhPK13BlockMetadataIT_EPK12DFORMetadataIS3_EPK12RFORMetadataPKjPS3_i20CompressionAlgorithmm
.visible .entry _Z31decompress_random_access_kernelIxEvPKhPK13BlockMetadataIT_EPK12DFORMetadataIS3_EPK12RFORMetadataPKjPS3_i20CompressionAlgorithmm(
	.param .u64 .ptr .align 1 _Z31decompress_random_access_kernelIxEvPKhPK13BlockMetadataIT_EPK12DFORMetadataIS3_EPK12RFORMetadataPKjPS3_i20CompressionAlgorithmm_param_0,
	.param .u64 .ptr .align 1 _Z31decompress_random_access_kernelIxEvPKhPK13BlockMetadataIT_EPK12DFORMetadataIS3_EPK12RFORMetadataPKjPS3_i20CompressionAlgorithmm_param_1,
	.param .u64 .ptr .align 1 _Z31decompress_random_access_kernelIxEvPKhPK13BlockMetadataIT_EPK12DFORMetadataIS3_EPK12RFORMetadataPKjPS3_i20CompressionAlgorithmm_param_2,
	.param .u64 .ptr .align 1 _Z31decompress_random_access_kernelIxEvPKhPK13BlockMetadataIT_EPK12DFORMetadataIS3_EPK12RFORMetadataPKjPS3_i20CompressionAlgorithmm_param_3,
	.param .u64 .ptr .align 1 _Z31decompress_random_access_kernelIxEvPKhPK13BlockMetadataIT_EPK12DFORMetadataIS3_EPK12RFORMetadataPKjPS3_i20CompressionAlgorithmm_param_4,
	.param .u64 .ptr .align 1 _Z31decompress_random_access_kernelIxEvPKhPK13BlockMetadataIT_EPK12DFORMetadataIS3_EPK12RFORMetadataPKjPS3_i20CompressionAlgorithmm_param_5,
	.param .u32 _Z31decompress_random_access_kernelIxEvPKhPK13BlockMetadataIT_EPK12DFORMetadataIS3_EPK12RFORMetadataPKjPS3_i20CompressionAlgorithmm_param_6,
	.param .u32 _Z31decompress_random_access_kernelIxEvPKhPK13BlockMetadataIT_EPK12DFORMetadataIS3_EPK12RFORMetadataPKjPS3_i20CompressionAlgorithmm_param_7,
	.param .u64 _Z31decompress_random_access_kernelIxEvPKhPK13BlockMetadataIT_EPK12DFORMetadataIS3_EPK12RFORMetadataPKjPS3_i20CompressionAlgorithmm_param_8
)
{
	.reg .pred 	%p<45>;
	.reg .b16 	%rs<23>;
	.reg .b32 	%r<176>;
	.reg .b64 	%rd<240>;

	ld.param.u64 	%rd78, [_Z31decompress_random_access_kernelIxEvPKhPK13BlockMetadataIT_EPK12DFORMetadataIS3_EPK12RFORMetadataPKjPS3_i20CompressionAlgorithmm_param_0];
	ld.param.u64 	%rd72, [_Z31decompress_random_access_kernelIxEvPKhPK13BlockMetadataIT_EPK12DFORMetadataIS3_EPK12RFORMetadataPKjPS3_i20CompressionAlgorithmm_param_1];
	ld.param.u64 	%rd73, [_Z31decompress_random_access_kernelIxEvPKhPK13BlockMetadataIT_EPK12DFORMetadataIS3_EPK12RFORMetadataPKjPS3_i20CompressionAlgorithmm_param_2];
	ld.param.u64 	%rd74, [_Z31decompress_random_access_kernelIxEvPKhPK13BlockMetadataIT_EPK12DFORMetadataIS3_EPK12RFORMetadataPKjPS3_i20CompressionAlgorithmm_param_3];
	ld.param.u64 	%rd75, [_Z31decompress_random_access_kernelIxEvPKhPK13BlockMetadataIT_EPK12DFORMetadataIS3_EPK12RFORMetadataPKjPS3_i20CompressionAlgorithmm_param_4];
	ld.param.u64 	%rd76, [_Z31decompress_random_access_kernelIxEvPKhPK13BlockMetadataIT_EPK12DFORMetadataIS3_EPK12RFORMetadataPKjPS3_i20CompressionAlgorithmm_param_5];
	ld.param.u32 	%r58, [_Z31decompress_random_access_kernelIxEvPKhPK13BlockMetadataIT_EPK12DFORMetadataIS3_EPK12RFORMetadataPKjPS3_i20CompressionAlgorithmm_param_6];
	ld.param.u32 	%r57, [_Z31decompress_random_access_kernelIxEvPKhPK13BlockMetadataIT_EPK12DFORMetadataIS3_EPK12RFORMetadataPKjPS3_i20CompressionAlgorithmm_param_7];
	ld.param.u64 	%rd77, [_Z31decompress_random_access_kernelIxEvPKhPK13BlockMetadataIT_EPK12DFORMetadataIS3_EPK12RFORMetadataPKjPS3_i20CompressionAlgorithmm_param_8];
	cvta.to.global.u64 	%rd1, %rd78;
	mov.u32 	%r59, %ctaid.x;
	mov.u32 	%r60, %ntid.x;
	mov.u32 	%r61, %tid.x;
	mad.lo.s32 	%r1, %r59, %r60, %r61;
	setp.ge.s32 	%p1, %r1, %r58;
	@%p1 bra 	$L__BB35_54;
	cvta.to.global.u64 	%rd79, %rd75;
	mul.wide.s32 	%rd80, %r1, 4;
	add.s64 	%rd81, %rd79, %rd80;
	ld.global.nc.u32 	%r2, [%rd81];
	cvt.u64.u32 	%rd82, %r2;
	setp.le.u64 	%p2, %rd77, %rd82;
	@%p2 bra 	$L__BB35_54;
	shr.u32 	%r3, %r2, 7;
	and.b32  	%r4, %r2, 127;
	cvta.to.global.u64 	%rd84, %rd72;
	mul.wide.u32 	%rd85, %r3, 32;
	add.s64 	%rd2, %rd84, %rd85;
	ld.global.nc.u32 	%r62, [%rd2+12];
	cvt.u64.u32 	%rd3, %r62;
	add.s64 	%rd4, %rd1, %rd3;
	mov.b64 	%rd239, 0;
	setp.eq.s32 	%p3, %r57, 2;
	@%p3 bra 	$L__BB35_34;
	setp.eq.s32 	%p4, %r57, 1;
	@%p4 bra 	$L__BB35_16;
	setp.ne.s32 	%p5, %r57, 0;
	@%p5 bra 	$L__BB35_53;
	ld.global.nc.u64 	%rd239, [%rd2];
	ld.global.nc.u32 	%r5, [%rd2+8];
	shr.u32 	%r6, %r4, 5;
	and.b32  	%r7, %r2, 31;
	shl.b32 	%r136, %r6, 3;
	shr.u32 	%r137, %r5, %r136;
	and.b32  	%r8, %r137, 255;
	setp.eq.s32 	%p37, %r8, 0;
	@%p37 bra 	$L__BB35_53;
	setp.lt.u32 	%p38, %r4, 32;
	mov.b64 	%rd219, 0;
	@%p38 bra 	$L__BB35_9;
	neg.s32 	%r163, %r6;
	mov.b64 	%rd219, 0;
	mov.b32 	%r162, 0;
$L__BB35_8:
	shr.u32 	%r139, %r5, %r162;
	and.b32  	%r140, %r139, 255;
	setp.eq.s32 	%p39, %r140, 255;
	shl.b32 	%r141, %r139, 5;
	and.b32  	%r142, %r141, 8160;
	selp.b32 	%r143, 0, %r142, %p39;
	cvt.u64.u32 	%rd191, %r143;
	add.s64 	%rd219, %rd219, %rd191;
	add.s32 	%r163, %r163, 1;
	setp.ne.s32 	%p40, %r163, 0;
	add.s32 	%r162, %r162, 8;
	@%p40 bra 	$L__BB35_8;
$L__BB35_9:
	setp.lt.u32 	%p41, %r8, 33;
	@%p41 bra 	$L__BB35_13;
	mul.lo.s32 	%r153, %r8, %r7;
	cvt.u64.u32 	%rd9, %r153;
	add.s64 	%rd204, %rd219, %rd9;
	min.u32 	%r14, %r8, 64;
	shr.u64 	%rd205, %rd204, 3;
	cvt.u32.u64 	%r154, %rd204;
	and.b32  	%r155, %r154, 7;
	add.s32 	%r156, %r14, %r155;
	add.s32 	%r157, %r156, 7;
	shr.u32 	%r158, %r157, 3;
	neg.s32 	%r164, %r158;
	add.s64 	%rd206, %rd205, %rd3;
	add.s64 	%rd220, %rd1, %rd206;
	mov.b64 	%rd221, 0;
	mov.u64 	%rd222, %rd221;
$L__BB35_11:
	ld.global.nc.u8 	%rs22, [%rd220];
	cvt.u64.u8 	%rd207, %rs22;
	cvt.u32.u64 	%r159, %rd221;
	shl.b64 	%rd208, %rd207, %r159;
	or.b64  	%rd222, %rd208, %rd222;
	add.s32 	%r164, %r164, 1;
	setp.ne.s32 	%p43, %r164, 0;
	add.s64 	%rd221, %rd221, 8;
	add.s64 	%rd220, %rd220, 1;
	@%p43 bra 	$L__BB35_11;
	cvt.u32.u64 	%r160, %rd9;
	and.b32  	%r161, %r160, 7;
	shr.u64 	%rd209, %rd222, %r161;
	setp.gt.u32 	%p44, %r8, 63;
	mov.b64 	%rd210, -1;
	shl.b64 	%rd211, %rd210, %r14;
	not.b64 	%rd212, %rd211;
	selp.b64 	%rd213, -1, %rd212, %p44;
	and.b64  	%rd214, %rd209, %rd213;
	add.s64 	%rd239, %rd214, %rd239;
	bra.uni 	$L__BB35_53;
$L__BB35_13:
	cvt.u32.u64 	%r145, %rd219;
	mad.lo.s32 	%r146, %r8, %r7, %r145;
	cvt.u64.u32 	%rd18, %r146;
	shr.u64 	%rd193, %rd18, 3;
	and.b32  	%r147, %r146, 7;
	add.s32 	%r148, %r8, %r147;
	add.s32 	%r149, %r148, 7;
	shr.u32 	%r18, %r149, 3;
	add.s64 	%rd194, %rd193, %rd3;
	add.s64 	%rd223, %rd1, %rd194;
	mov.b32 	%r165, 0;
	mov.b64 	%rd224, 0;
	mov.u64 	%rd225, %rd224;
$L__BB35_14:
	ld.global.nc.u8 	%rs21, [%rd223];
	cvt.u64.u8 	%rd195, %rs21;
	cvt.u32.u64 	%r150, %rd224;
	shl.b64 	%rd196, %rd195, %r150;
	or.b64  	%rd225, %rd196, %rd225;
	add.s32 	%r165, %r165, 1;
	add.s64 	%rd224, %rd224, 8;
	add.s64 	%rd223, %rd223, 1;
	setp.lt.u32 	%p42, %r165, %r18;
	@%p42 bra 	$L__BB35_14;
	cvt.u32.u64 	%r151, %rd18;
	and.b32  	%r152, %r151, 7;
	shr.u64 	%rd197, %rd225, %r152;
	mov.b64 	%rd198, -1;
	shl.b64 	%rd199, %rd198, %r8;
	and.b64  	%rd200, %rd199, 4294967294;
	xor.b64  	%rd201, %rd200, 4294967295;
	and.b64  	%rd202, %rd201, %rd197;
	add.s64 	%rd239, %rd202, %rd239;
	bra.uni 	$L__BB35_53;
$L__BB35_16:
	cvta.to.global.u64 	%rd141, %rd73;
	mul.wide.u32 	%rd142, %r3, 16;
	add.s64 	%rd27, %rd141, %rd142;
	ld.global.nc.u64 	%rd239, [%rd27];
	and.b32  	%r99, %r2, -128;
	cvt.u64.u32 	%rd143, %r99;
	add.s64 	%rd144, %rd143, 128;
	setp.le.u64 	%p19, %rd144, %rd77;
	cvt.u32.u64 	%r100, %rd77;
	sub.s32 	%r101, %r100, %r99;
	setp.eq.s32 	%p20, %r4, 0;
	setp.gt.s32 	%p21, %r101, %r4;
	or.pred  	%p22, %p21, %p19;
	not.pred 	%p24, %p22;
	or.pred  	%p25, %p20, %p24;
	@%p25 bra 	$L__BB35_53;
	ld.global.nc.u32 	%r21, [%rd2+8];
	mov.b32 	%r166, 0;
$L__BB35_18:
	and.b32  	%r23, %r166, 31;
	shr.u32 	%r103, %r166, 2;
	and.b32  	%r104, %r103, 536870904;
	shr.u32 	%r105, %r21, %r104;
	and.b32  	%r24, %r105, 255;
	setp.eq.s32 	%p26, %r24, 0;
	@%p26 bra 	$L__BB35_55;
	setp.lt.u32 	%p27, %r166, 32;
	mov.b64 	%rd228, 0;
	@%p27 bra 	$L__BB35_22;
	shr.u32 	%r107, %r166, 5;
	max.u32 	%r108, %r107, 1;
	neg.s32 	%r168, %r108;
	mov.b64 	%rd228, 0;
	mov.b32 	%r167, 0;
$L__BB35_21:
	shr.u32 	%r109, %r21, %r167;
	shl.b32 	%r110, %r109, 5;
	and.b32  	%r111, %r110, 8160;
	cvt.u64.u32 	%rd147, %r111;
	add.s64 	%rd228, %rd228, %rd147;
	add.s32 	%r168, %r168, 1;
	setp.ne.s32 	%p28, %r168, 0;
	add.s32 	%r167, %r167, 8;
	@%p28 bra 	$L__BB35_21;
$L__BB35_22:
	setp.lt.u32 	%p29, %r24, 33;
	@%p29 bra 	$L__BB35_30;
	mul.lo.s32 	%r123, %r24, %r23;
	cvt.u64.u32 	%rd34, %r123;
	add.s64 	%rd162, %rd228, %rd34;
	min.u32 	%r30, %r24, 64;
	shr.u64 	%rd35, %rd162, 3;
	and.b32  	%r124, %r123, 7;
	add.s32 	%r125, %r30, %r124;
	add.s32 	%r126, %r125, 7;
	shr.u32 	%r127, %r126, 3;
	and.b32  	%r31, %r127, 3;
	and.b32  	%r32, %r127, 28;
	mov.b64 	%rd230, 0;
	mov.b32 	%r169, 0;
$L__BB35_24:
	cvt.u64.u32 	%rd163, %r169;
	add.s64 	%rd164, %rd35, %rd163;
	add.s64 	%rd37, %rd4, %rd164;
	ld.global.nc.u8 	%rs14, [%rd37];
	cvt.u64.u8 	%rd165, %rs14;
	shl.b32 	%r34, %r169, 3;
	shl.b64 	%rd166, %rd165, %r34;
	or.b64  	%rd167, %rd166, %rd230;
	ld.global.nc.u8 	%rs15, [%rd37+1];
	cvt.u64.u8 	%rd168, %rs15;
	add.s32 	%r128, %r34, 8;
	shl.b64 	%rd169, %rd168, %r128;
	or.b64  	%rd170, %rd169, %rd167;
	ld.global.nc.u8 	%rs16, [%rd37+2];
	cvt.u64.u8 	%rd171, %rs16;
	add.s32 	%r129, %r34, 16;
	shl.b64 	%rd172, %rd171, %r129;
	or.b64  	%rd173, %rd172, %rd170;
	ld.global.nc.u8 	%rs17, [%rd37+3];
	cvt.u64.u8 	%rd174, %rs17;
	add.s32 	%r130, %r34, 24;
	shl.b64 	%rd175, %rd174, %r130;
	or.b64  	%rd230, %rd175, %rd173;
	add.s32 	%r169, %r169, 4;
	setp.ne.s32 	%p31, %r169, %r32;
	@%p31 bra 	$L__BB35_24;
	setp.eq.s32 	%p32, %r31, 0;
	@%p32 bra 	$L__BB35_29;
	ld.global.nc.u8 	%rs18, [%rd37+4];
	cvt.u64.u8 	%rd176, %rs18;
	shl.b32 	%r131, %r32, 3;
	shl.b64 	%rd177, %rd176, %r131;
	or.b64  	%rd230, %rd177, %rd230;
	setp.eq.s32 	%p33, %r31, 1;
	@%p33 bra 	$L__BB35_29;
	ld.global.nc.u8 	%rs19, [%rd37+5];
	cvt.u64.u8 	%rd178, %rs19;
	add.s32 	%r132, %r34, 40;
	shl.b64 	%rd179, %rd178, %r132;
	or.b64  	%rd230, %rd179, %rd230;
	setp.eq.s32 	%p34, %r31, 2;
	@%p34 bra 	$L__BB35_29;
	ld.global.nc.u8 	%rs20, [%rd37+6];
	cvt.u64.u8 	%rd180, %rs20;
	add.s32 	%r133, %r34, 48;
	shl.b64 	%rd181, %rd180, %r133;
	or.b64  	%rd230, %rd181, %rd230;
$L__BB35_29:
	cvt.u32.u64 	%r134, %rd34;
	and.b32  	%r135, %r134, 7;
	shr.u64 	%rd182, %rd230, %r135;
	setp.gt.u32 	%p35, %r24, 63;
	mov.b64 	%rd183, -1;
	shl.b64 	%rd184, %rd183, %r30;
	not.b64 	%rd185, %rd184;
	selp.b64 	%rd186, -1, %rd185, %p35;
	and.b64  	%rd187, %rd182, %rd186;
	ld.global.nc.u64 	%rd188, [%rd27+8];
	add.s64 	%rd232, %rd188, %rd187;
	bra.uni 	$L__BB35_33;
$L__BB35_30:
	mul.lo.s32 	%r113, %r24, %r23;
	cvt.u32.u64 	%r114, %rd228;
	add.s32 	%r115, %r113, %r114;
	cvt.u64.u32 	%rd44, %r115;
	shr.u64 	%rd45, %rd44, 3;
	and.b32  	%r116, %r113, 7;
	add.s32 	%r117, %r24, %r116;
	add.s32 	%r118, %r117, 7;
	shr.u32 	%r36, %r118, 3;
	mov.b64 	%rd231, 0;
	mov.b32 	%r170, 0;
$L__BB35_31:
	cvt.u64.u32 	%rd149, %r170;
	add.s64 	%rd150, %rd45, %rd149;
	add.s64 	%rd151, %rd4, %rd150;
	ld.global.nc.u8 	%rs13, [%rd151];
	cvt.u64.u8 	%rd152, %rs13;
	shl.b32 	%r119, %r170, 3;
	shl.b64 	%rd153, %rd152, %r119;
	or.b64  	%rd231, %rd153, %rd231;
	add.s32 	%r170, %r170, 1;
	setp.lt.u32 	%p30, %r170, %r36;
	@%p30 bra 	$L__BB35_31;
	cvt.u32.u64 	%r120, %rd44;
	and.b32  	%r121, %r120, 7;
	shr.u64 	%rd154, %rd231, %r121;
	mov.b64 	%rd155, -1;
	shl.b64 	%rd156, %rd155, %r24;
	and.b64  	%rd157, %rd156, 4294967294;
	xor.b64  	%rd158, %rd157, 4294967295;
	and.b64  	%rd159, %rd158, %rd154;
	ld.global.nc.u64 	%rd160, [%rd27+8];
	add.s64 	%rd232, %rd160, %rd159;
$L__BB35_33:
	add.s64 	%rd239, %rd232, %rd239;
	add.s32 	%r166, %r166, 1;
	setp.eq.s32 	%p36, %r166, %r4;
	@%p36 bra 	$L__BB35_53;
	bra.uni 	$L__BB35_18;
$L__BB35_34:
	ld.global.nc.u64 	%rd239, [%rd2];
	ld.global.nc.u32 	%r40, [%rd2+8];
	shr.u32 	%r41, %r4, 5;
	and.b32  	%r42, %r2, 31;
	shl.b32 	%r63, %r41, 3;
	shr.u32 	%r64, %r40, %r63;
	and.b32  	%r43, %r64, 255;
	cvt.u16.u32 	%rs2, %r64;
	and.b16  	%rs1, %rs2, 255;
	setp.eq.s16 	%p6, %rs1, 0;
	@%p6 bra 	$L__BB35_53;
	setp.ne.s16 	%p7, %rs1, 255;
	@%p7 bra 	$L__BB35_41;
	setp.lt.u32 	%p8, %r4, 32;
	mov.b64 	%rd233, 0;
	@%p8 bra 	$L__BB35_40;
	mov.b32 	%r171, 0;
	mov.u32 	%r172, %r171;
$L__BB35_38:
	shl.b32 	%r66, %r171, 3;
	shr.u32 	%r67, %r40, %r66;
	and.b32  	%r68, %r67, 255;
	setp.eq.s32 	%p9, %r68, 255;
	selp.u32 	%r69, 1, 0, %p9;
	add.s32 	%r172, %r172, %r69;
	add.s32 	%r171, %r171, 1;
	setp.ne.s32 	%p10, %r171, %r41;
	@%p10 bra 	$L__BB35_38;
	mul.wide.u32 	%rd233, %r172, 8;
$L__BB35_40:
	add.s64 	%rd87, %rd4, %rd233;
	ld.global.nc.u8 	%rs3, [%rd87];
	cvt.u64.u8 	%rd88, %rs3;
	ld.global.nc.u8 	%rs4, [%rd87+1];
	cvt.u64.u8 	%rd89, %rs4;
	shl.b64 	%rd90, %rd89, 8;
	or.b64  	%rd91, %rd90, %rd88;
	ld.global.nc.u8 	%rs5, [%rd87+2];
	cvt.u64.u8 	%rd92, %rs5;
	shl.b64 	%rd93, %rd92, 16;
	ld.global.nc.u8 	%rs6, [%rd87+3];
	cvt.u64.u8 	%rd94, %rs6;
	shl.b64 	%rd95, %rd94, 24;
	or.b64  	%rd96, %rd95, %rd93;
	or.b64  	%rd97, %rd96, %rd91;
	ld.global.nc.u8 	%rs7, [%rd87+4];
	cvt.u64.u8 	%rd98, %rs7;
	ld.global.nc.u8 	%rs8, [%rd87+5];
	cvt.u64.u8 	%rd99, %rs8;
	shl.b64 	%rd100, %rd99, 8;
	or.b64  	%rd101, %rd100, %rd98;
	ld.global.nc.u8 	%rs9, [%rd87+6];
	cvt.u64.u8 	%rd102, %rs9;
	shl.b64 	%rd103, %rd102, 16;
	ld.global.nc.u8 	%rs10, [%rd87+7];
	cvt.u64.u8 	%rd104, %rs10;
	shl.b64 	%rd105, %rd104, 24;
	or.b64  	%rd106, %rd105, %rd103;
	or.b64  	%rd107, %rd106, %rd101;
	shl.b64 	%rd108, %rd107, 32;
	or.b64  	%rd239, %rd108, %rd97;
	bra.uni 	$L__BB35_53;
$L__BB35_41:
	cvta.to.global.u64 	%rd110, %rd74;
	mul.wide.u32 	%rd111, %r3, 12;
	add.s64 	%rd112, %rd110, %rd111;
	ld.global.nc.u32 	%r70, [%rd112+4];
	cvt.u64.u32 	%rd113, %r70;
	add.s64 	%rd55, %rd4, %rd113;
	setp.lt.u32 	%p11, %r4, 32;
	mov.b64 	%rd235, 0;
	@%p11 bra 	$L__BB35_44;
	mov.b64 	%rd235, 0;
	mov.b32 	%r173, 0;
$L__BB35_43:
	shl.b32 	%r72, %r173, 3;
	shr.u32 	%r73, %r40, %r72;
	and.b32  	%r74, %r73, 255;
	setp.eq.s32 	%p12, %r74, 255;
	shl.b32 	%r75, %r73, 5;
	and.b32  	%r76, %r75, 8160;
	selp.b32 	%r77, 0, %r76, %p12;
	cvt.u64.u32 	%rd115, %r77;
	add.s64 	%rd235, %rd235, %rd115;
	add.s32 	%r173, %r173, 1;
	setp.ne.s32 	%p13, %r173, %r41;
	@%p13 bra 	$L__BB35_43;
$L__BB35_44:
	setp.lt.u32 	%p14, %r43, 33;
	@%p14 bra 	$L__BB35_48;
	mul.lo.s32 	%r90, %r43, %r42;
	cvt.u64.u32 	%rd59, %r90;
	add.s64 	%rd129, %rd235, %rd59;
	min.u32 	%r50, %r43, 64;
	shr.u64 	%rd60, %rd129, 3;
	cvt.u32.u64 	%r91, %rd129;
	and.b32  	%r92, %r91, 7;
	add.s32 	%r93, %r50, %r92;
	add.s32 	%r94, %r93, 7;
	shr.u32 	%r95, %r94, 3;
	add.s32 	%r51, %r95, -1;
	mov.b64 	%rd236, 0;
	mov.b32 	%r174, 0;
$L__BB35_46:
	cvt.u64.u32 	%rd130, %r174;
	add.s64 	%rd131, %rd60, %rd130;
	add.s64 	%rd132, %rd55, %rd131;
	ld.global.nc.u8 	%rs12, [%rd132];
	cvt.u64.u8 	%rd133, %rs12;
	shl.b32 	%r96, %r174, 3;
	shl.b64 	%rd134, %rd133, %r96;
	or.b64  	%rd236, %rd134, %rd236;
	add.s32 	%r53, %r174, 1;
	setp.ne.s32 	%p17, %r174, %r51;
	mov.u32 	%r174, %r53;
	@%p17 bra 	$L__BB35_46;
	cvt.u32.u64 	%r97, %rd59;
	and.b32  	%r98, %r97, 7;
	shr.u64 	%rd135, %rd236, %r98;
	setp.gt.u32 	%p18, %r43, 63;
	mov.b64 	%rd136, -1;
	shl.b64 	%rd137, %rd136, %r50;
	not.b64 	%rd138, %rd137;
	selp.b64 	%rd139, -1, %rd138, %p18;
	and.b64  	%rd140, %rd135, %rd139;
	add.s64 	%rd239, %rd140, %rd239;
	bra.uni 	$L__BB35_53;
$L__BB35_48:
	cvt.u32.u64 	%r78, %rd235;
	mad.lo.s32 	%r79, %r43, %r42, %r78;
	cvt.u64.u32 	%rd64, %r79;
	setp.eq.s32 	%p15, %r43, 0;
	mov.b64 	%rd238, 0;
	@%p15 bra 	$L__BB35_52;
	cvt.u32.u64 	%r81, %rd64;
	shr.u64 	%rd65, %rd64, 3;
	and.b32  	%r82, %r81, 7;
	add.s32 	%r83, %r43, %r82;
	add.s32 	%r84, %r83, 7;
	shr.u32 	%r85, %r84, 3;
	add.s32 	%r54, %r85, -1;
	mov.b64 	%rd237, 0;
	mov.b32 	%r175, 0;
$L__BB35_50:
	cvt.u64.u32 	%rd118, %r175;
	add.s64 	%rd119, %rd65, %rd118;
	add.s64 	%rd120, %rd55, %rd119;
	ld.global.nc.u8 	%rs11, [%rd120];
	cvt.u64.u8 	%rd121, %rs11;
	shl.b32 	%r86, %r175, 3;
	shl.b64 	%rd122, %rd121, %r86;
	or.b64  	%rd237, %rd122, %rd237;
	add.s32 	%r56, %r175, 1;
	setp.ne.s32 	%p16, %r175, %r54;
	mov.u32 	%r175, %r56;
	@%p16 bra 	$L__BB35_50;
	shr.u64 	%rd123, %rd237, %r82;
	mov.b64 	%rd124, -1;
	shl.b64 	%rd125, %rd124, %r43;
	and.b64  	%rd126, %rd125, 4294967294;
	xor.b64  	%rd127, %rd126, 4294967295;
	and.b64  	%rd238, %rd127, %rd123;
$L__BB35_52:
	add.s64 	%rd239, %rd238, %rd239;
$L__BB35_53:
	cvta.to.global.u64 	%rd215, %rd76;
	mul.wide.s32 	%rd216, %r1, 8;
	add.s64 	%rd217, %rd215, %rd216;
	st.global.u64 	[%rd217], %rd239;
$L__BB35_54:
	ret;
$L__BB35_55:
	ld.global.nc.u64 	%rd232, [%rd27+8];
	bra.uni 	$L__BB35_33;

}
	// .globl	_Z43decompress_random_access_block_based_kernelIxEvPKhPK13BlockMetadataIT_EPK12DFORMetadataIS3_EPK12RFORMetadataPKjPS3_i20CompressionAlgorithmm
.visible .entry _Z43decompress_random_access_block_based_kernelIxEvPKhPK13BlockMetadataIT_EPK12DFORMetadataIS3_EPK12RFORMetadataPKjPS3_i20CompressionAlgorithmm(
	.param .u64 .ptr .align 1 _Z43decompress_random_access_block_based_kernelIxEvPKhPK13BlockMetadataIT_EPK12DFORMetadataIS3_EPK12RFORMetadataPKjPS3_i20CompressionAlgorithmm_param_0,
	.param .u64 .ptr .align 1 _Z43decompress_random_access_block_based_kernelIxEvPKhPK13BlockMetadataIT_EPK12DFORMetadataIS3_EPK12RFORMetadataPKjPS3_i20CompressionAlgorithmm_param_1,
	.param .u64 .ptr .align 1 _Z43decompress_random_access_block_based_kernelIxEvPKhPK13BlockMetadataIT_EPK12DFORMetadataIS3_EPK12RFORMetadataPKjPS3_i20CompressionAlgorithmm_param_2,
	.param .u64 .ptr .align 1 _Z43decompress_random_access_block_based_kernelIxEvPKhPK13BlockMetadataIT_EPK12DFORMetadataIS3_EPK12RFORMetadataPKjPS3_i20CompressionAlgorithmm_param_3,
	.param .u64 .ptr .align 1 _Z43decompress_random_access_block_based_kernelIxEvPKhPK13BlockMetadataIT_EPK12DFORMetadataIS3_EPK12RFORMetadataPKjPS3_i20CompressionAlgorithmm_param_4,
	.param .u64 .ptr .align 1 _Z43decompress_random_access_block_based_kernelIxEvPKhPK13BlockMetadataIT_EPK12DFORMetadataIS3_EPK12RFORMetadataPKjPS3_i20CompressionAlgorithmm_param_5,
	.param .u32 _Z43decompress_random_access_block_based_kernelIxEvPKhPK13BlockMetadataIT_EPK12DFORMetadataIS3_EPK12RFORMetadataPKjPS3_i20CompressionAlgorithmm_param_6,
	.param .u32 _Z43decompress_random_access_block_based_kernelIxEvPKhPK13BlockMetadataIT_EPK12DFORMetadataIS3_EPK12RFORMetadataPKjPS3_i20CompressionAlgorithmm_param_7,
	.param .u64 _Z43decompress_random_access_block_based_kernelIxEvPKhPK13BlockMetadataIT_EPK12DFORMetadataIS3_EPK12RFORMetadataPKjPS3_i20CompressionAlgorithmm_param_8
)
{
	.local .align 16 .b8 	__local_depot36[2080];
	.reg .b64 	%SP;
	.reg .b64 	%SPL;
	.reg .pred 	%p<72>;
	.reg .b16 	%rs<73>;
	.reg .b32 	%r<287>;
	.reg .b64 	%rd<448>;

	mov.u64 	%SPL, __local_depot36;
	ld.param.u64 	%rd82, [_Z43decompress_random_access_block_based_kernelIxEvPKhPK13BlockMetadataIT_EPK12DFORMetadataIS3_EPK12RFORMetadataPKjPS3_i20CompressionAlgorithmm_param_0];
	ld.param.u64 	%rd83, [_Z43decompress_random_access_block_based_kernelIxEvPKhPK13BlockMetadataIT_EPK12DFORMetadataIS3_EPK12RFORMetadataPKjPS3_i20CompressionAlgorithmm_param_1];
	ld.param.u64 	%rd84, [_Z43decompress_random_access_block_based_kernelIxEvPKhPK13BlockMetadataIT_EPK12DFORMetadataIS3_EPK12RFORMetadataPKjPS3_i20CompressionAlgorithmm_param_2];
	ld.param.u64 	%rd85, [_Z43decompress_random_access_block_based_kernelIxEvPKhPK13BlockMetadataIT_EPK12DFORMetadataIS3_EPK12RFORMetadataPKjPS3_i20CompressionAlgorithmm_param_3];
	ld.param.u64 	%rd86, [_Z43decompress_random_access_block_based_kernelIxEvPKhPK13BlockMetadataIT_EPK12DFORMetadataIS3_EPK12RFORMetadataPKjPS3_i20CompressionAlgorithmm_param_4];
	ld.param.u32 	%r77, [_Z43decompress_random_access_block_based_kernelIxEvPKhPK13BlockMetadataIT_EPK12DFORMetadataIS3_EPK12RFORMetadataPKjPS3_i20CompressionAlgorithmm_param_6];
	ld.param.u32 	%r76, [_Z43decompress_random_access_block_based_kernelIxEvPKhPK13BlockMetadataIT_EPK12DFORMetadataIS3_EPK12RFORMetadataPKjPS3_i20CompressionAlgorithmm_param_7];
	ld.param.u64 	%rd88, [_Z43decompress_random_access_block_based_kernelIxEvPKhPK13BlockMetadataIT_EPK12DFORMetadataIS3_EPK12RFORMetadataPKjPS3_i20CompressionAlgorithmm_param_8];
	add.u64 	%rd1, %SPL, 0;
	add.u64 	%rd2, %SPL, 1024;
	add.u64 	%rd3, %SPL, 2048;
	mov.u32 	%r78, %ctaid.x;
	mov.u32 	%r79, %ntid.x;
	mov.u32 	%r80, %tid.x;
	mad.lo.s32 	%r1, %r78, %r79, %r80;
	setp.ge.s32 	%p1, %r1, %r77;
	@%p1 bra 	$L__BB36_102;
	cvta.to.global.u64 	%rd92, %rd86;
	mul.wide.s32 	%rd93, %r1, 4;
	add.s64 	%rd94, %rd92, %rd93;
	ld.global.nc.u32 	%r2, [%rd94];
	cvt.u64.u32 	%rd95, %r2;
	setp.le.u64 	%p2, %rd88, %rd95;
	@%p2 bra 	$L__BB36_102;
	shr.u32 	%r3, %r2, 7;
	cvta.to.global.u64 	%rd96, %rd83;
	mul.wide.u32 	%rd97, %r3, 32;
	add.s64 	%rd4, %rd96, %rd97;
	ld.global.nc.u32 	%r81, [%rd4+12];
	cvt.u64.u32 	%rd98, %r81;
	cvta.to.global.u64 	%rd99, %rd82;
	add.s64 	%rd5, %rd99, %rd98;
	setp.eq.s32 	%p3, %r76, 2;
	@%p3 bra 	$L__BB36_64;
	setp.eq.s32 	%p4, %r76, 1;
	@%p4 bra 	$L__BB36_31;
	setp.ne.s32 	%p5, %r76, 0;
	@%p5 bra 	$L__BB36_100;
	ld.global.nc.u64 	%rd6, [%rd4];
	ld.global.nc.u32 	%r4, [%rd4+8];
	mov.b32 	%r265, 0;
$L__BB36_6:
	and.b32  	%r6, %r265, 31;
	shr.u32 	%r219, %r265, 2;
	and.b32  	%r220, %r219, 536870904;
	shr.u32 	%r221, %r4, %r220;
	and.b32  	%r7, %r221, 255;
	cvt.u16.u32 	%rs58, %r221;
	and.b16  	%rs57, %rs58, 255;
	setp.eq.s16 	%p54, %rs57, 0;
	@%p54 bra 	$L__BB36_103;
	setp.eq.s16 	%p55, %rs57, 255;
	@%p55 bra 	$L__BB36_29;
	setp.lt.u32 	%p56, %r265, 32;
	mov.b64 	%rd423, 0;
	@%p56 bra 	$L__BB36_11;
	shr.u32 	%r223, %r265, 5;
	max.u32 	%r224, %r223, 1;
	neg.s32 	%r267, %r224;
	mov.b64 	%rd423, 0;
	mov.b32 	%r266, 0;
$L__BB36_10:
	shr.u32 	%r225, %r4, %r266;
	and.b32  	%r226, %r225, 255;
	setp.eq.s32 	%p57, %r226, 255;
	shl.b32 	%r227, %r225, 5;
	and.b32  	%r228, %r227, 8160;
	selp.b32 	%r229, 0, %r228, %p57;
	cvt.u64.u32 	%rd348, %r229;
	add.s64 	%rd423, %rd423, %rd348;
	add.s32 	%r267, %r267, 1;
	setp.ne.s32 	%p58, %r267, 0;
	add.s32 	%r266, %r266, 8;
	@%p58 bra 	$L__BB36_10;
$L__BB36_11:
	setp.lt.u32 	%p59, %r7, 33;
	@%p59 bra 	$L__BB36_19;
	mul.lo.s32 	%r248, %r7, %r6;
	cvt.u64.u32 	%rd10, %r248;
	add.s64 	%rd384, %rd423, %rd10;
	min.u32 	%r13, %r7, 64;
	shr.u64 	%rd11, %rd384, 3;
	cvt.u32.u64 	%r249, %rd384;
	and.b32  	%r250, %r249, 7;
	add.s32 	%r251, %r13, %r250;
	add.s32 	%r252, %r251, 7;
	shr.u32 	%r253, %r252, 3;
	and.b32  	%r14, %r253, 3;
	and.b32  	%r15, %r253, 28;
	mov.b64 	%rd425, 0;
	mov.b32 	%r268, 0;
$L__BB36_13:
	cvt.u64.u32 	%rd385, %r268;
	add.s64 	%rd386, %rd11, %rd385;
	add.s64 	%rd13, %rd5, %rd386;
	ld.global.nc.u8 	%rs66, [%rd13];
	cvt.u64.u8 	%rd387, %rs66;
	shl.b32 	%r17, %r268, 3;
	shl.b64 	%rd388, %rd387, %r17;
	or.b64  	%rd389, %rd388, %rd425;
	ld.global.nc.u8 	%rs67, [%rd13+1];
	cvt.u64.u8 	%rd390, %rs67;
	add.s32 	%r254, %r17, 8;
	shl.b64 	%rd391, %rd390, %r254;
	or.b64  	%rd392, %rd391, %rd389;
	ld.global.nc.u8 	%rs68, [%rd13+2];
	cvt.u64.u8 	%rd393, %rs68;
	add.s32 	%r255, %r17, 16;
	shl.b64 	%rd394, %rd393, %r255;
	or.b64  	%rd395, %rd394, %rd392;
	ld.global.nc.u8 	%rs69, [%rd13+3];
	cvt.u64.u8 	%rd396, %rs69;
	add.s32 	%r256, %r17, 24;
	shl.b64 	%rd397, %rd396, %r256;
	or.b64  	%rd425, %rd397, %rd395;
	add.s32 	%r268, %r268, 4;
	setp.ne.s32 	%p66, %r268, %r15;
	@%p66 bra 	$L__BB36_13;
	setp.eq.s32 	%p67, %r14, 0;
	@%p67 bra 	$L__BB36_18;
	ld.global.nc.u8 	%rs70, [%rd13+4];
	cvt.u64.u8 	%rd398, %rs70;
	shl.b32 	%r257, %r15, 3;
	shl.b64 	%rd399, %rd398, %r257;
	or.b64  	%rd425, %rd399, %rd425;
	setp.eq.s32 	%p68, %r14, 1;
	@%p68 bra 	$L__BB36_18;
	ld.global.nc.u8 	%rs71, [%rd13+5];
	cvt.u64.u8 	%rd400, %rs71;
	add.s32 	%r258, %r17, 40;
	shl.b64 	%rd401, %rd400, %r258;
	or.b64  	%rd425, %rd401, %rd425;
	setp.eq.s32 	%p69, %r14, 2;
	@%p69 bra 	$L__BB36_18;
	ld.global.nc.u8 	%rs72, [%rd13+6];
	cvt.u64.u8 	%rd402, %rs72;
	add.s32 	%r259, %r17, 48;
	shl.b64 	%rd403, %rd402, %r259;
	or.b64  	%rd425, %rd403, %rd425;
$L__BB36_18:
	cvt.u32.u64 	%r260, %rd10;
	and.b32  	%r261, %r260, 7;
	shr.u64 	%rd404, %rd425, %r261;
	setp.gt.u32 	%p70, %r7, 63;
	mov.b64 	%rd405, -1;
	shl.b64 	%rd406, %rd405, %r13;
	not.b64 	%rd407, %rd406;
	selp.b64 	%rd408, -1, %rd407, %p70;
	and.b64  	%rd409, %rd404, %rd408;
	add.s64 	%rd410, %rd409, %rd6;
	mul.wide.u32 	%rd411, %r265, 8;
	add.s64 	%rd412, %rd1, %rd411;
	st.local.u64 	[%rd412], %rd410;
	bra.uni 	$L__BB36_30;
$L__BB36_19:
	cvt.u32.u64 	%r230, %rd423;
	mad.lo.s32 	%r231, %r7, %r6, %r230;
	cvt.u64.u32 	%rd19, %r231;
	setp.eq.s32 	%p60, %r7, 0;
	mov.b64 	%rd430, 0;
	@%p60 bra 	$L__BB36_28;
	cvt.u32.u64 	%r233, %rd19;
	shr.u64 	%rd20, %rd19, 3;
	and.b32  	%r234, %r233, 7;
	add.s32 	%r235, %r7, %r234;
	add.s32 	%r236, %r235, 7;
	shr.u32 	%r19, %r236, 3;
	add.s32 	%r237, %r19, -1;
	and.b32  	%r20, %r19, 3;
	setp.lt.u32 	%p61, %r237, 3;
	mov.b64 	%rd429, 0;
	mov.b32 	%r270, 0;
	@%p61 bra 	$L__BB36_23;
	and.b32  	%r270, %r19, 28;
	mov.b64 	%rd429, 0;
	mov.b32 	%r269, 0;
$L__BB36_22:
	cvt.u64.u32 	%rd353, %r269;
	add.s64 	%rd354, %rd20, %rd353;
	add.s64 	%rd355, %rd5, %rd354;
	ld.global.nc.u8 	%rs59, [%rd355];
	cvt.u64.u8 	%rd356, %rs59;
	shl.b32 	%r239, %r269, 3;
	shl.b64 	%rd357, %rd356, %r239;
	or.b64  	%rd358, %rd357, %rd429;
	ld.global.nc.u8 	%rs60, [%rd355+1];
	cvt.u64.u8 	%rd359, %rs60;
	add.s32 	%r240, %r239, 8;
	shl.b64 	%rd360, %rd359, %r240;
	or.b64  	%rd361, %rd360, %rd358;
	ld.global.nc.u8 	%rs61, [%rd355+2];
	cvt.u64.u8 	%rd362, %rs61;
	add.s32 	%r241, %r239, 16;
	shl.b64 	%rd363, %rd362, %r241;
	or.b64  	%rd364, %rd363, %rd361;
	ld.global.nc.u8 	%rs62, [%rd355+3];
	cvt.u64.u8 	%rd365, %rs62;
	add.s32 	%r242, %r239, 24;
	shl.b64 	%rd366, %rd365, %r242;
	or.b64  	%rd429, %rd366, %rd364;
	add.s32 	%r269, %r269, 4;
	setp.ne.s32 	%p62, %r269, %r270;
	@%p62 bra 	$L__BB36_22;
$L__BB36_23:
	setp.eq.s32 	%p63, %r20, 0;
	@%p63 bra 	$L__BB36_27;
	cvt.u64.u32 	%rd367, %r270;
	add.s64 	%rd368, %rd20, %rd367;
	add.s64 	%rd25, %rd5, %rd368;
	ld.global.nc.u8 	%rs63, [%rd25];
	cvt.u64.u8 	%rd369, %rs63;
	shl.b32 	%r25, %r270, 3;
	shl.b64 	%rd370, %rd369, %r25;
	or.b64  	%rd429, %rd370, %rd429;
	setp.eq.s32 	%p64, %r20, 1;
	@%p64 bra 	$L__BB36_27;
	ld.global.nc.u8 	%rs64, [%rd25+1];
	cvt.u64.u8 	%rd371, %rs64;
	add.s32 	%r243, %r25, 8;
	shl.b64 	%rd372, %rd371, %r243;
	or.b64  	%rd429, %rd372, %rd429;
	setp.eq.s32 	%p65, %r20, 2;
	@%p65 bra 	$L__BB36_27;
	ld.global.nc.u8 	%rs65, [%rd25+2];
	cvt.u64.u8 	%rd373, %rs65;
	add.s32 	%r244, %r25, 16;
	shl.b64 	%rd374, %rd373, %r244;
	or.b64  	%rd429, %rd374, %rd429;
$L__BB36_27:
	shr.u64 	%rd375, %rd429, %r234;
	mov.b64 	%rd376, -1;
	shl.b64 	%rd377, %rd376, %r7;
	and.b64  	%rd378, %rd377, 4294967294;
	xor.b64  	%rd379, %rd378, 4294967295;
	and.b64  	%rd430, %rd379, %rd375;
$L__BB36_28:
	add.s64 	%rd380, %rd430, %rd6;
	mul.wide.u32 	%rd381, %r265, 8;
	add.s64 	%rd382, %rd1, %rd381;
	st.local.u64 	[%rd382], %rd380;
	bra.uni 	$L__BB36_30;
$L__BB36_29:
	mul.wide.u32 	%rd342, %r265, 8;
	add.s64 	%rd343, %rd1, %rd342;
	st.local.u64 	[%rd343], %rd6;
$L__BB36_30:
	add.s32 	%r265, %r265, 1;
	setp.eq.s32 	%p71, %r265, 128;
	@%p71 bra 	$L__BB36_101;
	bra.uni 	$L__BB36_6;
$L__BB36_31:
	cvta.to.global.u64 	%rd268, %rd84;
	mul.wide.u32 	%rd269, %r3, 16;
	add.s64 	%rd270, %rd268, %rd269;
	and.b32  	%r158, %r2, -128;
	cvt.u64.u32 	%rd271, %r158;
	add.s64 	%rd272, %rd271, 128;
	setp.gt.u64 	%p36, %rd272, %rd88;
	cvt.u32.u64 	%r159, %rd88;
	sub.s32 	%r160, %r159, %r158;
	selp.b32 	%r27, %r160, 128, %p36;
	ld.global.nc.u64 	%rd32, [%rd270];
	ld.global.nc.u64 	%rd33, [%rd270+8];
	ld.global.nc.u32 	%r28, [%rd4+8];
	mov.b32 	%r271, 0;
$L__BB36_32:
	add.s32 	%r161, %r27, -1;
	setp.ge.s32 	%p37, %r271, %r161;
	@%p37 bra 	$L__BB36_48;
	and.b32  	%r30, %r271, 31;
	shr.u32 	%r162, %r271, 2;
	and.b32  	%r163, %r162, 536870904;
	shr.u32 	%r164, %r28, %r163;
	and.b32  	%r31, %r164, 255;
	setp.eq.s32 	%p38, %r31, 0;
	@%p38 bra 	$L__BB36_104;
	setp.lt.u32 	%p39, %r271, 32;
	mov.b64 	%rd432, 0;
	@%p39 bra 	$L__BB36_37;
	shr.u32 	%r166, %r271, 5;
	max.u32 	%r167, %r166, 1;
	neg.s32 	%r273, %r167;
	mov.b64 	%rd432, 0;
	mov.b32 	%r272, 0;
$L__BB36_36:
	shr.u32 	%r168, %r28, %r272;
	shl.b32 	%r169, %r168, 5;
	and.b32  	%r170, %r169, 8160;
	cvt.u64.u32 	%rd278, %r170;
	add.s64 	%rd432, %rd432, %rd278;
	add.s32 	%r273, %r273, 1;
	setp.ne.s32 	%p40, %r273, 0;
	add.s32 	%r272, %r272, 8;
	@%p40 bra 	$L__BB36_36;
$L__BB36_37:
	setp.lt.u32 	%p41, %r31, 33;
	@%p41 bra 	$L__BB36_45;
	mul.lo.s32 	%r182, %r31, %r30;
	cvt.u64.u32 	%rd296, %r182;
	add.s64 	%rd297, %rd432, %rd296;
	min.u32 	%r37, %r31, 64;
	shr.u64 	%rd37, %rd297, 3;
	mov.b64 	%rd434, 0;
	mov.b32 	%r274, 0;
$L__BB36_39:
	cvt.u64.u32 	%rd298, %r274;
	add.s64 	%rd299, %rd37, %rd298;
	add.s64 	%rd39, %rd5, %rd299;
	ld.global.nc.u8 	%rs50, [%rd39];
	cvt.u64.u8 	%rd300, %rs50;
	shl.b32 	%r39, %r274, 3;
	shl.b64 	%rd301, %rd300, %r39;
	or.b64  	%rd302, %rd301, %rd434;
	ld.global.nc.u8 	%rs51, [%rd39+1];
	cvt.u64.u8 	%rd303, %rs51;
	add.s32 	%r183, %r39, 8;
	shl.b64 	%rd304, %rd303, %r183;
	or.b64  	%rd305, %rd304, %rd302;
	ld.global.nc.u8 	%rs52, [%rd39+2];
	cvt.u64.u8 	%rd306, %rs52;
	add.s32 	%r184, %r39, 16;
	shl.b64 	%rd307, %rd306, %r184;
	or.b64  	%rd308, %rd307, %rd305;
	ld.global.nc.u8 	%rs53, [%rd39+3];
	cvt.u64.u8 	%rd309, %rs53;
	add.s32 	%r185, %r39, 24;
	shl.b64 	%rd310, %rd309, %r185;
	or.b64  	%rd434, %rd310, %rd308;
	add.s32 	%r274, %r274, 4;
	mul.lo.s32 	%r186, %r31, %r271;
	and.b32  	%r187, %r186, 7;
	add.s32 	%r188, %r37, %r187;
	add.s32 	%r189, %r188, 7;
	shr.u32 	%r190, %r189, 3;
	and.b32  	%r191, %r190, 28;
	setp.ne.s32 	%p43, %r274, %r191;
	@%p43 bra 	$L__BB36_39;
	and.b32  	%r197, %r190, 3;
	setp.eq.s32 	%p44, %r197, 0;
	@%p44 bra 	$L__BB36_44;
	ld.global.nc.u8 	%rs54, [%rd39+4];
	cvt.u64.u8 	%rd311, %rs54;
	and.b32  	%r203, %r189, 224;
	shl.b64 	%rd312, %rd311, %r203;
	or.b64  	%rd434, %rd312, %rd434;
	setp.eq.s32 	%p45, %r197, 1;
	@%p45 bra 	$L__BB36_44;
	ld.global.nc.u8 	%rs55, [%rd39+5];
	cvt.u64.u8 	%rd313, %rs55;
	add.s32 	%r205, %r39, 40;
	shl.b64 	%rd314, %rd313, %r205;
	or.b64  	%rd434, %rd314, %rd434;
	setp.eq.s32 	%p46, %r197, 2;
	@%p46 bra 	$L__BB36_44;
	ld.global.nc.u8 	%rs56, [%rd39+6];
	cvt.u64.u8 	%rd315, %rs56;
	add.s32 	%r212, %r39, 48;
	shl.b64 	%rd316, %rd315, %r212;
	or.b64  	%rd434, %rd316, %rd434;
$L__BB36_44:
	shr.u64 	%rd317, %rd434, %r187;
	setp.gt.u32 	%p47, %r31, 63;
	mov.b64 	%rd318, -1;
	shl.b64 	%rd319, %rd318, %r37;
	not.b64 	%rd320, %rd319;
	selp.b64 	%rd321, -1, %rd320, %p47;
	and.b64  	%rd322, %rd317, %rd321;
	add.s64 	%rd323, %rd322, %rd33;
	mul.wide.u32 	%rd324, %r271, 8;
	add.s64 	%rd325, %rd2, %rd324;
	st.local.u64 	[%rd325], %rd323;
	bra.uni 	$L__BB36_49;
$L__BB36_45:
	mul.lo.s32 	%r172, %r31, %r30;
	cvt.u32.u64 	%r173, %rd432;
	add.s32 	%r174, %r172, %r173;
	cvt.u64.u32 	%rd45, %r174;
	and.b32  	%r175, %r172, 7;
	add.s32 	%r176, %r31, %r175;
	add.s32 	%r177, %r176, 7;
	shr.u32 	%r41, %r177, 3;
	mov.b64 	%rd435, 0;
	mov.b32 	%r275, 0;
$L__BB36_46:
	cvt.u64.u32 	%rd280, %r275;
	shr.u64 	%rd281, %rd45, 3;
	add.s64 	%rd282, %rd281, %rd280;
	add.s64 	%rd283, %rd5, %rd282;
	ld.global.nc.u8 	%rs49, [%rd283];
	cvt.u64.u8 	%rd284, %rs49;
	shl.b32 	%r178, %r275, 3;
	shl.b64 	%rd285, %rd284, %r178;
	or.b64  	%rd435, %rd285, %rd435;
	add.s32 	%r275, %r275, 1;
	setp.lt.u32 	%p42, %r275, %r41;
	@%p42 bra 	$L__BB36_46;
	cvt.u32.u64 	%r179, %rd45;
	and.b32  	%r180, %r179, 7;
	shr.u64 	%rd286, %rd435, %r180;
	mov.b64 	%rd287, -1;
	shl.b64 	%rd288, %rd287, %r31;
	and.b64  	%rd289, %rd288, 4294967294;
	xor.b64  	%rd290, %rd289, 4294967295;
	and.b64  	%rd291, %rd290, %rd286;
	add.s64 	%rd292, %rd291, %rd33;
	mul.wide.u32 	%rd293, %r271, 8;
	add.s64 	%rd294, %rd2, %rd293;
	st.local.u64 	[%rd294], %rd292;
	bra.uni 	$L__BB36_49;
$L__BB36_48:
	mul.wide.u32 	%rd273, %r271, 8;
	add.s64 	%rd274, %rd2, %rd273;
	mov.b64 	%rd275, 0;
	st.local.u64 	[%rd274], %rd275;
$L__BB36_49:
	add.s32 	%r271, %r271, 1;
	setp.ne.s32 	%p48, %r271, 127;
	@%p48 bra 	$L__BB36_32;
	st.local.u64 	[%rd1], %rd32;
	mov.b32 	%r276, 1;
$L__BB36_51:
	setp.ge.s32 	%p49, %r276, %r27;
	mul.wide.s32 	%rd328, %r276, 8;
	add.s64 	%rd48, %rd2, %rd328;
	mul.wide.u32 	%rd329, %r276, 8;
	add.s64 	%rd49, %rd1, %rd329;
	@%p49 bra 	$L__BB36_53;
	add.s64 	%rd332, %rd1, %rd328;
	ld.local.u64 	%rd333, [%rd332+-8];
	ld.local.u64 	%rd334, [%rd48+-8];
	add.s64 	%rd436, %rd334, %rd333;
	st.local.u64 	[%rd332], %rd436;
	bra.uni 	$L__BB36_54;
$L__BB36_53:
	mov.b64 	%rd436, 0;
	st.local.u64 	[%rd49], %rd436;
$L__BB36_54:
	add.s32 	%r216, %r276, 1;
	setp.lt.s32 	%p50, %r216, %r27;
	@%p50 bra 	$L__BB36_56;
	mov.b64 	%rd437, 0;
	st.local.u64 	[%rd49+8], %rd437;
	bra.uni 	$L__BB36_57;
$L__BB36_56:
	ld.local.u64 	%rd336, [%rd48];
	add.s64 	%rd437, %rd336, %rd436;
	st.local.u64 	[%rd49+8], %rd437;
$L__BB36_57:
	add.s32 	%r217, %r276, 2;
	setp.lt.s32 	%p51, %r217, %r27;
	@%p51 bra 	$L__BB36_59;
	mov.b64 	%rd438, 0;
	st.local.u64 	[%rd49+16], %rd438;
	bra.uni 	$L__BB36_60;
$L__BB36_59:
	ld.local.u64 	%rd338, [%rd48+8];
	add.s64 	%rd438, %rd338, %rd437;
	st.local.u64 	[%rd49+16], %rd438;
$L__BB36_60:
	add.s32 	%r46, %r276, 3;
	setp.eq.s32 	%p52, %r46, 128;
	@%p52 bra 	$L__BB36_101;
	setp.lt.s32 	%p53, %r46, %r27;
	@%p53 bra 	$L__BB36_63;
	mov.b64 	%rd339, 0;
	st.local.u64 	[%rd49+24], %rd339;
	add.s32 	%r276, %r276, 4;
	bra.uni 	$L__BB36_51;
$L__BB36_63:
	ld.local.u64 	%rd340, [%rd48+16];
	add.s64 	%rd341, %rd340, %rd438;
	st.local.u64 	[%rd49+24], %rd341;
	add.s32 	%r276, %r276, 4;
	bra.uni 	$L__BB36_51;
$L__BB36_64:
	ld.global.nc.u64 	%rd56, [%rd4];
	ld.global.nc.u32 	%r48, [%rd4+8];
	and.b32  	%r82, %r48, 255;
	setp.eq.s32 	%p6, %r82, 255;
	selp.u32 	%r83, 1, 0, %p6;
	and.b32  	%r84, %r48, 65280;
	setp.eq.s32 	%p7, %r84, 65280;
	selp.u32 	%r85, 1, 0, %p7;
	add.s32 	%r86, %r83, %r85;
	and.b32  	%r87, %r48, 16711680;
	setp.eq.s32 	%p8, %r87, 16711680;
	selp.u32 	%r88, 1, 0, %p8;
	add.s32 	%r89, %r86, %r88;
	setp.gt.u32 	%p9, %r48, -16777217;
	selp.u32 	%r90, 1, 0, %p9;
	add.s32 	%r49, %r89, %r90;
	setp.eq.s32 	%p10, %r49, 0;
	@%p10 bra 	$L__BB36_69;
	ld.global.nc.u8 	%rs1, [%rd5];
	cvt.u64.u8 	%rd100, %rs1;
	ld.global.nc.u8 	%rs2, [%rd5+1];
	cvt.u64.u8 	%rd101, %rs2;
	shl.b64 	%rd102, %rd101, 8;
	or.b64  	%rd103, %rd102, %rd100;
	ld.global.nc.u8 	%rs3, [%rd5+2];
	cvt.u64.u8 	%rd104, %rs3;
	shl.b64 	%rd105, %rd104, 16;
	ld.global.nc.u8 	%rs4, [%rd5+3];
	cvt.u64.u8 	%rd106, %rs4;
	shl.b64 	%rd107, %rd106, 24;
	or.b64  	%rd108, %rd107, %rd105;
	or.b64  	%rd109, %rd108, %rd103;
	ld.global.nc.u8 	%rs5, [%rd5+4];
	cvt.u64.u8 	%rd110, %rs5;
	ld.global.nc.u8 	%rs6, [%rd5+5];
	cvt.u64.u8 	%rd111, %rs6;
	shl.b64 	%rd112, %rd111, 8;
	or.b64  	%rd113, %rd112, %rd110;
	ld.global.nc.u8 	%rs7, [%rd5+6];
	cvt.u64.u8 	%rd114, %rs7;
	shl.b64 	%rd115, %rd114, 16;
	ld.global.nc.u8 	%rs8, [%rd5+7];
	cvt.u64.u8 	%rd116, %rs8;
	shl.b64 	%rd117, %rd116, 24;
	or.b64  	%rd118, %rd117, %rd115;
	or.b64  	%rd119, %rd118, %rd113;
	shl.b64 	%rd120, %rd119, 32;
	or.b64  	%rd121, %rd120, %rd109;
	st.local.u64 	[%rd3], %rd121;
	setp.eq.s32 	%p11, %r49, 1;
	@%p11 bra 	$L__BB36_69;
	ld.global.nc.u8 	%rs9, [%rd5+8];
	cvt.u64.u8 	%rd122, %rs9;
	ld.global.nc.u8 	%rs10, [%rd5+9];
	cvt.u64.u8 	%rd123, %rs10;
	shl.b64 	%rd124, %rd123, 8;
	or.b64  	%rd125, %rd124, %rd122;
	ld.global.nc.u8 	%rs11, [%rd5+10];
	cvt.u64.u8 	%rd126, %rs11;
	shl.b64 	%rd127, %rd126, 16;
	ld.global.nc.u8 	%rs12, [%rd5+11];
	cvt.u64.u8 	%rd128, %rs12;
	shl.b64 	%rd129, %rd128, 24;
	or.b64  	%rd130, %rd129, %rd127;
	or.b64  	%rd131, %rd130, %rd125;
	ld.global.nc.u8 	%rs13, [%rd5+12];
	cvt.u64.u8 	%rd132, %rs13;
	ld.global.nc.u8 	%rs14, [%rd5+13];
	cvt.u64.u8 	%rd133, %rs14;
	shl.b64 	%rd134, %rd133, 8;
	or.b64  	%rd135, %rd134, %rd132;
	ld.global.nc.u8 	%rs15, [%rd5+14];
	cvt.u64.u8 	%rd136, %rs15;
	shl.b64 	%rd137, %rd136, 16;
	ld.global.nc.u8 	%rs16, [%rd5+15];
	cvt.u64.u8 	%rd138, %rs16;
	shl.b64 	%rd139, %rd138, 24;
	or.b64  	%rd140, %rd139, %rd137;
	or.b64  	%rd141, %rd140, %rd135;
	shl.b64 	%rd142, %rd141, 32;
	or.b64  	%rd143, %rd142, %rd131;
	st.local.u64 	[%rd3+8], %rd143;
	setp.eq.s32 	%p12, %r49, 2;
	@%p12 bra 	$L__BB36_69;
	ld.global.nc.u8 	%rs17, [%rd5+16];
	cvt.u64.u8 	%rd144, %rs17;
	ld.global.nc.u8 	%rs18, [%rd5+17];
	cvt.u64.u8 	%rd145, %rs18;
	shl.b64 	%rd146, %rd145, 8;
	or.b64  	%rd147, %rd146, %rd144;
	ld.global.nc.u8 	%rs19, [%rd5+18];
	cvt.u64.u8 	%rd148, %rs19;
	shl.b64 	%rd149, %rd148, 16;
	ld.global.nc.u8 	%rs20, [%rd5+19];
	cvt.u64.u8 	%rd150, %rs20;
	shl.b64 	%rd151, %rd150, 24;
	or.b64  	%rd152, %rd151, %rd149;
	or.b64  	%rd153, %rd152, %rd147;
	ld.global.nc.u8 	%rs21, [%rd5+20];
	cvt.u64.u8 	%rd154, %rs21;
	ld.global.nc.u8 	%rs22, [%rd5+21];
	cvt.u64.u8 	%rd155, %rs22;
	shl.b64 	%rd156, %rd155, 8;
	or.b64  	%rd157, %rd156, %rd154;
	ld.global.nc.u8 	%rs23, [%rd5+22];
	cvt.u64.u8 	%rd158, %rs23;
	shl.b64 	%rd159, %rd158, 16;
	ld.global.nc.u8 	%rs24, [%rd5+23];
	cvt.u64.u8 	%rd160, %rs24;
	shl.b64 	%rd161, %rd160, 24;
	or.b64  	%rd162, %rd161, %rd159;
	or.b64  	%rd163, %rd162, %rd157;
	shl.b64 	%rd164, %rd163, 32;
	or.b64  	%rd165, %rd164, %rd153;
	st.local.u64 	[%rd3+16], %rd165;
	setp.eq.s32 	%p13, %r49, 3;
	@%p13 bra 	$L__BB36_69;
	ld.global.nc.u8 	%rs25, [%rd5+24];
	cvt.u64.u8 	%rd166, %rs25;
	ld.global.nc.u8 	%rs26, [%rd5+25];
	cvt.u64.u8 	%rd167, %rs26;
	shl.b64 	%rd168, %rd167, 8;
	or.b64  	%rd169, %rd168, %rd166;
	ld.global.nc.u8 	%rs27, [%rd5+26];
	cvt.u64.u8 	%rd170, %rs27;
	shl.b64 	%rd171, %rd170, 16;
	ld.global.nc.u8 	%rs28, [%rd5+27];
	cvt.u64.u8 	%rd172, %rs28;
	shl.b64 	%rd173, %rd172, 24;
	or.b64  	%rd174, %rd173, %rd171;
	or.b64  	%rd175, %rd174, %rd169;
	ld.global.nc.u8 	%rs29, [%rd5+28];
	cvt.u64.u8 	%rd176, %rs29;
	ld.global.nc.u8 	%rs30, [%rd5+29];
	cvt.u64.u8 	%rd177, %rs30;
	shl.b64 	%rd178, %rd177, 8;
	or.b64  	%rd179, %rd178, %rd176;
	ld.global.nc.u8 	%rs31, [%rd5+30];
	cvt.u64.u8 	%rd180, %rs31;
	shl.b64 	%rd181, %rd180, 16;
	ld.global.nc.u8 	%rs32, [%rd5+31];
	cvt.u64.u8 	%rd182, %rs32;
	shl.b64 	%rd183, %rd182, 24;
	or.b64  	%rd184, %rd183, %rd181;
	or.b64  	%rd185, %rd184, %rd179;
	shl.b64 	%rd186, %rd185, 32;
	or.b64  	%rd187, %rd186, %rd175;
	st.local.u64 	[%rd3+24], %rd187;
$L__BB36_69:
	cvta.to.global.u64 	%rd188, %rd85;
	mul.wide.u32 	%rd189, %r3, 12;
	add.s64 	%rd190, %rd188, %rd189;
	ld.global.nc.u32 	%r92, [%rd190+4];
	cvt.u64.u32 	%rd191, %r92;
	add.s64 	%rd57, %rd5, %rd191;
	mov.b32 	%r277, 0;
	mov.u32 	%r281, %r277;
$L__BB36_70:
	shr.u32 	%r93, %r277, 5;
	max.u32 	%r52, %r93, 1;
	and.b32  	%r53, %r277, 31;
	shr.u32 	%r94, %r277, 2;
	and.b32  	%r95, %r94, 536870904;
	shr.u32 	%r96, %r48, %r95;
	and.b32  	%r54, %r96, 255;
	cvt.u16.u32 	%rs34, %r96;
	and.b16  	%rs33, %rs34, 255;
	setp.eq.s16 	%p14, %rs33, 0;
	@%p14 bra 	$L__BB36_88;
	setp.eq.s16 	%p15, %rs33, 255;
	@%p15 bra 	$L__BB36_83;
	setp.lt.u32 	%p20, %r277, 32;
	mov.b64 	%rd440, 0;
	@%p20 bra 	$L__BB36_75;
	mov.b64 	%rd440, 0;
	mov.b32 	%r282, 0;
$L__BB36_74:
	shl.b32 	%r104, %r282, 3;
	shr.u32 	%r105, %r48, %r104;
	and.b32  	%r106, %r105, 255;
	setp.eq.s32 	%p21, %r106, 255;
	shl.b32 	%r107, %r105, 5;
	and.b32  	%r108, %r107, 8160;
	selp.b32 	%r109, 0, %r108, %p21;
	cvt.u64.u32 	%rd201, %r109;
	add.s64 	%rd440, %rd440, %rd201;
	add.s32 	%r282, %r282, 1;
	setp.ne.s32 	%p22, %r282, %r52;
	@%p22 bra 	$L__BB36_74;
$L__BB36_75:
	setp.lt.u32 	%p23, %r54, 33;
	@%p23 bra 	$L__BB36_89;
	mul.lo.s32 	%r139, %r54, %r53;
	cvt.u64.u32 	%rd61, %r139;
	add.s64 	%rd239, %rd440, %rd61;
	min.u32 	%r62, %r54, 64;
	shr.u64 	%rd62, %rd239, 3;
	cvt.u32.u64 	%r140, %rd239;
	and.b32  	%r141, %r140, 7;
	add.s32 	%r142, %r62, %r141;
	add.s32 	%r143, %r142, 7;
	shr.u32 	%r144, %r143, 3;
	and.b32  	%r63, %r144, 3;
	and.b32  	%r64, %r144, 28;
	mov.b64 	%rd442, 0;
	mov.b32 	%r283, 0;
$L__BB36_77:
	cvt.u64.u32 	%rd240, %r283;
	add.s64 	%rd241, %rd62, %rd240;
	add.s64 	%rd64, %rd57, %rd241;
	ld.global.nc.u8 	%rs42, [%rd64];
	cvt.u64.u8 	%rd242, %rs42;
	shl.b32 	%r66, %r283, 3;
	shl.b64 	%rd243, %rd242, %r66;
	or.b64  	%rd244, %rd243, %rd442;
	ld.global.nc.u8 	%rs43, [%rd64+1];
	cvt.u64.u8 	%rd245, %rs43;
	add.s32 	%r145, %r66, 8;
	shl.b64 	%rd246, %rd245, %r145;
	or.b64  	%rd247, %rd246, %rd244;
	ld.global.nc.u8 	%rs44, [%rd64+2];
	cvt.u64.u8 	%rd248, %rs44;
	add.s32 	%r146, %r66, 16;
	shl.b64 	%rd249, %rd248, %r146;
	or.b64  	%rd250, %rd249, %rd247;
	ld.global.nc.u8 	%rs45, [%rd64+3];
	cvt.u64.u8 	%rd251, %rs45;
	add.s32 	%r147, %r66, 24;
	shl.b64 	%rd252, %rd251, %r147;
	or.b64  	%rd442, %rd252, %rd250;
	add.s32 	%r283, %r283, 4;
	setp.ne.s32 	%p30, %r283, %r64;
	@%p30 bra 	$L__BB36_77;
	setp.eq.s32 	%p31, %r63, 0;
	@%p31 bra 	$L__BB36_82;
	ld.global.nc.u8 	%rs46, [%rd64+4];
	cvt.u64.u8 	%rd253, %rs46;
	shl.b32 	%r148, %r64, 3;
	shl.b64 	%rd254, %rd253, %r148;
	or.b64  	%rd442, %rd254, %rd442;
	setp.eq.s32 	%p32, %r63, 1;
	@%p32 bra 	$L__BB36_82;
	ld.global.nc.u8 	%rs47, [%rd64+5];
	cvt.u64.u8 	%rd255, %rs47;
	add.s32 	%r149, %r66, 40;
	shl.b64 	%rd256, %rd255, %r149;
	or.b64  	%rd442, %rd256, %rd442;
	setp.eq.s32 	%p33, %r63, 2;
	@%p33 bra 	$L__BB36_82;
	ld.global.nc.u8 	%rs48, [%rd64+6];
	cvt.u64.u8 	%rd257, %rs48;
	add.s32 	%r150, %r66, 48;
	shl.b64 	%rd258, %rd257, %r150;
	or.b64  	%rd442, %rd258, %rd442;
$L__BB36_82:
	cvt.u32.u64 	%r151, %rd61;
	and.b32  	%r152, %r151, 7;
	shr.u64 	%rd259, %rd442, %r152;
	and.b32  	%r156, %r96, 255;
	setp.gt.u32 	%p34, %r156, 63;
	mov.b64 	%rd260, -1;
	shl.b64 	%rd261, %rd260, %r62;
	not.b64 	%rd262, %rd261;
	selp.b64 	%rd263, -1, %rd262, %p34;
	and.b64  	%rd264, %rd259, %rd263;
	add.s64 	%rd265, %rd264, %rd56;
	mul.wide.u32 	%rd266, %r277, 8;
	add.s64 	%rd267, %rd1, %rd266;
	st.local.u64 	[%rd267], %rd265;
	bra.uni 	$L__BB36_99;
$L__BB36_83:
	setp.ne.s32 	%p16, %r53, 0;
	@%p16 bra 	$L__BB36_87;
	setp.lt.u32 	%p17, %r277, 32;
	mov.b32 	%r281, 0;
	@%p17 bra 	$L__BB36_87;
	mov.b32 	%r279, 0;
	mov.u32 	%r281, %r279;
$L__BB36_86:
	shl.b32 	%r99, %r279, 3;
	shr.u32 	%r100, %r48, %r99;
	and.b32  	%r101, %r100, 255;
	setp.eq.s32 	%p18, %r101, 255;
	selp.u32 	%r102, 1, 0, %p18;
	add.s32 	%r281, %r281, %r102;
	add.s32 	%r279, %r279, 1;
	setp.ne.s32 	%p19, %r279, %r52;
	@%p19 bra 	$L__BB36_86;
$L__BB36_87:
	mul.wide.s32 	%rd194, %r281, 8;
	add.s64 	%rd195, %rd3, %rd194;
	ld.local.u64 	%rd196, [%rd195];
	mul.wide.u32 	%rd197, %r277, 8;
	add.s64 	%rd198, %rd1, %rd197;
	st.local.u64 	[%rd198], %rd196;
	bra.uni 	$L__BB36_99;
$L__BB36_88:
	mul.wide.u32 	%rd192, %r277, 8;
	add.s64 	%rd193, %rd1, %rd192;
	st.local.u64 	[%rd193], %rd56;
	bra.uni 	$L__BB36_99;
$L__BB36_89:
	cvt.u32.u64 	%r110, %rd440;
	mad.lo.s32 	%r111, %r54, %r53, %r110;
	cvt.u64.u32 	%rd70, %r111;
	setp.eq.s32 	%p24, %r54, 0;
	mov.b64 	%rd447, 0;
	@%p24 bra 	$L__BB36_98;
	cvt.u32.u64 	%r113, %rd70;
	and.b32  	%r114, %r113, 7;
	add.s32 	%r115, %r54, %r114;
	add.s32 	%r116, %r115, 7;
	shr.u32 	%r117, %r116, 3;
	add.s32 	%r118, %r117, -1;
	setp.lt.u32 	%p25, %r118, 3;
	mov.b64 	%rd446, 0;
	mov.b32 	%r285, 0;
	@%p25 bra 	$L__BB36_93;
	mov.b64 	%rd446, 0;
	mov.b32 	%r284, 0;
$L__BB36_92:
	cvt.u64.u32 	%rd206, %r284;
	shr.u64 	%rd207, %rd70, 3;
	add.s64 	%rd208, %rd207, %rd206;
	add.s64 	%rd209, %rd57, %rd208;
	ld.global.nc.u8 	%rs35, [%rd209];
	cvt.u64.u8 	%rd210, %rs35;
	shl.b32 	%r120, %r284, 3;
	shl.b64 	%rd211, %rd210, %r120;
	or.b64  	%rd212, %rd211, %rd446;
	ld.global.nc.u8 	%rs36, [%rd209+1];
	cvt.u64.u8 	%rd213, %rs36;
	add.s32 	%r121, %r120, 8;
	shl.b64 	%rd214, %rd213, %r121;
	or.b64  	%rd215, %rd214, %rd212;
	ld.global.nc.u8 	%rs37, [%rd209+2];
	cvt.u64.u8 	%rd216, %rs37;
	add.s32 	%r122, %r120, 16;
	shl.b64 	%rd217, %rd216, %r122;
	or.b64  	%rd218, %rd217, %rd215;
	ld.global.nc.u8 	%rs38, [%rd209+3];
	cvt.u64.u8 	%rd219, %rs38;
	add.s32 	%r123, %r120, 24;
	shl.b64 	%rd220, %rd219, %r123;
	or.b64  	%rd446, %rd220, %rd218;
	add.s32 	%r284, %r284, 4;
	and.b32  	%r285, %r117, 28;
	setp.ne.s32 	%p26, %r284, %r285;
	@%p26 bra 	$L__BB36_92;
$L__BB36_93:
	and.b32  	%r72, %r117, 3;
	setp.eq.s32 	%p27, %r72, 0;
	@%p27 bra 	$L__BB36_97;
	cvt.u64.u32 	%rd221, %r285;
	shr.u64 	%rd222, %rd70, 3;
	add.s64 	%rd223, %rd222, %rd221;
	add.s64 	%rd75, %rd57, %rd223;
	ld.global.nc.u8 	%rs39, [%rd75];
	cvt.u64.u8 	%rd224, %rs39;
	shl.b32 	%r73, %r285, 3;
	shl.b64 	%rd225, %rd224, %r73;
	or.b64  	%rd446, %rd225, %rd446;
	setp.eq.s32 	%p28, %r72, 1;
	@%p28 bra 	$L__BB36_97;
	ld.global.nc.u8 	%rs40, [%rd75+1];
	cvt.u64.u8 	%rd226, %rs40;
	add.s32 	%r134, %r73, 8;
	shl.b64 	%rd227, %rd226, %r134;
	or.b64  	%rd446, %rd227, %rd446;
	setp.eq.s32 	%p29, %r72, 2;
	@%p29 bra 	$L__BB36_97;
	ld.global.nc.u8 	%rs41, [%rd75+2];
	cvt.u64.u8 	%rd228, %rs41;
	add.s32 	%r135, %r73, 16;
	shl.b64 	%rd229, %rd228, %r135;
	or.b64  	%rd446, %rd229, %rd446;
$L__BB36_97:
	shr.u64 	%rd230, %rd446, %r114;
	mov.b64 	%rd231, -1;
	shl.b64 	%rd232, %rd231, %r54;
	and.b64  	%rd233, %rd232, 4294967294;
	xor.b64  	%rd234, %rd233, 4294967295;
	and.b64  	%rd447, %rd234, %rd230;
$L__BB36_98:
	add.s64 	%rd235, %rd447, %rd56;
	mul.wide.u32 	%rd236, %r277, 8;
	add.s64 	%rd237, %rd1, %rd236;
	st.local.u64 	[%rd237], %rd235;
$L__BB36_99:
	add.s32 	%r277, %r277, 1;
	setp.eq.s32 	%p35, %r277, 128;
	@%p35 bra 	$L__BB36_101;
	bra.uni 	$L__BB36_70;
$L__BB36_100:
	mov.b64 	%rd413, 0;
	st.local.v2.u64 	[%rd1], {%rd413, %rd413};
	st.local.v2.u64 	[%rd1+16], {%rd413, %rd413};
	st.local.v2.u64 	[%rd1+32], {%rd413, %rd413};
	st.local.v2.u64 	[%rd1+48], {%rd413, %rd413};
	st.local.v2.u64 	[%rd1+64], {%rd413, %rd413};
	st.local.v2.u64 	[%rd1+80], {%rd413, %rd413};
	st.local.v2.u64 	[%rd1+96], {%rd413, %rd413};
	st.local.v2.u64 	[%rd1+112], {%rd413, %rd413};
	st.local.v2.u64 	[%rd1+128], {%rd413, %rd413};
	st.local.v2.u64 	[%rd1+144], {%rd413, %rd413};
	st.local.v2.u64 	[%rd1+160], {%rd413, %rd413};
	st.local.v2.u64 	[%rd1+176], {%rd413, %rd413};
	st.local.v2.u64 	[%rd1+192], {%rd413, %rd413};
	st.local.v2.u64 	[%rd1+208], {%rd413, %rd413};
	st.local.v2.u64 	[%rd1+224], {%rd413, %rd413};
	st.local.v2.u64 	[%rd1+240], {%rd413, %rd413};
	st.local.v2.u64 	[%rd1+256], {%rd413, %rd413};
	st.local.v2.u64 	[%rd1+272], {%rd413, %rd413};
	st.local.v2.u64 	[%rd1+288], {%rd413, %rd413};
	st.local.v2.u64 	[%rd1+304], {%rd413, %rd413};
	st.local.v2.u64 	[%rd1+320], {%rd413, %rd413};
	st.local.v2.u64 	[%rd1+336], {%rd413, %rd413};
	st.local.v2.u64 	[%rd1+352], {%rd413, %rd413};
	st.local.v2.u64 	[%rd1+368], {%rd413, %rd413};
	st.local.v2.u64 	[%rd1+384], {%rd413, %rd413};
	st.local.v2.u64 	[%rd1+400], {%rd413, %rd413};
	st.local.v2.u64 	[%rd1+416], {%rd413, %rd413};
	st.local.v2.u64 	[%rd1+432], {%rd413, %rd413};
	st.local.v2.u64 	[%rd1+448], {%rd413, %rd413};
	st.local.v2.u64 	[%rd1+464], {%rd413, %rd413};
	st.local.v2.u64 	[%rd1+480], {%rd413, %rd413};
	st.local.v2.u64 	[%rd1+496], {%rd413, %rd413};
	st.local.v2.u64 	[%rd1+512], {%rd413, %rd413};
	st.local.v2.u64 	[%rd1+528], {%rd413, %rd413};
	st.local.v2.u64 	[%rd1+544], {%rd413, %rd413};
	st.local.v2.u64 	[%rd1+560], {%rd413, %rd413};
	st.local.v2.u64 	[%rd1+576], {%rd413, %rd413};
	st.local.v2.u64 	[%rd1+592], {%rd413, %rd413};
	st.local.v2.u64 	[%rd1+608], {%rd413, %rd413};
	st.local.v2.u64 	[%rd1+624], {%rd413, %rd413};
	st.local.v2.u64 	[%rd1+640], {%rd413, %rd413};
	st.local.v2.u64 	[%rd1+656], {%rd413, %rd413};
	st.local.v2.u64 	[%rd1+672], {%rd413, %rd413};
	st.local.v2.u64 	[%rd1+688], {%rd413, %rd413};
	st.local.v2.u64 	[%rd1+704], {%rd413, %rd413};
	st.local.v2.u64 	[%rd1+720], {%rd413, %rd413};
	st.local.v2.u64 	[%rd1+736], {%rd413, %rd413};
	st.local.v2.u64 	[%rd1+752], {%rd413, %rd413};
	st.local.v2.u64 	[%rd1+768], {%rd413, %rd413};
	st.local.v2.u64 	[%rd1+784], {%rd413, %rd413};
	st.local.v2.u64 	[%rd1+800], {%rd413, %rd413};
	st.local.v2.u64 	[%rd1+816], {%rd413, %rd413};
	st.local.v2.u64 	[%rd1+832], {%rd413, %rd413};
	st.local.v2.u64 	[%rd1+848], {%rd413, %rd413};
	st.local.v2.u64 	[%rd1+864], {%rd413, %rd413};
	st.local.v2.u64 	[%rd1+880], {%rd413, %rd413};
	st.local.v2.u64 	[%rd1+896], {%rd413, %rd413};
	st.local.v2.u64 	[%rd1+912], {%rd413, %rd413};
	st.local.v2.u64 	[%rd1+928], {%rd413, %rd413};
	st.local.v2.u64 	[%rd1+944], {%rd413, %rd413};
	st.local.v2.u64 	[%rd1+960], {%rd413, %rd413};
	st.local.v2.u64 	[%rd1+976], {%rd413, %rd413};
	st.local.v2.u64 	[%rd1+992], {%rd413, %rd413};
	st.local.v2.u64 	[%rd1+1008], {%rd413, %rd413};
$L__BB36_101:
	ld.param.u64 	%rd421, [_Z43decompress_random_access_block_based_kernelIxEvPKhPK13BlockMetadataIT_EPK12DFORMetadataIS3_EPK12RFORMetadataPKjPS3_i20CompressionAlgorithmm_param_5];
	shl.b32 	%r262, %r2, 3;
	cvt.u64.u32 	%rd414, %r262;
	and.b64  	%rd415, %rd414, 1016;
	add.s64 	%rd416, %rd1, %rd415;
	ld.local.u64 	%rd417, [%rd416];
	cvta.to.global.u64 	%rd418, %rd421;
	mul.wide.s32 	%rd419, %r1, 8;
	add.s64 	%rd420, %rd418, %rd419;
	st.global.u64 	[%rd420], %rd417;
$L__BB36_102:
	ret;
$L__BB36_103:
	mul.wide.u32 	%rd344, %r265, 8;
	add.s64 	%rd345, %rd1, %rd344;
	st.local.u64 	[%rd345], %rd6;
	bra.uni 	$L__BB36_30;
$L__BB36_104:
	mul.wide.u32 	%rd326, %r271, 8;
	add.s64 	%rd327, %rd2, %rd326;
	st.local.u64 	[%rd327], %rd33;
	bra.uni 	$L__BB36_49;

}
	// .globl	_Z27deserialize_data_gpu_kernelIyEvPKhPK20SerializedDataHeaderPhP13BlockMetadataIT_EP12DFORMetadataIS7_EP12RFORMetadata20CompressionAlgorithm
.visible .entry _Z27deserialize_data_gpu_kernelIyEvPKhPK20SerializedDataHeaderPhP13BlockMetadataIT_EP12DFORMetadataIS7_EP12RFORMetadata20CompressionAlgorithm(
	.param .u64 .ptr .align 1 _Z27deserialize_data_gpu_kernelIyEvPKhPK20SerializedDataHeaderPhP13BlockMetadataIT_EP12DFORMetadataIS7_EP12RFORMetadata20CompressionAlgorithm_param_0,
	.param .u64 .ptr .align 1 _Z27deserialize_data_gpu_kernelIyEvPKhPK20SerializedDataHeaderPhP13BlockMetadataIT_EP12DFORMetadataIS7_EP12RFORMetadata20CompressionAlgorithm_param_1,
	.param .u64 .ptr .align 1 _Z27deserialize_data_gpu_kernelIyEvPKhPK20SerializedDataHeaderPhP13BlockMetadataIT_EP12DFORMetadataIS7_EP12RFORMetadata20CompressionAlgorithm_param_2,
	.param .u64 .ptr .align 1 _Z27deserialize_data_gpu_kernelIyEvPKhPK20SerializedDataHeaderPhP13BlockMetadataIT_EP12DFORMetadataIS7_EP12RFORMetadata20CompressionAlgorithm_param_3,
	.param .u64 .ptr .align 1 _Z27deserialize_data_gpu_kernelIyEvPKhPK20SerializedDataHeaderPhP13BlockMetadataIT_EP12DFORMetadataIS7_EP12RFORMetadata20CompressionAlgorithm_param_4,
	.param .u64 .ptr .align 1 _Z27deserialize_data_gpu_kernelIyEvPKhPK20SerializedDataHeaderPhP13BlockMetadataIT_EP12DFORMetadataIS7_EP12RFORMetadata20CompressionAlgorithm_param_5,
	.param .u32 _Z27deserialize_data_gpu_kernelIyEvPKhPK20SerializedDataHeaderPhP13BlockMetadataIT_EP12DFORMetadataIS7_EP12RFORMetadata20CompressionAlgorithm_param_6
)
{
	.reg .pred 	%p<25>;
	.reg .b16 	%rs<35>;
	.reg .b32 	%r<14>;
	.reg .b64 	%rd<81>;

	ld.param.u64 	%rd29, [_Z27deserialize_data_gpu_kernelIyEvPKhPK20SerializedDataHeaderPhP13BlockMetadataIT_EP12DFORMetadataIS7_EP12RFORMetadata20CompressionAlgorithm_param_0];
	ld.param.u64 	%rd30, [_Z27deserialize_data_gpu_kernelIyEvPKhPK20SerializedDataHeaderPhP13BlockMetadataIT_EP12DFORMetadataIS7_EP12RFORMetadata20CompressionAlgorithm_param_1];
	ld.param.u64 	%rd31, [_Z27deserialize_data_gpu_kernelIyEvPKhPK20SerializedDataHeaderPhP13BlockMetadataIT_EP12DFORMetadataIS7_EP12RFORMetadata20CompressionAlgorithm_param_2];
	ld.param.u64 	%rd26, [_Z27deserialize_data_gpu_kernelIyEvPKhPK20SerializedDataHeaderPhP13BlockMetadataIT_EP12DFORMetadataIS7_EP12RFORMetadata20CompressionAlgorithm_param_3];
	ld.param.u64 	%rd27, [_Z27deserialize_data_gpu_kernelIyEvPKhPK20SerializedDataHeaderPhP13BlockMetadataIT_EP12DFORMetadataIS7_EP12RFORMetadata20CompressionAlgorithm_param_4];
	ld.param.u64 	%rd28, [_Z27deserialize_data_gpu_kernelIyEvPKhPK20SerializedDataHeaderPhP13BlockMetadataIT_EP12DFORMetadataIS7_EP12RFORMetadata20CompressionAlgorithm_param_5];
	ld.param.u32 	%r3, [_Z27deserialize_data_gpu_kernelIyEvPKhPK20SerializedDataHeaderPhP13BlockMetadataIT_EP12DFORMetadataIS7_EP12RFORMetadata20CompressionAlgorithm_param_6];
	cvta.to.global.u64 	%rd1, %rd31;
	cvta.to.global.u64 	%rd2, %rd29;
	cvta.to.global.u64 	%rd3, %rd30;
	mov.u32 	%r4, %ctaid.x;
	mov.u32 	%r1, %ntid.x;
	mov.u32 	%r5, %tid.x;
	mad.lo.s32 	%r2, %r4, %r1, %r5;
	ld.global.u32 	%r6, [%rd3+24];
	setp.ge.u32 	%p5, %r2, %r6;
	@%p5 bra 	$L__BB37_3;
	cvta.to.global.u64 	%rd33, %rd26;
	mul.wide.s32 	%rd34, %r2, 32;
	add.s64 	%rd4, %rd33, %rd34;
	ld.global.u64 	%rd35, [%rd3+32];
	add.s64 	%rd36, %rd35, %rd34;
	add.s64 	%rd5, %rd2, %rd36;
	mov.b64 	%rd75, 0;
$L__BB37_2:
	add.s64 	%rd37, %rd5, %rd75;
	ld.global.u8 	%rs1, [%rd37];
	add.s64 	%rd38, %rd4, %rd75;
	st.global.u8 	[%rd38], %rs1;
	add.s64 	%rd7, %rd75, 1;
	setp.lt.u64 	%p6, %rd75, 31;
	mov.u64 	%rd75, %rd7;
	@%p6 bra 	$L__BB37_2;
$L__BB37_3:
	setp.ne.s32 	%p8, %r3, 1;
	mov.pred 	%p23, 0;
	@%p8 bra 	$L__BB37_5;
	ld.global.u32 	%r7, [%rd3+24];
	setp.lt.u32 	%p23, %r2, %r7;
$L__BB37_5:
	setp.eq.s64 	%p9, %rd27, 0;
	not.pred 	%p10, %p23;
	or.pred  	%p11, %p9, %p10;
	@%p11 bra 	$L__BB37_7;
	cvta.to.global.u64 	%rd45, %rd27;
	mul.wide.s32 	%rd46, %r2, 16;
	add.s64 	%rd47, %rd45, %rd46;
	ld.global.u64 	%rd48, [%rd3+56];
	add.s64 	%rd49, %rd48, %rd46;
	add.s64 	%rd50, %rd2, %rd49;
	ld.global.u8 	%rs14, [%rd50];
	ld.global.u8 	%rs15, [%rd50+1];
	ld.global.u8 	%rs16, [%rd50+2];
	ld.global.u8 	%rs17, [%rd50+3];
	ld.global.u8 	%rs18, [%rd50+4];
	ld.global.u8 	%rs19, [%rd50+5];
	ld.global.u8 	%rs20, [%rd50+6];
	ld.global.u8 	%rs21, [%rd50+7];
	ld.global.u8 	%rs22, [%rd50+8];
	ld.global.u8 	%rs23, [%rd50+9];
	ld.global.u8 	%rs24, [%rd50+10];
	ld.global.u8 	%rs25, [%rd50+11];
	ld.global.u8 	%rs26, [%rd50+12];
	ld.global.u8 	%rs27, [%rd50+13];
	ld.global.u8 	%rs28, [%rd50+14];
	ld.global.u8 	%rs29, [%rd50+15];
	st.global.u8 	[%rd47], %rs14;
	st.global.u8 	[%rd47+1], %rs15;
	st.global.u8 	[%rd47+2], %rs16;
	st.global.u8 	[%rd47+3], %rs17;
	st.global.u8 	[%rd47+4], %rs18;
	st.global.u8 	[%rd47+5], %rs19;
	st.global.u8 	[%rd47+6], %rs20;
	st.global.u8 	[%rd47+7], %rs21;
	st.global.u8 	[%rd47+8], %rs22;
	st.global.u8 	[%rd47+9], %rs23;
	st.global.u8 	[%rd47+10], %rs24;
	st.global.u8 	[%rd47+11], %rs25;
	st.global.u8 	[%rd47+12], %rs26;
	st.global.u8 	[%rd47+13], %rs27;
	st.global.u8 	[%rd47+14], %rs28;
	st.global.u8 	[%rd47+15], %rs29;
	bra.uni 	$L__BB37_11;
$L__BB37_7:
	setp.ne.s32 	%p13, %r3, 2;
	mov.pred 	%p24, 0;
	@%p13 bra 	$L__BB37_9;
	ld.global.u32 	%r8, [%rd3+24];
	setp.lt.u32 	%p24, %r2, %r8;
$L__BB37_9:
	setp.eq.s64 	%p14, %rd28, 0;
	not.pred 	%p15, %p24;
	or.pred  	%p16, %p14, %p15;
	@%p16 bra 	$L__BB37_11;
	cvta.to.global.u64 	%rd39, %rd28;
	mul.wide.s32 	%rd40, %r2, 12;
	add.s64 	%rd41, %rd39, %rd40;
	ld.global.u64 	%rd42, [%rd3+56];
	add.s64 	%rd43, %rd42, %rd40;
	add.s64 	%rd44, %rd2, %rd43;
	ld.global.u8 	%rs2, [%rd44];
	ld.global.u8 	%rs3, [%rd44+1];
	ld.global.u8 	%rs4, [%rd44+2];
	ld.global.u8 	%rs5, [%rd44+3];
	ld.global.u8 	%rs6, [%rd44+4];
	ld.global.u8 	%rs7, [%rd44+5];
	ld.global.u8 	%rs8, [%rd44+6];
	ld.global.u8 	%rs9, [%rd44+7];
	ld.global.u8 	%rs10, [%rd44+8];
	ld.global.u8 	%rs11, [%rd44+9];
	ld.global.u8 	%rs12, [%rd44+10];
	ld.global.u8 	%rs13, [%rd44+11];
	st.global.u8 	[%rd41], %rs2;
	st.global.u8 	[%rd41+1], %rs3;
	st.global.u8 	[%rd41+2], %rs4;
	st.global.u8 	[%rd41+3], %rs5;
	st.global.u8 	[%rd41+4], %rs6;
	st.global.u8 	[%rd41+5], %rs7;
	st.global.u8 	[%rd41+6], %rs8;
	st.global.u8 	[%rd41+7], %rs9;
	st.global.u8 	[%rd41+8], %rs10;
	st.global.u8 	[%rd41+9], %rs11;
	st.global.u8 	[%rd41+10], %rs12;
	st.global.u8 	[%rd41+11], %rs13;
$L__BB37_11:
	ld.global.u64 	%rd8, [%rd3+80];
	mov.u32 	%r9, %nctaid.x;
	mul.lo.s32 	%r10, %r9, %r1;
	cvt.u64.u32 	%rd9, %r10;
	add.s64 	%rd51, %rd9, %rd8;
	add.s64 	%rd10, %rd51, -1;
	and.b64  	%rd52, %rd10, -4294967296;
	setp.ne.s64 	%p17, %rd52, 0;
	@%p17 bra 	$L__BB37_13;
	cvt.u32.u64 	%r11, %rd9;
	cvt.u32.u64 	%r12, %rd10;
	div.u32 	%r13, %r12, %r11;
	cvt.u64.u32 	%rd76, %r13;
	bra.uni 	$L__BB37_14;
$L__BB37_13:
	div.u64 	%rd76, %rd10, %rd9;
$L__BB37_14:
	cvt.s64.s32 	%rd53, %r2;
	mul.lo.s64 	%rd14, %rd76, %rd53;
	add.s64 	%rd54, %rd14, %rd76;
	min.u64 	%rd15, %rd54, %rd8;
	setp.le.u64 	%p18, %rd15, %rd14;
	@%p18 bra 	$L__BB37_21;
	add.s64 	%rd55, %rd14, 1;
	max.u64 	%rd16, %rd15, %rd55;
	sub.s64 	%rd56, %rd16, %rd14;
	and.b64  	%rd77, %rd56, 3;
	setp.eq.s64 	%p19, %rd77, 0;
	mov.u64 	%rd79, %rd14;
	@%p19 bra 	$L__BB37_18;
	mov.u64 	%rd79, %rd14;
$L__BB37_17:
	.pragma "nounroll";
	ld.global.u64 	%rd57, [%rd3+72];
	add.s64 	%rd58, %rd57, %rd79;
	add.s64 	%rd59, %rd2, %rd58;
	ld.global.u8 	%rs30, [%rd59];
	add.s64 	%rd60, %rd1, %rd79;
	st.global.u8 	[%rd60], %rs30;
	add.s64 	%rd79, %rd79, 1;
	add.s64 	%rd77, %rd77, -1;
	setp.ne.s64 	%p20, %rd77, 0;
	@%p20 bra 	$L__BB37_17;
$L__BB37_18:
	sub.s64 	%rd61, %rd14, %rd16;
	setp.gt.u64 	%p21, %rd61, -4;
	@%p21 bra 	$L__BB37_21;
	add.s64 	%rd23, %rd1, 3;
$L__BB37_20:
	ld.global.u64 	%rd62, [%rd3+72];
	add.s64 	%rd63, %rd79, %rd62;
	add.s64 	%rd64, %rd2, %rd63;
	ld.global.u8 	%rs31, [%rd64];
	add.s64 	%rd65, %rd23, %rd79;
	st.global.u8 	[%rd65+-3], %rs31;
	ld.global.u64 	%rd66, [%rd3+72];
	add.s64 	%rd67, %rd79, %rd66;
	add.s64 	%rd68, %rd2, %rd67;
	ld.global.u8 	%rs32, [%rd68+1];
	st.global.u8 	[%rd65+-2], %rs32;
	ld.global.u64 	%rd69, [%rd3+72];
	add.s64 	%rd70, %rd79, %rd69;
	add.s64 	%rd71, %rd2, %rd70;
	ld.global.u8 	%rs33, [%rd71+2];
	st.global.u8 	[%rd65+-1], %rs33;
	ld.global.u64 	%rd72, [%rd3+72];
	add.s64 	%rd73, %rd79, %rd72;
	add.s64 	%rd74, %rd2, %rd73;
	ld.global.u8 	%rs34, [%rd74+3];
	st.global.u8 	[%rd65], %rs34;
	add.s64 	%rd79, %rd79, 4;
	setp.lt.u64 	%p22, %rd79, %rd15;
	@%p22 bra 	$L__BB37_20;
$L__BB37_21:
	ret;

}
	// .globl	_Z25serialize_data_gpu_kernelIyEvPhPK20SerializedDataHeaderPKhPK13BlockMetadataIT_EPK12DFORMetadataIS7_EPK12RFORMetadata20CompressionAlgorithm
.visible .entry _Z25serialize_data_gpu_kernelIyEvPhPK20SerializedDataHeaderPKhPK13BlockMetadataIT_EPK12DFORMetadataIS7_EPK12RFORMetadata20CompressionAlgorithm(
	.param .u64 .ptr .align 1 _Z25serialize_data_gpu_kernelIyEvPhPK20SerializedDataHeaderPKhPK13BlockMetadataIT_EPK12DFORMetadataIS7_EPK12RFORMetadata20CompressionAlgorithm_param_0,
	.param .u64 .ptr .align 1 _Z25serialize_data_gpu_kernelIyEvPhPK20SerializedDataHeaderPKhPK13BlockMetadataIT_EPK12DFORMetadataIS7_EPK12RFORMetadata20CompressionAlgorithm_param_1,
	.param .u64 .ptr .align 1 _Z25serialize_data_gpu_kernelIyEvPhPK20SerializedDataHeaderPKhPK13BlockMetadataIT_EPK12DFORMetadataIS7_EPK12RFORMetadata20CompressionAlgorithm_param_2,
	.param .u64 .ptr .align 1 _Z25serialize_data_gpu_kernelIyEvPhPK20SerializedDataHeaderPKhPK13BlockMetadataIT_EPK12DFORMetadataIS7_EPK12RFORMetadata20CompressionAlgorithm_param_3,
	.param .u64 .ptr .align 1 _Z25serialize_data_gpu_kernelIyEvPhPK20SerializedDataHeaderPKhPK13BlockMetadataIT_EPK12DFORMetadataIS7_EPK12RFORMetadata20CompressionAlgorithm_param_4,
	.param .u64 .ptr .align 1 _Z25serialize_data_gpu_kernelIyEvPhPK20SerializedDataHeaderPKhPK13BlockMetadataIT_EPK12DFORMetadataIS7_EPK12RFORMetadata20CompressionAlgorithm_param_5,
	.param .u32 _Z25serialize_data_gpu_kernelIyEvPhPK20SerializedDataHeaderPKhPK13BlockMetadataIT_EPK12DFORMetadataIS7_EPK12RFORMetadata20CompressionAlgorithm_param_6
)
{
	.reg .pred 	%p<27>;
	.reg .b16 	%rs<36>;
	.reg .b32 	%r<14>;
	.reg .b64 	%rd<86>;

	ld.param.u64 	%rd30, [_Z25serialize_data_gpu_kernelIyEvPhPK20SerializedDataHeaderPKhPK13BlockMetadataIT_EPK12DFORMetadataIS7_EPK12RFORMetadata20CompressionAlgorithm_param_0];
	ld.param.u64 	%rd31, [_Z25serialize_data_gpu_kernelIyEvPhPK20SerializedDataHeaderPKhPK13BlockMetadataIT_EPK12DFORMetadataIS7_EPK12RFORMetadata20CompressionAlgorithm_param_1];
	ld.param.u64 	%rd32, [_Z25serialize_data_gpu_kernelIyEvPhPK20SerializedDataHeaderPKhPK13BlockMetadataIT_EPK12DFORMetadataIS7_EPK12RFORMetadata20CompressionAlgorithm_param_2];
	ld.param.u64 	%rd27, [_Z25serialize_data_gpu_kernelIyEvPhPK20SerializedDataHeaderPKhPK13BlockMetadataIT_EPK12DFORMetadataIS7_EPK12RFORMetadata20CompressionAlgorithm_param_3];
	ld.param.u64 	%rd28, [_Z25serialize_data_gpu_kernelIyEvPhPK20SerializedDataHeaderPKhPK13BlockMetadataIT_EPK12DFORMetadataIS7_EPK12RFORMetadata20CompressionAlgorithm_param_4];
	ld.param.u64 	%rd29, [_Z25serialize_data_gpu_kernelIyEvPhPK20SerializedDataHeaderPKhPK13BlockMetadataIT_EPK12DFORMetadataIS7_EPK12RFORMetadata20CompressionAlgorithm_param_5];
	ld.param.u32 	%r3, [_Z25serialize_data_gpu_kernelIyEvPhPK20SerializedDataHeaderPKhPK13BlockMetadataIT_EPK12DFORMetadataIS7_EPK12RFORMetadata20CompressionAlgorithm_param_6];
	cvta.to.global.u64 	%rd1, %rd32;
	cvta.to.global.u64 	%rd2, %rd31;
	cvta.to.global.u64 	%rd3, %rd30;
	mov.u32 	%r4, %ctaid.x;
	mov.u32 	%r1, %ntid.x;
	mov.u32 	%r5, %tid.x;
	mad.lo.s32 	%r2, %r4, %r1, %r5;
	setp.ne.s32 	%p5, %r2, 0;
	@%p5 bra 	$L__BB38_3;
	mov.b64 	%rd79, 0;
$L__BB38_2:
	add.s64 	%rd34, %rd2, %rd79;
	ld.global.u8 	%rs1, [%rd34];
	add.s64 	%rd35, %rd3, %rd79;
	st.global.u8 	[%rd35], %rs1;
	add.s64 	%rd5, %rd79, 1;
	setp.lt.u64 	%p6, %rd79, 103;
	mov.u64 	%rd79, %rd5;
	@%p6 bra 	$L__BB38_2;
$L__BB38_3:
	ld.global.u32 	%r6, [%rd2+24];
	setp.ge.u32 	%p7, %r2, %r6;
	@%p7 bra 	$L__BB38_6;
	ld.global.u64 	%rd37, [%rd2+32];
	mul.wide.s32 	%rd38, %r2, 32;
	add.s64 	%rd39, %rd37, %rd38;
	cvta.to.global.u64 	%rd40, %rd27;
	add.s64 	%rd6, %rd40, %rd38;
	add.s64 	%rd7, %rd3, %rd39;
	mov.b64 	%rd80, 0;
$L__BB38_5:
	add.s64 	%rd41, %rd6, %rd80;
	ld.global.u8 	%rs2, [%rd41];
	add.s64 	%rd42, %rd7, %rd80;
	st.global.u8 	[%rd42], %rs2;
	add.s64 	%rd9, %rd80, 1;
	setp.lt.u64 	%p8, %rd80, 31;
	mov.u64 	%rd80, %rd9;
	@%p8 bra 	$L__BB38_5;
$L__BB38_6:
	setp.ne.s32 	%p10, %r3, 1;
	mov.pred 	%p25, 0;
	@%p10 bra 	$L__BB38_8;
	ld.global.u32 	%r7, [%rd2+24];
	setp.lt.u32 	%p25, %r2, %r7;
$L__BB38_8:
	setp.eq.s64 	%p11, %rd28, 0;
	not.pred 	%p12, %p25;
	or.pred  	%p13, %p11, %p12;
	@%p13 bra 	$L__BB38_10;
	ld.global.u64 	%rd49, [%rd2+56];
	mul.wide.s32 	%rd50, %r2, 16;
	add.s64 	%rd51, %rd49, %rd50;
	add.s64 	%rd52, %rd3, %rd51;
	cvta.to.global.u64 	%rd53, %rd28;
	add.s64 	%rd54, %rd53, %rd50;
	ld.global.u8 	%rs15, [%rd54];
	ld.global.u8 	%rs16, [%rd54+1];
	ld.global.u8 	%rs17, [%rd54+2];
	ld.global.u8 	%rs18, [%rd54+3];
	ld.global.u8 	%rs19, [%rd54+4];
	ld.global.u8 	%rs20, [%rd54+5];
	ld.global.u8 	%rs21, [%rd54+6];
	ld.global.u8 	%rs22, [%rd54+7];
	ld.global.u8 	%rs23, [%rd54+8];
	ld.global.u8 	%rs24, [%rd54+9];
	ld.global.u8 	%rs25, [%rd54+10];
	ld.global.u8 	%rs26, [%rd54+11];
	ld.global.u8 	%rs27, [%rd54+12];
	ld.global.u8 	%rs28, [%rd54+13];
	ld.global.u8 	%rs29, [%rd54+14];
	ld.global.u8 	%rs30, [%rd54+15];
	st.global.u8 	[%rd52], %rs15;
	st.global.u8 	[%rd52+1], %rs16;
	st.global.u8 	[%rd52+2], %rs17;
	st.global.u8 	[%rd52+3], %rs18;
	st.global.u8 	[%rd52+4], %rs19;
	st.global.u8 	[%rd52+5], %rs20;
	st.global.u8 	[%rd52+6], %rs21;
	st.global.u8 	[%rd52+7], %rs22;
	st.global.u8 	[%rd52+8], %rs23;
	st.global.u8 	[%rd52+9], %rs24;
	st.global.u8 	[%rd52+10], %rs25;
	st.global.u8 	[%rd52+11], %rs26;
	st.global.u8 	[%rd52+12], %rs27;
	st.global.u8 	[%rd52+13], %rs28;
	st.global.u8 	[%rd52+14], %rs29;
	st.global.u8 	[%rd52+15], %rs30;
	bra.uni 	$L__BB38_14;
$L__BB38_10:
	setp.ne.s32 	%p15, %r3, 2;
	mov.pred 	%p26, 0;
	@%p15 bra 	$L__BB38_12;
	ld.global.u32 	%r8, [%rd2+24];
	setp.lt.u32 	%p26, %r2, %r8;
$L__BB38_12:
	setp.eq.s64 	%p16, %rd29, 0;
	not.pred 	%p17, %p26;
	or.pred  	%p18, %p16, %p17;
	@%p18 bra 	$L__BB38_14;
	ld.global.u64 	%rd43, [%rd2+56];
	mul.wide.s32 	%rd44, %r2, 12;
	add.s64 	%rd45, %rd43, %rd44;
	add.s64 	%rd46, %rd3, %rd45;
	cvta.to.global.u64 	%rd47, %rd29;
	add.s64 	%rd48, %rd47, %rd44;
	ld.global.u8 	%rs3, [%rd48];
	ld.global.u8 	%rs4, [%rd48+1];
	ld.global.u8 	%rs5, [%rd48+2];
	ld.global.u8 	%rs6, [%rd48+3];
	ld.global.u8 	%rs7, [%rd48+4];
	ld.global.u8 	%rs8, [%rd48+5];
	ld.global.u8 	%rs9, [%rd48+6];
	ld.global.u8 	%rs10, [%rd48+7];
	ld.global.u8 	%rs11, [%rd48+8];
	ld.global.u8 	%rs12, [%rd48+9];
	ld.global.u8 	%rs13, [%rd48+10];
	ld.global.u8 	%rs14, [%rd48+11];
	st.global.u8 	[%rd46], %rs3;
	st.global.u8 	[%rd46+1], %rs4;
	st.global.u8 	[%rd46+2], %rs5;
	st.global.u8 	[%rd46+3], %rs6;
	st.global.u8 	[%rd46+4], %rs7;
	st.global.u8 	[%rd46+5], %rs8;
	st.global.u8 	[%rd46+6], %rs9;
	st.global.u8 	[%rd46+7], %rs10;
	st.global.u8 	[%rd46+8], %rs11;
	st.global.u8 	[%rd46+9], %rs12;
	st.global.u8 	[%rd46+10], %rs13;
	st.global.u8 	[%rd46+11], %rs14;
$L__BB38_14:
	ld.global.u64 	%rd10, [%rd2+80];
	mov.u32 	%r9, %nctaid.x;
	mul.lo.s32 	%r10, %r9, %r1;
	cvt.u64.u32 	%rd11, %r10;
	add.s64 	%rd55, %rd11, %rd10;
	add.s64 	%rd12, %rd55, -1;
	and.b64  	%rd56, %rd12, -4294967296;
	setp.ne.s64 	%p19, %rd56, 0;
	@%p19 bra 	$L__BB38_16;
	cvt.u32.u64 	%r11, %rd11;
	cvt.u32.u64 	%r12, %rd12;
	div.u32 	%r13, %r12, %r11;
	cvt.u64.u32 	%rd81, %r13;
	bra.uni 	$L__BB38_17;
$L__BB38_16:
	div.u64 	%rd81, %rd12, %rd11;
$L__BB38_17:
	cvt.s64.s32 	%rd57, %r2;
	mul.lo.s64 	%rd16, %rd81, %rd57;
	add.s64 	%rd58, %rd16, %rd81;
	min.u64 	%rd17, %rd58, %rd10;
	setp.le.u64 	%p20, %rd17, %rd16;
	@%p20 bra 	$L__BB38_23;
	add.s64 	%rd59, %rd16, 1;
	max.u64 	%rd18, %rd17, %rd59;
	sub.s64 	%rd60, %rd18, %rd16;
	and.b64  	%rd82, %rd60, 3;
	setp.eq.s64 	%p21, %rd82, 0;
	mov.u64 	%rd84, %rd16;
	@%p21 bra 	$L__BB38_21;
	mov.u64 	%rd84, %rd16;
$L__BB38_20:
	.pragma "nounroll";
	add.s64 	%rd61, %rd1, %rd84;
	ld.global.u8 	%rs31, [%rd61];
	ld.global.u64 	%rd62, [%rd2+72];
	add.s64 	%rd63, %rd62, %rd84;
	add.s64 	%rd64, %rd3, %rd63;
	st.global.u8 	[%rd64], %rs31;
	add.s64 	%rd84, %rd84, 1;
	add.s64 	%rd82, %rd82, -1;
	setp.ne.s64 	%p22, %rd82, 0;
	@%p22 bra 	$L__BB38_20;
$L__BB38_21:
	sub.s64 	%rd65, %rd16, %rd18;
	setp.gt.u64 	%p23, %rd65, -4;
	@%p23 bra 	$L__BB38_23;
$L__BB38_22:
	add.s64 	%rd66, %rd1, %rd84;
	ld.global.u8 	%rs32, [%rd66];
	ld.global.u64 	%rd67, [%rd2+72];
	add.s64 	%rd68, %rd84, %rd67;
	add.s64 	%rd69, %rd3, %rd68;
	st.global.u8 	[%rd69], %rs32;
	ld.global.u8 	%rs33, [%rd66+1];
	ld.global.u64 	%rd70, [%rd2+72];
	add.s64 	%rd71, %rd84, %rd70;
	add.s64 	%rd72, %rd3, %rd71;
	st.global.u8 	[%rd72+1], %rs33;
	ld.global.u8 	%rs34, [%rd66+2];
	ld.global.u64 	%rd73, [%rd2+72];
	add.s64 	%rd74, %rd84, %rd73;
	add.s64 	%rd75, %rd3, %rd74;
	st.global.u8 	[%rd75+2], %rs34;
	ld.global.u8 	%rs35, [%rd66+3];
	ld.global.u64 	%rd76, [%rd2+72];
	add.s64 	%rd77, %rd84, %rd76;
	add.s64 	%rd78, %rd3, %rd77;
	st.global.u8 	[%rd78+3], %rs35;
	add.s64 	%rd84, %rd84, 4;
	setp.lt.u64 	%p24, %rd84, %rd17;
	@%p24 bra 	$L__BB38_22;
$L__BB38_23:
	ret;

}
	// .globl	_Z25decompress_gpu_for_kernelIyLi1EEvPKhPK13BlockMetadataIT_EPS3_i
.visible .entry _Z25decompress_gpu_for_kernelIyLi1EEvPKhPK13BlockMetadataIT_EPS3_i(
	.param .u64 .ptr .align 1 _Z25decompress_gpu_for_kernelIyLi1EEvPKhPK13BlockMetadataIT_EPS3_i_param_0,
	.param .u64 .ptr .align 1 _Z25decompress_gpu_for_kernelIyLi1EEvPKhPK13BlockMetadataIT_EPS3_i_param_1,
	.param .u64 .ptr .align 1 _Z25decompress_gpu_for_kernelIyLi1EEvPKhPK13BlockMetadataIT_EPS3_i_param_2,
	.param .u32 _Z25decompress_gpu_for_kernelIyLi1EEvPKhPK13BlockMetadataIT_EPS3_i_param_3
)
{
	.reg .pred 	%p<12>;
	.reg .b16 	%rs<5>;
	.reg .b32 	%r<55>;
	.reg .b64 	%rd<73>;

	ld.param.u64 	%rd28, [_Z25decompress_gpu_for_kernelIyLi1EEvPKhPK13BlockMetadataIT_EPS3_i_param_0];
	ld.param.u64 	%rd29, [_Z25decompress_gpu_for_kernelIyLi1EEvPKhPK13BlockMetadataIT_EPS3_i_param_1];
	ld.param.u64 	%rd30, [_Z25decompress_gpu_for_kernelIyLi1EEvPKhPK13BlockMetadataIT_EPS3_i_param_2];
	ld.param.u32 	%r19, [_Z25decompress_gpu_for_kernelIyLi1EEvPKhPK13BlockMetadataIT_EPS3_i_param_3];
	mov.u32 	%r1, %tid.x;
	shr.u32 	%r20, %r1, 7;
	and.b32  	%r2, %r1, 127;
	mov.u32 	%r21, %ctaid.x;
	add.s32 	%r3, %r20, %r21;
	setp.ge.s32 	%p1, %r3, %r19;
	@%p1 bra 	$L__BB39_16;
	cvta.to.global.u64 	%rd31, %rd29;
	cvta.to.global.u64 	%rd1, %rd28;
	mul.wide.s32 	%rd32, %r3, 32;
	add.s64 	%rd33, %rd31, %rd32;
	ld.global.nc.u64 	%rd72, [%rd33];
	ld.global.nc.v2.u32 	{%r4, %r22}, [%rd33+8];
	cvt.u64.u32 	%rd3, %r22;
	shr.u32 	%r5, %r2, 5;
	shl.b32 	%r23, %r5, 3;
	shr.u32 	%r24, %r4, %r23;
	and.b32  	%r6, %r24, 255;
	cvt.u16.u32 	%rs2, %r24;
	and.b16  	%rs1, %rs2, 255;
	setp.eq.s16 	%p2, %rs1, 0;
	@%p2 bra 	$L__BB39_15;
	setp.eq.s16 	%p3, %rs1, 255;
	@%p3 bra 	$L__BB39_15;
	setp.lt.u32 	%p4, %r2, 32;
	mov.b64 	%rd64, 0;
	@%p4 bra 	$L__BB39_6;
	neg.s32 	%r52, %r5;
	mov.b64 	%rd64, 0;
	mov.b32 	%r51, 0;
$L__BB39_5:
	shr.u32 	%r26, %r4, %r51;
	and.b32  	%r27, %r26, 255;
	setp.eq.s32 	%p5, %r27, 255;
	shl.b32 	%r28, %r26, 5;
	and.b32  	%r29, %r28, 8160;
	selp.b32 	%r30, 0, %r29, %p5;
	cvt.u64.u32 	%rd36, %r30;
	add.s64 	%rd64, %rd64, %rd36;
	add.s32 	%r52, %r52, 1;
	setp.ne.s32 	%p6, %r52, 0;
	add.s32 	%r51, %r51, 8;
	@%p6 bra 	$L__BB39_5;
$L__BB39_6:
	and.b32  	%r31, %r1, 31;
	mul.lo.s32 	%r32, %r6, %r31;
	cvt.u64.u32 	%rd7, %r32;
	add.s64 	%rd8, %rd64, %rd7;
	setp.lt.u32 	%p7, %r6, 33;
	@%p7 bra 	$L__BB39_10;
	min.u32 	%r12, %r6, 64;
	shr.u64 	%rd50, %rd8, 3;
	cvt.u32.u64 	%r41, %rd8;
	and.b32  	%r42, %r41, 7;
	add.s32 	%r43, %r12, %r42;
	add.s32 	%r44, %r43, 7;
	shr.u32 	%r45, %r44, 3;
	neg.s32 	%r53, %r45;
	add.s64 	%rd51, %rd50, %rd3;
	add.s64 	%rd65, %rd1, %rd51;
	mov.b64 	%rd66, 0;
	mov.u64 	%rd67, %rd66;
$L__BB39_8:
	ld.global.nc.u8 	%rs4, [%rd65];
	cvt.u64.u8 	%rd52, %rs4;
	cvt.u32.u64 	%r46, %rd66;
	shl.b64 	%rd53, %rd52, %r46;
	or.b64  	%rd67, %rd53, %rd67;
	add.s32 	%r53, %r53, 1;
	setp.ne.s32 	%p10, %r53, 0;
	add.s64 	%rd66, %rd66, 8;
	add.s64 	%rd65, %rd65, 1;
	@%p10 bra 	$L__BB39_8;
	cvt.u32.u64 	%r47, %rd7;
	and.b32  	%r48, %r47, 7;
	shr.u64 	%rd54, %rd67, %r48;
	setp.gt.u32 	%p11, %r6, 63;
	mov.b64 	%rd55, -1;
	shl.b64 	%rd56, %rd55, %r12;
	not.b64 	%rd57, %rd56;
	selp.b64 	%rd58, -1, %rd57, %p11;
	and.b64  	%rd59, %rd54, %rd58;
	add.s64 	%rd72, %rd59, %rd72;
	bra.uni 	$L__BB39_15;
$L__BB39_10:
	setp.eq.s32 	%p8, %r6, 0;
	mov.b64 	%rd71, 0;
	@%p8 bra 	$L__BB39_14;
	cvt.u32.u64 	%r33, %rd8;
	shr.u64 	%rd39, %rd8, 3;
	and.b64  	%rd40, %rd39, 536870911;
	and.b32  	%r34, %r33, 7;
	add.s32 	%r35, %r6, %r34;
	add.s32 	%r36, %r35, 7;
	shr.u32 	%r37, %r36, 3;
	neg.s32 	%r54, %r37;
	add.s64 	%rd41, %rd3, %rd40;
	add.s64 	%rd68, %rd1, %rd41;
	mov.b64 	%rd69, 0;
	mov.u64 	%rd70, %rd69;
$L__BB39_12:
	ld.global.nc.u8 	%rs3, [%rd68];
	cvt.u64.u8 	%rd42, %rs3;
	cvt.u32.u64 	%r38, %rd69;
	shl.b64 	%rd43, %rd42, %r38;
	or.b64  	%rd70, %rd43, %rd70;
	add.s32 	%r54, %r54, 1;
	setp.ne.s32 	%p9, %r54, 0;
	add.s64 	%rd69, %rd69, 8;
	add.s64 	%rd68, %rd68, 1;
	@%p9 bra 	$L__BB39_12;
	cvt.u32.u64 	%r39, %rd7;
	and.b32  	%r40, %r39, 7;
	shr.u64 	%rd44, %rd70, %r40;
	mov.b64 	%rd45, -1;
	shl.b64 	%rd46, %rd45, %r6;
	and.b64  	%rd47, %rd46, 4294967294;
	xor.b64  	%rd48, %rd47, 4294967295;
	and.b64  	%rd71, %rd48, %rd44;
$L__BB39_14:
	add.s64 	%rd72, %rd71, %rd72;
$L__BB39_15:
	shl.b32 	%r49, %r3, 7;
	or.b32  	%r50, %r49, %r2;
	cvta.to.global.u64 	%rd60, %rd30;
	mul.wide.s32 	%rd61, %r50, 8;
	add.s64 	%rd62, %rd60, %rd61;
	st.global.u64 	[%rd62], %rd72;
$L__BB39_16:
	ret;

}
	// .globl	_Z26decompress_gpu_dfor_kernelIyLi1EEvPKhPK13BlockMetadataIT_EPK12DFORMetadataIS3_EPS3_im
.visible .entry _Z26decompress_gpu_dfor_kernelIyLi1EEvPKhPK13BlockMetadataIT_EPK12DFORMetadataIS3_EPS3_im(
	.param .u64 .ptr .align 1 _Z26decompress_gpu_dfor_kernelIyLi1EEvPKhPK13BlockMetadataIT_EPK12DFORMetadataIS3_EPS3_im_param_0,
	.param .u64 .ptr .align 1 _Z26decompress_gpu_dfor_kernelIyLi1EEvPKhPK13BlockMetadataIT_EPK12DFORMetadataIS3_EPS3_im_param_1,
	.param .u64 .ptr .align 1 _Z26decompress_gpu_dfor_kernelIyLi1EEvPKhPK13BlockMetadataIT_EPK12DFORMetadataIS3_EPS3_im_param_2,
	.param .u64 .ptr .align 1 _Z26decompress_gpu_dfor_kernelIyLi1EEvPKhPK13BlockMetadataIT_EPK12DFORMetadataIS3_EPS3_im_param_3,
	.param .u32 _Z26decompress_gpu_dfor_kernelIyLi1EEvPKhPK13BlockMetadataIT_EPK12DFORMetadataIS3_EPS3_im_param_4,
	.param .u64 _Z26decompress_gpu_dfor_kernelIyLi1EEvPKhPK13BlockMetadataIT_EPK12DFORMetadataIS3_EPS3_im_param_5
)
{
	.reg .pred 	%p<71>;
	.reg .b16 	%rs<3>;
	.reg .b32 	%r<90>;
	.reg .b64 	%rd<186>;
	// demoted variable
	.shared .align 8 .b8 _ZZ26decompress_gpu_dfor_kernelIyLi1EEvPKhPK13BlockMetadataIT_EPK12DFORMetadataIS3_EPS3_imE14s_block_values[1024];
	// demoted variable
	.shared .align 8 .b8 _ZZ26decompress_gpu_dfor_kernelIyLi1EEvPKhPK13BlockMetadataIT_EPK12DFORMetadataIS3_EPS3_imE18s_temp_scan_buffer[1024];
	ld.param.u64 	%rd63, [_Z26decompress_gpu_dfor_kernelIyLi1EEvPKhPK13BlockMetadataIT_EPK12DFORMetadataIS3_EPS3_im_param_0];
	ld.param.u64 	%rd64, [_Z26decompress_gpu_dfor_kernelIyLi1EEvPKhPK13BlockMetadataIT_EPK12DFORMetadataIS3_EPS3_im_param_1];
	ld.param.u64 	%rd65, [_Z26decompress_gpu_dfor_kernelIyLi1EEvPKhPK13BlockMetadataIT_EPK12DFORMetadataIS3_EPS3_im_param_2];
	ld.param.u64 	%rd66, [_Z26decompress_gpu_dfor_kernelIyLi1EEvPKhPK13BlockMetadataIT_EPK12DFORMetadataIS3_EPS3_im_param_3];
	ld.param.u32 	%r32, [_Z26decompress_gpu_dfor_kernelIyLi1EEvPKhPK13BlockMetadataIT_EPK12DFORMetadataIS3_EPS3_im_param_4];
	ld.param.u64 	%rd67, [_Z26decompress_gpu_dfor_kernelIyLi1EEvPKhPK13BlockMetadataIT_EPK12DFORMetadataIS3_EPS3_im_param_5];
	mov.u32 	%r1, %tid.x;
	shr.u32 	%r33, %r1, 7;
	and.b32  	%r2, %r1, 127;
	mov.u32 	%r34, %ctaid.x;
	add.s32 	%r3, %r33, %r34;
	setp.ge.s32 	%p8, %r3, %r32;
	@%p8 bra 	$L__BB40_86;
	cvta.to.global.u64 	%rd68, %rd64;
	cvta.to.global.u64 	%rd69, %rd65;
	cvta.to.global.u64 	%rd1, %rd63;
	cvt.s64.s32 	%rd2, %r3;
	mul.wide.s32 	%rd70, %r3, 32;
	add.s64 	%rd71, %rd68, %rd70;
	mul.wide.s32 	%rd72, %r3, 16;
	add.s64 	%rd73, %rd69, %rd72;
	ld.global.nc.u32 	%r4, [%rd71+24];
	ld.global.nc.u64 	%rd170, [%rd73];
	ld.global.nc.u64 	%rd4, [%rd73+8];
	ld.global.nc.v2.u32 	{%r5, %r35}, [%rd71+8];
	cvt.u64.u32 	%rd5, %r35;
	setp.eq.s32 	%p9, %r2, 0;
	@%p9 bra 	$L__BB40_17;
	setp.ge.s32 	%p10, %r2, %r4;
	mov.b64 	%rd170, 0;
	@%p10 bra 	$L__BB40_17;
	add.s32 	%r6, %r2, -1;
	shr.u32 	%r7, %r6, 5;
	shl.b32 	%r36, %r7, 3;
	shr.u32 	%r37, %r5, %r36;
	and.b32  	%r8, %r37, 255;
	setp.eq.s32 	%p11, %r8, 0;
	mov.u64 	%rd170, %rd4;
	@%p11 bra 	$L__BB40_17;
	setp.lt.u32 	%p12, %r2, 33;
	mov.b64 	%rd163, 0;
	@%p12 bra 	$L__BB40_10;
	add.s32 	%r39, %r7, -1;
	setp.lt.u32 	%p13, %r39, 3;
	mov.b64 	%rd163, 0;
	mov.b32 	%r85, 0;
	@%p13 bra 	$L__BB40_8;
	and.b32  	%r85, %r7, 134217724;
	shl.b32 	%r41, %r5, 5;
	and.b32  	%r42, %r41, 8160;
	cvt.u64.u32 	%rd6, %r42;
	and.b32  	%r44, %r7, 134217724;
	neg.s32 	%r83, %r44;
	mov.b64 	%rd163, 0;
	mov.b32 	%r84, 16;
$L__BB40_7:
	add.s64 	%rd78, %rd163, %rd6;
	add.s32 	%r45, %r84, -8;
	shr.u32 	%r46, %r5, %r45;
	shl.b32 	%r47, %r46, 5;
	and.b32  	%r48, %r47, 8160;
	cvt.u64.u32 	%rd79, %r48;
	add.s64 	%rd80, %rd78, %rd79;
	add.s32 	%r49, %r84, 8;
	shr.u32 	%r50, %r5, %r84;
	shl.b32 	%r51, %r50, 5;
	and.b32  	%r52, %r51, 8160;
	cvt.u64.u32 	%rd81, %r52;
	add.s64 	%rd82, %rd80, %rd81;
	shr.u32 	%r53, %r5, %r49;
	shl.b32 	%r54, %r53, 5;
	cvt.u64.u32 	%rd83, %r54;
	add.s64 	%rd163, %rd82, %rd83;
	add.s32 	%r84, %r84, 32;
	add.s32 	%r83, %r83, 4;
	setp.ne.s32 	%p14, %r83, 0;
	@%p14 bra 	$L__BB40_7;
$L__BB40_8:
	shl.b32 	%r87, %r85, 3;
	neg.s32 	%r86, %r7;
$L__BB40_9:
	.pragma "nounroll";
	shr.u32 	%r55, %r5, %r87;
	shl.b32 	%r56, %r55, 5;
	and.b32  	%r57, %r56, 8160;
	cvt.u64.u32 	%rd84, %r57;
	add.s64 	%rd163, %rd163, %rd84;
	add.s32 	%r87, %r87, 8;
	add.s32 	%r86, %r86, 1;
	setp.ne.s32 	%p15, %r86, 0;
	@%p15 bra 	$L__BB40_9;
$L__BB40_10:
	and.b32  	%r58, %r6, 31;
	mul.lo.s32 	%r59, %r8, %r58;
	cvt.u64.u32 	%rd13, %r59;
	add.s64 	%rd14, %rd163, %rd13;
	setp.lt.u32 	%p16, %r8, 33;
	@%p16 bra 	$L__BB40_14;
	cvt.u32.u64 	%r68, %rd13;
	min.u32 	%r22, %r8, 64;
	shr.u64 	%rd98, %rd14, 3;
	and.b32  	%r69, %r68, 7;
	add.s32 	%r70, %r22, %r69;
	add.s32 	%r71, %r70, 7;
	shr.u32 	%r72, %r71, 3;
	neg.s32 	%r88, %r72;
	add.s64 	%rd99, %rd98, %rd5;
	add.s64 	%rd164, %rd1, %rd99;
	mov.b64 	%rd165, 0;
	mov.u64 	%rd166, %rd165;
$L__BB40_12:
	ld.global.nc.u8 	%rs2, [%rd164];
	cvt.u64.u8 	%rd100, %rs2;
	cvt.u32.u64 	%r73, %rd165;
	shl.b64 	%rd101, %rd100, %r73;
	or.b64  	%rd166, %rd101, %rd166;
	add.s32 	%r88, %r88, 1;
	setp.ne.s32 	%p18, %r88, 0;
	add.s64 	%rd165, %rd165, 8;
	add.s64 	%rd164, %rd164, 1;
	@%p18 bra 	$L__BB40_12;
	shr.u64 	%rd102, %rd166, %r69;
	setp.gt.u32 	%p19, %r8, 63;
	mov.b64 	%rd103, -1;
	shl.b64 	%rd104, %rd103, %r22;
	not.b64 	%rd105, %rd104;
	selp.b64 	%rd106, -1, %rd105, %p19;
	and.b64  	%rd107, %rd102, %rd106;
	add.s64 	%rd170, %rd107, %rd4;
	bra.uni 	$L__BB40_17;
$L__BB40_14:
	cvt.u32.u64 	%r61, %rd13;
	shr.u64 	%rd86, %rd14, 3;
	and.b64  	%rd87, %rd86, 536870911;
	and.b32  	%r62, %r61, 7;
	add.s32 	%r63, %r8, %r62;
	add.s32 	%r64, %r63, 7;
	shr.u32 	%r26, %r64, 3;
	add.s64 	%rd88, %rd5, %rd87;
	add.s64 	%rd167, %rd1, %rd88;
	mov.b32 	%r89, 0;
	mov.b64 	%rd168, 0;
	mov.u64 	%rd169, %rd168;
$L__BB40_15:
	ld.global.nc.u8 	%rs1, [%rd167];
	cvt.u64.u8 	%rd89, %rs1;
	cvt.u32.u64 	%r65, %rd168;
	shl.b64 	%rd90, %rd89, %r65;
	or.b64  	%rd169, %rd90, %rd169;
	add.s32 	%r89, %r89, 1;
	add.s64 	%rd168, %rd168, 8;
	add.s64 	%rd167, %rd167, 1;
	setp.lt.u32 	%p17, %r89, %r26;
	@%p17 bra 	$L__BB40_15;
	shr.u64 	%rd91, %rd169, %r62;
	mov.b64 	%rd92, -1;
	shl.b64 	%rd93, %rd92, %r8;
	and.b64  	%rd94, %rd93, 4294967294;
	xor.b64  	%rd95, %rd94, 4294967295;
	and.b64  	%rd96, %rd95, %rd91;
	add.s64 	%rd170, %rd96, %rd4;
$L__BB40_17:
	setp.gt.u32 	%p20, %r1, 127;
	shl.b32 	%r76, %r1, 3;
	mov.u32 	%r77, _ZZ26decompress_gpu_dfor_kernelIyLi1EEvPKhPK13BlockMetadataIT_EPK12DFORMetadataIS3_EPS3_imE14s_block_values;
	add.s32 	%r29, %r77, %r76;
	@%p20 bra 	$L__BB40_19;
	st.shared.u64 	[%r29], %rd170;
$L__BB40_19:
	setp.gt.u32 	%p21, %r1, 127;
	bar.sync 	0;
	@%p21 bra 	$L__BB40_83;
	setp.gt.s32 	%p22, %r4, 127;
	@%p22 bra 	$L__BB40_54;
	setp.ge.s32 	%p37, %r1, %r4;
	mov.b64 	%rd171, 0;
	@%p37 bra 	$L__BB40_23;
	ld.shared.u64 	%rd171, [%r29];
$L__BB40_23:
	setp.lt.s32 	%p38, %r1, %r4;
	mov.u32 	%r81, _ZZ26decompress_gpu_dfor_kernelIyLi1EEvPKhPK13BlockMetadataIT_EPK12DFORMetadataIS3_EPS3_imE18s_temp_scan_buffer;
	add.s32 	%r30, %r81, %r76;
	st.shared.u64 	[%r30], %rd171;
	bar.sync 	0;
	setp.ne.s32 	%p39, %r1, 0;
	and.pred  	%p1, %p39, %p38;
	mov.b64 	%rd172, 0;
	not.pred 	%p40, %p1;
	@%p40 bra 	$L__BB40_25;
	ld.shared.u64 	%rd172, [%r30+-8];
$L__BB40_25:
	bar.sync 	0;
	@%p40 bra 	$L__BB40_27;
	ld.shared.u64 	%rd133, [%r30];
	add.s64 	%rd134, %rd133, %rd172;
	st.shared.u64 	[%r30], %rd134;
$L__BB40_27:
	setp.lt.s32 	%p42, %r1, %r4;
	bar.sync 	0;
	setp.gt.u32 	%p43, %r1, 1;
	and.pred  	%p2, %p43, %p42;
	mov.b64 	%rd173, 0;
	not.pred 	%p44, %p2;
	@%p44 bra 	$L__BB40_29;
	ld.shared.u64 	%rd173, [%r30+-16];
$L__BB40_29:
	bar.sync 	0;
	@%p44 bra 	$L__BB40_31;
	ld.shared.u64 	%rd136, [%r30];
	add.s64 	%rd137, %rd136, %rd173;
	st.shared.u64 	[%r30], %rd137;
$L__BB40_31:
	setp.lt.s32 	%p46, %r1, %r4;
	bar.sync 	0;
	setp.gt.u32 	%p47, %r1, 3;
	and.pred  	%p3, %p47, %p46;
	mov.b64 	%rd174, 0;
	not.pred 	%p48, %p3;
	@%p48 bra 	$L__BB40_33;
	ld.shared.u64 	%rd174, [%r30+-32];
$L__BB40_33:
	bar.sync 	0;
	@%p48 bra 	$L__BB40_35;
	ld.shared.u64 	%rd139, [%r30];
	add.s64 	%rd140, %rd139, %rd174;
	st.shared.u64 	[%r30], %rd140;
$L__BB40_35:
	setp.lt.s32 	%p50, %r1, %r4;
	bar.sync 	0;
	setp.gt.u32 	%p51, %r1, 7;
	and.pred  	%p4, %p51, %p50;
	mov.b64 	%rd175, 0;
	not.pred 	%p52, %p4;
	@%p52 bra 	$L__BB40_37;
	ld.shared.u64 	%rd175, [%r30+-64];
$L__BB40_37:
	bar.sync 	0;
	@%p52 bra 	$L__BB40_39;
	ld.shared.u64 	%rd142, [%r30];
	add.s64 	%rd143, %rd142, %rd175;
	st.shared.u64 	[%r30], %rd143;
$L__BB40_39:
	setp.lt.s32 	%p54, %r1, %r4;
	bar.sync 	0;
	setp.gt.u32 	%p55, %r1, 15;
	and.pred  	%p5, %p55, %p54;
	mov.b64 	%rd176, 0;
	not.pred 	%p56, %p5;
	@%p56 bra 	$L__BB40_41;
	ld.shared.u64 	%rd176, [%r30+-128];
$L__BB40_41:
	bar.sync 	0;
	@%p56 bra 	$L__BB40_43;
	ld.shared.u64 	%rd145, [%r30];
	add.s64 	%rd146, %rd145, %rd176;
	st.shared.u64 	[%r30], %rd146;
$L__BB40_43:
	setp.lt.s32 	%p58, %r1, %r4;
	bar.sync 	0;
	setp.gt.u32 	%p59, %r1, 31;
	and.pred  	%p6, %p59, %p58;
	mov.b64 	%rd177, 0;
	not.pred 	%p60, %p6;
	@%p60 bra 	$L__BB40_45;
	ld.shared.u64 	%rd177, [%r30+-256];
$L__BB40_45:
	bar.sync 	0;
	@%p60 bra 	$L__BB40_47;
	ld.shared.u64 	%rd148, [%r30];
	add.s64 	%rd149, %rd148, %rd177;
	st.shared.u64 	[%r30], %rd149;
$L__BB40_47:
	setp.lt.s32 	%p62, %r1, %r4;
	bar.sync 	0;
	setp.gt.u32 	%p63, %r1, 63;
	and.pred  	%p7, %p63, %p62;
	mov.b64 	%rd178, 0;
	not.pred 	%p64, %p7;
	@%p64 bra 	$L__BB40_49;
	ld.shared.u64 	%rd178, [%r30+-512];
$L__BB40_49:
	bar.sync 	0;
	@%p64 bra 	$L__BB40_51;
	ld.shared.u64 	%rd151, [%r30];
	add.s64 	%rd152, %rd151, %rd178;
	st.shared.u64 	[%r30], %rd152;
$L__BB40_51:
	setp.ge.s32 	%p66, %r1, %r4;
	bar.sync 	0;
	@%p66 bra 	$L__BB40_53;
	ld.shared.u64 	%rd153, [%r30];
	st.shared.u64 	[%r29], %rd153;
$L__BB40_53:
	bar.sync 	0;
	bra.uni 	$L__BB40_83;
$L__BB40_54:
	ld.shared.u64 	%rd109, [%r29];
	mov.u32 	%r79, _ZZ26decompress_gpu_dfor_kernelIyLi1EEvPKhPK13BlockMetadataIT_EPK12DFORMetadataIS3_EPS3_imE18s_temp_scan_buffer;
	add.s32 	%r31, %r79, %r76;
	st.shared.u64 	[%r31], %rd109;
	bar.sync 	0;
	setp.eq.s32 	%p23, %r1, 0;
	mov.b64 	%rd179, 0;
	@%p23 bra 	$L__BB40_56;
	ld.shared.u64 	%rd179, [%r31+-8];
$L__BB40_56:
	setp.eq.s32 	%p24, %r1, 0;
	bar.sync 	0;
	@%p24 bra 	$L__BB40_58;
	ld.shared.u64 	%rd110, [%r31];
	add.s64 	%rd111, %rd110, %rd179;
	st.shared.u64 	[%r31], %rd111;
$L__BB40_58:
	bar.sync 	0;
	setp.lt.u32 	%p25, %r1, 2;
	mov.b64 	%rd180, 0;
	@%p25 bra 	$L__BB40_60;
	ld.shared.u64 	%rd180, [%r31+-16];
$L__BB40_60:
	setp.lt.u32 	%p26, %r1, 2;
	bar.sync 	0;
	@%p26 bra 	$L__BB40_62;
	ld.shared.u64 	%rd113, [%r31];
	add.s64 	%rd114, %rd113, %rd180;
	st.shared.u64 	[%r31], %rd114;
$L__BB40_62:
	bar.sync 	0;
	setp.lt.u32 	%p27, %r1, 4;
	mov.b64 	%rd181, 0;
	@%p27 bra 	$L__BB40_64;
	ld.shared.u64 	%rd181, [%r31+-32];
$L__BB40_64:
	setp.lt.u32 	%p28, %r1, 4;
	bar.sync 	0;
	@%p28 bra 	$L__BB40_66;
	ld.shared.u64 	%rd116, [%r31];
	add.s64 	%rd117, %rd116, %rd181;
	st.shared.u64 	[%r31], %rd117;
$L__BB40_66:
	bar.sync 	0;
	setp.lt.u32 	%p29, %r1, 8;
	mov.b64 	%rd182, 0;
	@%p29 bra 	$L__BB40_68;
	ld.shared.u64 	%rd182, [%r31+-64];
$L__BB40_68:
	setp.lt.u32 	%p30, %r1, 8;
	bar.sync 	0;
	@%p30 bra 	$L__BB40_70;
	ld.shared.u64 	%rd119, [%r31];
	add.s64 	%rd120, %rd119, %rd182;
	st.shared.u64 	[%r31], %rd120;
$L__BB40_70:
	bar.sync 	0;
	setp.lt.u32 	%p31, %r1, 16;
	mov.b64 	%rd183, 0;
	@%p31 bra 	$L__BB40_72;
	ld.shared.u64 	%rd183, [%r31+-128];
$L__BB40_72:
	setp.lt.u32 	%p32, %r1, 16;
	bar.sync 	0;
	@%p32 bra 	$L__BB40_74;
	ld.shared.u64 	%rd122, [%r31];
	add.s64 	%rd123, %rd122, %rd183;
	st.shared.u64 	[%r31], %rd123;
$L__BB40_74:
	bar.sync 	0;
	setp.lt.u32 	%p33, %r1, 32;
	mov.b64 	%rd184, 0;
	@%p33 bra 	$L__BB40_76;
	ld.shared.u64 	%rd184, [%r31+-256];
$L__BB40_76:
	setp.lt.u32 	%p34, %r1, 32;
	bar.sync 	0;
	@%p34 bra 	$L__BB40_78;
	ld.shared.u64 	%rd125, [%r31];
	add.s64 	%rd126, %rd125, %rd184;
	st.shared.u64 	[%r31], %rd126;
$L__BB40_78:
	bar.sync 	0;
	setp.lt.u32 	%p35, %r1, 64;
	mov.b64 	%rd185, 0;
	@%p35 bra 	$L__BB40_80;
	ld.shared.u64 	%rd185, [%r31+-512];
$L__BB40_80:
	setp.lt.u32 	%p36, %r1, 64;
	bar.sync 	0;
	@%p36 bra 	$L__BB40_82;
	ld.shared.u64 	%rd128, [%r31];
	add.s64 	%rd129, %rd128, %rd185;
	st.shared.u64 	[%r31], %rd129;
$L__BB40_82:
	bar.sync 	0;
	ld.shared.u64 	%rd130, [%r31];
	st.shared.u64 	[%r29], %rd130;
	bar.sync 	0;
$L__BB40_83:
	setp.gt.u32 	%p67, %r1, 127;
	bar.sync 	0;
	setp.ge.s32 	%p68, %r2, %r4;
	or.pred  	%p69, %p67, %p68;
	@%p69 bra 	$L__BB40_86;
	cvt.u64.u32 	%rd154, %r2;
	shl.b64 	%rd155, %rd2, 7;
	or.b64  	%rd62, %rd155, %rd154;
	setp.ge.u64 	%p70, %rd62, %rd67;
	@%p70 bra 	$L__BB40_86;
	ld.shared.u64 	%rd156, [%r29];
	cvta.to.global.u64 	%rd157, %rd66;
	shl.b64 	%rd158, %rd62, 3;
	add.s64 	%rd159, %rd157, %rd158;
	st.global.u64 	[%rd159], %rd156;
$L__BB40_86:
	ret;

}
	// .globl	_Z26decompress_gpu_rfor_kernelIyLi1EEvPKhPK13BlockMetadataIT_EPK12RFORMetadataPS3_i
.visible .entry _Z26decompress_gpu_rfor_kernelIyLi1EEvPKhPK13BlockMetadataIT_EPK12RFORMetadataPS3_i(
	.param .u64 .ptr .align 1 _Z26decompress_gpu_rfor_kernelIyLi1EEvPKhPK13BlockMetadataIT_EPK12RFORMetadataPS3_i_param_0,
	.param .u64 .ptr .align 1 _Z26decompress_gpu_rfor_kernelIyLi1EEvPKhPK13BlockMetadataIT_EPK12RFORMetadataPS3_i_param_1,
	.param .u64 .ptr .align 1 _Z26decompress_gpu_rfor_kernelIyLi1EEvPKhPK13BlockMetadataIT_EPK12RFORMetadataPS3_i_param_2,
	.param .u64 .ptr .align 1 _Z26decompress_gpu_rfor_kernelIyLi1EEvPKhPK13BlockMetadataIT_EPK12RFORMetadataPS3_i_param_3,
	.param .u32 _Z26decompress_gpu_rfor_kernelIyLi1EEvPKhPK13BlockMetadataIT_EPK12RFORMetadataPS3_i_param_4
)
{
	.reg .pred 	%p<15>;
	.reg .b16 	%rs<13>;
	.reg .b32 	%r<72>;
	.reg .b64 	%rd<108>;

	ld.param.u64 	%rd32, [_Z26decompress_gpu_rfor_kernelIyLi1EEvPKhPK13BlockMetadataIT_EPK12RFORMetadataPS3_i_param_0];
	ld.param.u64 	%rd33, [_Z26decompress_gpu_rfor_kernelIyLi1EEvPKhPK13BlockMetadataIT_EPK12RFORMetadataPS3_i_param_1];
	ld.param.u64 	%rd34, [_Z26decompress_gpu_rfor_kernelIyLi1EEvPKhPK13BlockMetadataIT_EPK12RFORMetadataPS3_i_param_2];
	ld.param.u64 	%rd35, [_Z26decompress_gpu_rfor_kernelIyLi1EEvPKhPK13BlockMetadataIT_EPK12RFORMetadataPS3_i_param_3];
	ld.param.u32 	%r27, [_Z26decompress_gpu_rfor_kernelIyLi1EEvPKhPK13BlockMetadataIT_EPK12RFORMetadataPS3_i_param_4];
	mov.u32 	%r1, %tid.x;
	shr.u32 	%r28, %r1, 7;
	and.b32  	%r2, %r1, 127;
	mov.u32 	%r29, %ctaid.x;
	add.s32 	%r3, %r28, %r29;
	setp.ge.s32 	%p1, %r3, %r27;
	@%p1 bra 	$L__BB41_21;
	cvta.to.global.u64 	%rd36, %rd33;
	cvta.to.global.u64 	%rd1, %rd32;
	mul.wide.s32 	%rd37, %r3, 32;
	add.s64 	%rd38, %rd36, %rd37;
	ld.global.nc.u64 	%rd107, [%rd38];
	ld.global.nc.v2.u32 	{%r4, %r30}, [%rd38+8];
	cvt.u64.u32 	%rd3, %r30;
	shr.u32 	%r5, %r2, 5;
	and.b32  	%r6, %r1, 31;
	shl.b32 	%r31, %r5, 3;
	shr.u32 	%r32, %r4, %r31;
	and.b32  	%r7, %r32, 255;
	cvt.u16.u32 	%rs2, %r32;
	and.b16  	%rs1, %rs2, 255;
	setp.eq.s16 	%p2, %rs1, 0;
	@%p2 bra 	$L__BB41_20;
	setp.ne.s16 	%p3, %rs1, 255;
	@%p3 bra 	$L__BB41_8;
	setp.lt.u32 	%p4, %r2, 32;
	mov.b64 	%rd97, 0;
	@%p4 bra 	$L__BB41_7;
	neg.s32 	%r66, %r5;
	mov.b32 	%r65, 0;
	mov.u32 	%r67, %r65;
$L__BB41_5:
	shr.u32 	%r34, %r4, %r65;
	and.b32  	%r35, %r34, 255;
	setp.eq.s32 	%p5, %r35, 255;
	selp.u32 	%r36, 1, 0, %p5;
	add.s32 	%r67, %r67, %r36;
	add.s32 	%r66, %r66, 1;
	setp.ne.s32 	%p6, %r66, 0;
	add.s32 	%r65, %r65, 8;
	@%p6 bra 	$L__BB41_5;
	mul.wide.u32 	%rd97, %r67, 8;
$L__BB41_7:
	add.s64 	%rd40, %rd1, %rd3;
	add.s64 	%rd41, %rd40, %rd97;
	ld.global.nc.u8 	%rs3, [%rd41];
	cvt.u64.u8 	%rd42, %rs3;
	ld.global.nc.u8 	%rs4, [%rd41+1];
	cvt.u64.u8 	%rd43, %rs4;
	shl.b64 	%rd44, %rd43, 8;
	or.b64  	%rd45, %rd44, %rd42;
	ld.global.nc.u8 	%rs5, [%rd41+2];
	cvt.u64.u8 	%rd46, %rs5;
	shl.b64 	%rd47, %rd46, 16;
	ld.global.nc.u8 	%rs6, [%rd41+3];
	cvt.u64.u8 	%rd48, %rs6;
	shl.b64 	%rd49, %rd48, 24;
	or.b64  	%rd50, %rd49, %rd47;
	or.b64  	%rd51, %rd50, %rd45;
	ld.global.nc.u8 	%rs7, [%rd41+4];
	cvt.u64.u8 	%rd52, %rs7;
	ld.global.nc.u8 	%rs8, [%rd41+5];
	cvt.u64.u8 	%rd53, %rs8;
	shl.b64 	%rd54, %rd53, 8;
	or.b64  	%rd55, %rd54, %rd52;
	ld.global.nc.u8 	%rs9, [%rd41+6];
	cvt.u64.u8 	%rd56, %rs9;
	shl.b64 	%rd57, %rd56, 16;
	ld.global.nc.u8 	%rs10, [%rd41+7];
	cvt.u64.u8 	%rd58, %rs10;
	shl.b64 	%rd59, %rd58, 24;
	or.b64  	%rd60, %rd59, %rd57;
	or.b64  	%rd61, %rd60, %rd55;
	shl.b64 	%rd62, %rd61, 32;
	or.b64  	%rd107, %rd62, %rd51;
	bra.uni 	$L__BB41_20;
$L__BB41_8:
	cvta.to.global.u64 	%rd64, %rd34;
	mul.wide.s32 	%rd65, %r3, 12;
	add.s64 	%rd66, %rd64, %rd65;
	ld.global.nc.u32 	%r37, [%rd66+4];
	cvt.u64.u32 	%rd7, %r37;
	setp.lt.u32 	%p7, %r2, 32;
	mov.b64 	%rd99, 0;
	@%p7 bra 	$L__BB41_11;
	neg.s32 	%r69, %r5;
	mov.b64 	%rd99, 0;
	mov.b32 	%r68, 0;
$L__BB41_10:
	shr.u32 	%r39, %r4, %r68;
	and.b32  	%r40, %r39, 255;
	setp.eq.s32 	%p8, %r40, 255;
	shl.b32 	%r41, %r39, 5;
	and.b32  	%r42, %r41, 8160;
	selp.b32 	%r43, 0, %r42, %p8;
	cvt.u64.u32 	%rd68, %r43;
	add.s64 	%rd99, %rd99, %rd68;
	add.s32 	%r69, %r69, 1;
	setp.ne.s32 	%p9, %r69, 0;
	add.s32 	%r68, %r68, 8;
	@%p9 bra 	$L__BB41_10;
$L__BB41_11:
	setp.lt.u32 	%p10, %r7, 33;
	@%p10 bra 	$L__BB41_15;
	mul.lo.s32 	%r54, %r7, %r6;
	cvt.u64.u32 	%rd11, %r54;
	add.s64 	%rd82, %rd99, %rd11;
	min.u32 	%r20, %r7, 64;
	shr.u64 	%rd83, %rd82, 3;
	cvt.u32.u64 	%r55, %rd82;
	and.b32  	%r56, %r55, 7;
	add.s32 	%r57, %r20, %r56;
	add.s32 	%r58, %r57, 7;
	shr.u32 	%r59, %r58, 3;
	neg.s32 	%r70, %r59;
	add.s64 	%rd84, %rd83, %rd3;
	add.s64 	%rd85, %rd84, %rd7;
	add.s64 	%rd100, %rd1, %rd85;
	mov.b64 	%rd101, 0;
	mov.u64 	%rd102, %rd101;
$L__BB41_13:
	ld.global.nc.u8 	%rs12, [%rd100];
	cvt.u64.u8 	%rd86, %rs12;
	cvt.u32.u64 	%r60, %rd101;
	shl.b64 	%rd87, %rd86, %r60;
	or.b64  	%rd102, %rd87, %rd102;
	add.s32 	%r70, %r70, 1;
	setp.ne.s32 	%p13, %r70, 0;
	add.s64 	%rd101, %rd101, 8;
	add.s64 	%rd100, %rd100, 1;
	@%p13 bra 	$L__BB41_13;
	cvt.u32.u64 	%r61, %rd11;
	and.b32  	%r62, %r61, 7;
	shr.u64 	%rd88, %rd102, %r62;
	setp.gt.u32 	%p14, %r7, 63;
	mov.b64 	%rd89, -1;
	shl.b64 	%rd90, %rd89, %r20;
	not.b64 	%rd91, %rd90;
	selp.b64 	%rd92, -1, %rd91, %p14;
	and.b64  	%rd93, %rd88, %rd92;
	add.s64 	%rd107, %rd93, %rd107;
	bra.uni 	$L__BB41_20;
$L__BB41_15:
	cvt.u32.u64 	%r44, %rd99;
	mad.lo.s32 	%r45, %r7, %r6, %r44;
	cvt.u64.u32 	%rd20, %r45;
	setp.eq.s32 	%p11, %r7, 0;
	mov.b64 	%rd106, 0;
	@%p11 bra 	$L__BB41_19;
	cvt.u32.u64 	%r46, %rd20;
	shr.u64 	%rd71, %rd20, 3;
	and.b32  	%r47, %r46, 7;
	add.s32 	%r48, %r7, %r47;
	add.s32 	%r49, %r48, 7;
	shr.u32 	%r50, %r49, 3;
	neg.s32 	%r71, %r50;
	add.s64 	%rd72, %rd71, %rd3;
	add.s64 	%rd73, %rd72, %rd7;
	add.s64 	%rd103, %rd1, %rd73;
	mov.b64 	%rd104, 0;
	mov.u64 	%rd105, %rd104;
$L__BB41_17:
	ld.global.nc.u8 	%rs11, [%rd103];
	cvt.u64.u8 	%rd74, %rs11;
	cvt.u32.u64 	%r51, %rd104;
	shl.b64 	%rd75, %rd74, %r51;
	or.b64  	%rd105, %rd75, %rd105;
	add.s32 	%r71, %r71, 1;
	setp.ne.s32 	%p12, %r71, 0;
	add.s64 	%rd104, %rd104, 8;
	add.s64 	%rd103, %rd103, 1;
	@%p12 bra 	$L__BB41_17;
	shr.u64 	%rd76, %rd105, %r47;
	mov.b64 	%rd77, -1;
	shl.b64 	%rd78, %rd77, %r7;
	and.b64  	%rd79, %rd78, 4294967294;
	xor.b64  	%rd80, %rd79, 4294967295;
	and.b64  	%rd106, %rd80, %rd76;
$L__BB41_19:
	add.s64 	%rd107, %rd106, %rd107;
$L__BB41_20:
	shl.b32 	%r63, %r3, 7;
	or.b32  	%r64, %r63, %r2;
	cvta.to.global.u64 	%rd94, %rd35;
	mul.wide.s32 	%rd95, %r64, 8;
	add.s64 	%rd96, %rd94, %rd95;
	st.global.u64 	[%rd96], %rd107;
$L__BB41_21:
	ret;

}
	// .globl	_Z31decompress_random_access_kernelIyEvPKhPK13BlockMetadataIT_EPK12DFORMetadataIS3_EPK12RFORMetadataPKjPS3_i20CompressionAlgorithmm
.visible .entry _Z31decompress_random_access_kernelIyEvPKhPK13BlockMetadataIT_EPK12DFORMetadataIS3_EPK12RFORMetadataPKjPS3_i20CompressionAlgorithmm(
	.param .u64 .ptr .align 1 _Z31decompress_random_access_kernelIyEvPKhPK13BlockMetadataIT_EPK12DFORMetadataIS3_EPK12RFORMetadataPKjPS3_i20CompressionAlgorithmm_param_0,
	.param .u64 .ptr .align 1 _Z31decompress_random_access_kernelIyEvPKhPK13BlockMetadataIT_EPK12DFORMetadataIS3_EPK12RFORMetadataPKjPS3_i20CompressionAlgorithmm_param_1,
	.param .u64 .ptr .align 1 _Z31decompress_random_access_kernelIyEvPKhPK13BlockMetadataIT_EPK12DFORMetadataIS3_EPK12RFORMetadataPKjPS3_i20CompressionAlgorithmm_param_2,
	.param .u64 .ptr .align 1 _Z31decompress_random_access_kernelIyEvPKhPK13BlockMetadataIT_EPK12DFORMetadataIS3_EPK12RFORMetadataPKjPS3_i20CompressionAlgorithmm_param_3,
	.param .u64 .ptr .align 1 _Z31decompress_random_access_kernelIyEvPKhPK13BlockMetadataIT_EPK12DFORMetadataIS3_EPK12RFORMetadataPKjPS3_i20CompressionAlgorithmm_param_4,
	.param .u64 .ptr .align 1 _Z31decompress_random_access_kernelIyEvPKhPK13BlockMetadataIT_EPK12DFORMetadataIS3_EPK12RFORMetadataPKjPS3_i20CompressionAlgorithmm_param_5,
	.param .u32 _Z31decompress_random_access_kernelIyEvPKhPK13BlockMetadataIT_EPK12DFORMetadataIS3_EPK12RFORMetadataPKjPS3_i20CompressionAlgorithmm_param_6,
	.param .u32 _Z31decompress_random_access_kernelIyEvPKhPK13BlockMetadataIT_EPK12DFORMetadataIS3_EPK12RFORMetadataPKjPS3_i20CompressionAlgorithmm_param_7,
	.param .u64 _Z31decompress_random_access_kernelIyEvPKhPK13BlockMetadataIT_EPK12DFORMetadataIS3_EPK12RFORMetadataPKjPS3_i20CompressionAlgorithmm_param_8
)
{
	.reg .pred 	%p<45>;
	.reg .b16 	%rs<23>;
	.reg .b32 	%r<176>;
	.reg .b64 	%rd<240>;

	ld.param.u64 	%rd78, [_Z31decompress_random_access_kernelIyEvPKhPK13BlockMetadataIT_EPK12DFORMetadataIS3_EPK12RFORMetadataPKjPS3_i20CompressionAlgorithmm_param_0];
	ld.param.u64 	%rd72, [_Z31decompress_random_access_kernelIyEvPKhPK13BlockMetadataIT_EPK12DFORMetadataIS3_EPK12RFORMetadataPKjPS3_i20CompressionAlgorithmm_param_1];
	ld.param.u64 	%rd73, [_Z31decompress_random_access_kernelIyEvPKhPK13BlockMetadataIT_EPK12DFORMetadataIS3_EPK12RFORMetadataPKjPS3_i20CompressionAlgorithmm_param_2];
	ld.param.u64 	%rd74, [_Z31decompress_random_access_kernelIyEvPKhPK13BlockMetadataIT_EPK12DFORMetadataIS3_EPK12RFORMetadataPKjPS3_i20CompressionAlgorithmm_param_3];
	ld.param.u64 	%rd75, [_Z31decompress_random_access_kernelIyEvPKhPK13BlockMetadataIT_EPK12DFORMetadataIS3_EPK12RFORMetadataPKjPS3_i20CompressionAlgorithmm_param_4];
	ld.param.u64 	%rd76, [_Z31decompress_random_access_kernelIyEvPKhPK13BlockMetadataIT_EPK12DFORMetadataIS3_EPK12RFORMetadataPKjPS3_i20CompressionAlgorithmm_param_5];
	ld.param.u32 	%r58, [_Z31decompress_random_access_kernelIyEvPKhPK13BlockMetadataIT_EPK12DFORMetadataIS3_EPK12RFORMetadataPKjPS3_i20CompressionAlgorithmm_param_6];
	ld.param.u32 	%r57, [_Z31decompress_random_access_kernelIyEvPKhPK13BlockMetadataIT_EPK12DFORMetadataIS3_EPK12RFORMetadataPKjPS3_i20CompressionAlgorithmm_param_7];
	ld.param.u64 	%rd77, [_Z31decompress_random_access_kernelIyEvPKhPK13BlockMetadataIT_EPK12DFORMetadataIS3_EPK12RFORMetadataPKjPS3_i20CompressionAlgorithmm_param_8];
	cvta.to.global.u64 	%rd1, %rd78;
	mov.u32 	%r59, %ctaid.x;
	mov.u32 	%r60, %ntid.x;
	mov.u32 	%r61, %tid.x;
	mad.lo.s32 	%r1, %r59, %r60, %r61;
	setp.ge.s32 	%p1, %r1, %r58;
	@%p1 bra 	$L__BB42_54;
	cvta.to.global.u64 	%rd79, %rd75;
	mul.wide.s32 	%rd80, %r1, 4;
	add.s64 	%rd81, %rd79, %rd80;
	ld.global.nc.u32 	%r2, [%rd81];
	cvt.u64.u32 	%rd82, %r2;
	setp.le.u64 	%p2, %rd77, %rd82;
	@%p2 bra 	$L__BB42_54;
	shr.u32 	%r3, %r2, 7;
	and.b32  	%r4, %r2, 127;
	cvta.to.global.u64 	%rd84, %rd72;
	mul.wide.u32 	%rd85, %r3, 32;
	add.s64 	%rd2, %rd84, %rd85;
	ld.global.nc.u32 	%r62, [%rd2+12];
	cvt.u64.u32 	%rd3, %r62;
	add.s64 	%rd4, %rd1, %rd3;
	mov.b64 	%rd239, 0;
	setp.eq.s32 	%p3, %r57, 2;
	@%p3 bra 	$L__BB42_34;
	setp.eq.s32 	%p4, %r57, 1;
	@%p4 bra 	$L__BB42_16;
	setp.ne.s32 	%p5, %r57, 0;
	@%p5 bra 	$L__BB42_53;
	ld.global.nc.u64 	%rd239, [%rd2];
	ld.global.nc.u32 	%r5, [%rd2+8];
	shr.u32 	%r6, %r4, 5;
	and.b32  	%r7, %r2, 31;
	shl.b32 	%r136, %r6, 3;
	shr.u32 	%r137, %r5, %r136;
	and.b32  	%r8, %r137, 255;
	setp.eq.s32 	%p37, %r8, 0;
	@%p37 bra 	$L__BB42_53;
	setp.lt.u32 	%p38, %r4, 32;
	mov.b64 	%rd219, 0;
	@%p38 bra 	$L__BB42_9;
	neg.s32 	%r163, %r6;
	mov.b64 	%rd219, 0;
	mov.b32 	%r162, 0;
$L__BB42_8:
	shr.u32 	%r139, %r5, %r162;
	and.b32  	%r140, %r139, 255;
	setp.eq.s32 	%p39, %r140, 255;
	shl.b32 	%r141, %r139, 5;
	and.b32  	%r142, %r141, 8160;
	selp.b32 	%r143, 0, %r142, %p39;
	cvt.u64.u32 	%rd191, %r143;
	add.s64 	%rd219, %rd219, %rd191;
	add.s32 	%r163, %r163, 1;
	setp.ne.s32 	%p40, %r163, 0;
	add.s32 	%r162, %r162, 8;
	@%p40 bra 	$L__BB42_8;
$L__BB42_9:
	setp.lt.u32 	%p41, %r8, 33;
	@%p41 bra 	$L__BB42_13;
	mul.lo.s32 	%r153, %r8, %r7;
	cvt.u64.u32 	%rd9, %r153;
	add.s64 	%rd204, %rd219, %rd9;
	min.u32 	%r14, %r8, 64;
	shr.u64 	%rd205, %rd204, 3;
	cvt.u32.u64 	%r154, %rd204;
	and.b32  	%r155, %r154, 7;
	add.s32 	%r156, %r14, %r155;
	add.s32 	%r157, %r156, 7;
	shr.u32 	%r158, %r157, 3;
	neg.s32 	%r164, %r158;
	add.s64 	%rd206, %rd205, %rd3;
	add.s64 	%rd220, %rd1, %rd206;
	mov.b64 	%rd221, 0;
	mov.u64 	%rd222, %rd221;
$L__BB42_11:
	ld.global.nc.u8 	%rs22, [%rd220];
	cvt.u64.u8 	%rd207, %rs22;
	cvt.u32.u64 	%r159, %rd221;
	shl.b64 	%rd208, %rd207, %r159;
	or.b64  	%rd222, %rd208, %rd222;
	add.s32 	%r164, %r164, 1;
	setp.ne.s32 	%p43, %r164, 0;
	add.s64 	%rd221, %rd221, 8;
	add.s64 	%rd220, %rd220, 1;
	@%p43 bra 	$L__BB42_11;
	cvt.u32.u64 	%r160, %rd9;
	and.b32  	%r161, %r160, 7;
	shr.u64 	%rd209, %rd222, %r161;
	setp.gt.u32 	%p44, %r8, 63;
	mov.b64 	%rd210, -1;
	shl.b64 	%rd211, %rd210, %r14;
	not.b64 	%rd212, %rd211;
	selp.b64 	%rd213, -1, %rd212, %p44;
	and.b64  	%rd214, %rd209, %rd213;
	add.s64 	%rd239, %rd214, %rd239;
	bra.uni 	$L__BB42_53;
$L__BB42_13:
	cvt.u32.u64 	%r145, %rd219;
	mad.lo.s32 	%r146, %r8, %r7, %r145;
	cvt.u64.u32 	%rd18, %r146;
	shr.u64 	%rd193, %rd18, 3;
	and.b32  	%r147, %r146, 7;
	add.s32 	%r148, %r8, %r147;
	add.s32 	%r149, %r148, 7;
	shr.u32 	%r18, %r149, 3;
	add.s64 	%rd194, %rd193, %rd3;
	add.s64 	%rd223, %rd1, %rd194;
	mov.b32 	%r165, 0;
	mov.b64 	%rd224, 0;
	mov.u64 	%rd225, %rd224;
$L__BB42_14:
	ld.global.nc.u8 	%rs21, [%rd223];
	cvt.u64.u8 	%rd195, %rs21;
	cvt.u32.u64 	%r150, %rd224;
	shl.b64 	%rd196, %rd195, %r150;
	or.b64  	%rd225, %rd196, %rd225;
	add.s32 	%r165, %r165, 1;
	add.s64 	%rd224, %rd224, 8;
	add.s64 	%rd223, %rd223, 1;
	setp.lt.u32 	%p42, %r165, %r18;
	@%p42 bra 	$L__BB42_14;
	cvt.u32.u64 	%r151, %rd18;
	and.b32  	%r152, %r151, 7;
	shr.u64 	%rd197, %rd225, %r152;
	mov.b64 	%rd198, -1;
	shl.b64 	%rd199, %rd198, %r8;
	and.b64  	%rd200, %rd199, 4294967294;
	xor.b64  	%rd201, %rd200, 4294967295;
	and.b64  	%rd202, %rd201, %rd197;
	add.s64 	%rd239, %rd202, %rd239;
	bra.uni 	$L__BB42_53;
$L__BB42_16:
	cvta.to.global.u64 	%rd141, %rd73;
	mul.wide.u32 	%rd142, %r3, 16;
	add.s64 	%rd27, %rd141, %rd142;
	ld.global.nc.u64 	%rd239, [%rd27];
	and.b32  	%r99, %r2, -128;
	cvt.u64.u32 	%rd143, %r99;
	add.s64 	%rd144, %rd143, 128;
	setp.le.u64 	%p19, %rd144, %rd77;
	cvt.u32.u64 	%r100, %rd77;
	sub.s32 	%r101, %r100, %r99;
	setp.eq.s32 	%p20, %r4, 0;
	setp.gt.s32 	%p21, %r101, %r4;
	or.pred  	%p22, %p21, %p19;
	not.pred 	%p24, %p22;
	or.pred  	%p25, %p20, %p24;
	@%p25 bra 	$L__BB42_53;
	ld.global.nc.u32 	%r21, [%rd2+8];
	mov.b32 	%r166, 0;
$L__BB42_18:
	and.b32  	%r23, %r166, 31;
	shr.u32 	%r103, %r166, 2;
	and.b32  	%r104, %r103, 536870904;
	shr.u32 	%r105, %r21, %r104;
	and.b32  	%r24, %r105, 255;
	setp.eq.s32 	%p26, %r24, 0;
	@%p26 bra 	$L__BB42_55;
	setp.lt.u32 	%p27, %r166, 32;
	mov.b64 	%rd228, 0;
	@%p27 bra 	$L__BB42_22;
	shr.u32 	%r107, %r166, 5;
	max.u32 	%r108, %r107, 1;
	neg.s32 	%r168, %r108;
	mov.b64 	%rd228, 0;
	mov.b32 	%r167, 0;
$L__BB42_21:
	shr.u32 	%r109, %r21, %r167;
	shl.b32 	%r110, %r109, 5;
	and.b32  	%r111, %r110, 8160;
	cvt.u64.u32 	%rd147, %r111;
	add.s64 	%rd228, %rd228, %rd147;
	add.s32 	%r168, %r168, 1;
	setp.ne.s32 	%p28, %r168, 0;
	add.s32 	%r167, %r167, 8;
	@%p28 bra 	$L__BB42_21;
$L__BB42_22:
	setp.lt.u32 	%p29, %r24, 33;
	@%p29 bra 	$L__BB42_30;
	mul.lo.s32 	%r123, %r24, %r23;
	cvt.u64.u32 	%rd34, %r123;
	add.s64 	%rd162, %rd228, %rd34;
	min.u32 	%r30, %r24, 64;
	shr.u64 	%rd35, %rd162, 3;
	and.b32  	%r124, %r123, 7;
	add.s32 	%r125, %r30, %r124;
	add.s32 	%r126, %r125, 7;
	shr.u32 	%r127, %r126, 3;
	and.b32  	%r31, %r127, 3;
	and.b32  	%r32, %r127, 28;
	mov.b64 	%rd230, 0;
	mov.b32 	%r169, 0;
$L__BB42_24:
	cvt.u64.u32 	%rd163, %r169;
	add.s64 	%rd164, %rd35, %rd163;
	add.s64 	%rd37, %rd4, %rd164;
	ld.global.nc.u8 	%rs14, [%rd37];
	cvt.u64.u8 	%rd165, %rs14;
	shl.b32 	%r34, %r169, 3;
	shl.b64 	%rd166, %rd165, %r34;
	or.b64  	%rd167, %rd166, %rd230;
	ld.global.nc.u8 	%rs15, [%rd37+1];
	cvt.u64.u8 	%rd168, %rs15;
	add.s32 	%r128, %r34, 8;
	shl.b64 	%rd169, %rd168, %r128;
	or.b64  	%rd170, %rd169, %rd167;
	ld.global.nc.u8 	%rs16, [%rd37+2];
	cvt.u64.u8 	%rd171, %rs16;
	add.s32 	%r129, %r34, 16;
	shl.b64 	%rd172, %rd171, %r129;
	or.b64  	%rd173, %rd172, %rd170;
	ld.global.nc.u8 	%rs17, [%rd37+3];
	cvt.u64.u8 	%rd174, %rs17;
	add.s32 	%r130, %r34, 24;
	shl.b64 	%rd175, %rd174, %r130;
	or.b64  	%rd230, %rd175, %rd173;
	add.s32 	%r169, %r169, 4;
	setp.ne.s32 	%p31, %r169, %r32;
	@%p31 bra 	$L__BB42_24;
	setp.eq.s32 	%p32, %r31, 0;
	@%p32 bra 	$L__BB42_29;
	ld.global.nc.u8 	%rs18, [%rd37+4];
	cvt.u64.u8 	%rd176, %rs18;
	shl.b32 	%r131, %r32, 3;
	shl.b64 	%rd177, %rd176, %r131;
	or.b64  	%rd230, %rd177, %rd230;
	setp.eq.s32 	%p33, %r31, 1;
	@%p33 bra 	$L__BB42_29;
	ld.global.nc.u8 	%rs19, [%rd37+5];
	cvt.u64.u8 	%rd178, %rs19;
	add.s32 	%r132, %r34, 40;
	shl.b64 	%rd179, %rd178, %r132;
	or.b64  	%rd230, %rd179, %rd230;
	setp.eq.s32 	%p34, %r31, 2;
	@%p34 bra 	$L__BB42_29;
	ld.global.nc.u8 	%rs20, [%rd37+6];
	cvt.u64.u8 	%rd180, %rs20;
	add.s32 	%r133, %r34, 48;
	shl.b64 	%rd181, %rd180, %r133;
	or.b64  	%rd230, %rd181, %rd230;
$L__BB42_29:
	cvt.u32.u64 	%r134, %rd34;
	and.b32  	%r135, %r134, 7;
	shr.u64 	%rd182, %rd230, %r135;
	setp.gt.u32 	%p35, %r24, 63;
	mov.b64 	%rd183, -1;
	shl.b64 	%rd184, %rd183, %r30;
	not.b64 	%rd185, %rd184;
	selp.b64 	%rd186, -1, %rd185, %p35;
	and.b64  	%rd187, %rd182, %rd186;
	ld.global.nc.u64 	%rd188, [%rd27+8];
	add.s64 	%rd232, %rd188, %rd187;
	bra.uni 	$L__BB42_33;
$L__BB42_30:
	mul.lo.s32 	%r113, %r24, %r23;
	cvt.u32.u64 	%r114, %rd228;
	add.s32 	%r115, %r113, %r114;
	cvt.u64.u32 	%rd44, %r115;
	shr.u64 	%rd45, %rd44, 3;
	and.b32  	%r116, %r113, 7;
	add.s32 	%r117, %r24, %r116;
	add.s32 	%r118, %r117, 7;
	shr.u32 	%r36, %r118, 3;
	mov.b64 	%rd231, 0;
	mov.b32 	%r170, 0;
$L__BB42_31:
	cvt.u64.u32 	%rd149, %r170;
	add.s64 	%rd150, %rd45, %rd149;
	add.s64 	%rd151, %rd4, %rd150;
	ld.global.nc.u8 	%rs13, [%rd151];
	cvt.u64.u8 	%rd152, %rs13;
	shl.b32 	%r119, %r170, 3;
	shl.b64 	%rd153, %rd152, %r119;
	or.b64  	%rd231, %rd153, %rd231;
	add.s32 	%r170, %r170, 1;
	setp.lt.u32 	%p30, %r170, %r36;
	@%p30 bra 	$L__BB42_31;
	cvt.u32.u64 	%r120, %rd44;
	and.b32  	%r121, %r120, 7;
	shr.u64 	%rd154, %rd231, %r121;
	mov.b64 	%rd155, -1;
	shl.b64 	%rd156, %rd155, %r24;
	and.b64  	%rd157, %rd156, 4294967294;
	xor.b64  	%rd158, %rd157, 4294967295;
	and.b64  	%rd159, %rd158, %rd154;
	ld.global.nc.u64 	%rd160, [%rd27+8];
	add.s64 	%rd232, %rd160, %rd159;
$L__BB42_33:
	add.s64 	%rd239, %rd232, %rd239;
	add.s32 	%r166, %r166, 1;
	setp.eq.s32 	%p36, %r166, %r4;
	@%p36 bra 	$L__BB42_53;
	bra.uni 	$L__BB42_18;
$L__BB42_34:
	ld.global.nc.u64 	%rd239, [%rd2];
	ld.global.nc.u32 	%r40, [%rd2+8];
	shr.u32 	%r41, %r4, 5;
	and.b32  	%r42, %r2, 31;
	shl.b32 	%r63, %r41, 3;
	shr.u32 	%r64, %r40, %r63;
	and.b32  	%r43, %r64, 255;
	cvt.u16.u32 	%rs2, %r64;
	and.b16  	%rs1, %rs2, 255;
	setp.eq.s16 	%p6, %rs1, 0;
	@%p6 bra 	$L__BB42_53;
	setp.ne.s16 	%p7, %rs1, 255;
	@%p7 bra 	$L__BB42_41;
	setp.lt.u32 	%p8, %r4, 32;
	mov.b64 	%rd233, 0;
	@%p8 bra 	$L__BB42_40;
	mov.b32 	%r171, 0;
	mov.u32 	%r172, %r171;
$L__BB42_38:
	shl.b32 	%r66, %r171, 3;
	shr.u32 	%r67, %r40, %r66;
	and.b32  	%r68, %r67, 255;
	setp.eq.s32 	%p9, %r68, 255;
	selp.u32 	%r69, 1, 0, %p9;
	add.s32 	%r172, %r172, %r69;
	add.s32 	%r171, %r171, 1;
	setp.ne.s32 	%p10, %r171, %r41;
	@%p10 bra 	$L__BB42_38;
	mul.wide.u32 	%rd233, %r172, 8;
$L__BB42_40:
	add.s64 	%rd87, %rd4, %rd233;
	ld.global.nc.u8 	%rs3, [%rd87];
	cvt.u64.u8 	%rd88, %rs3;
	ld.global.nc.u8 	%rs4, [%rd87+1];
	cvt.u64.u8 	%rd89, %rs4;
	shl.b64 	%rd90, %rd89, 8;
	or.b64  	%rd91, %rd90, %rd88;
	ld.global.nc.u8 	%rs5, [%rd87+2];
	cvt.u64.u8 	%rd92, %rs5;
	shl.b64 	%rd93, %rd92, 16;
	ld.global.nc.u8 	%rs6, [%rd87+3];
	cvt.u64.u8 	%rd94, %rs6;
	shl.b64 	%rd95, %rd94, 24;
	or.b64  	%rd96, %rd95, %rd93;
	or.b64  	%rd97, %rd96, %rd91;
	ld.global.nc.u8 	%rs7, [%rd87+4];
	cvt.u64.u8 	%rd98, %rs7;
	ld.global.nc.u8 	%rs8, [%rd87+5];
	cvt.u64.u8 	%rd99, %rs8;
	shl.b64 	%rd100, %rd99, 8;
	or.b64  	%rd101, %rd100, %rd98;
	ld.global.nc.u8 	%rs9, [%rd87+6];
	cvt.u64.u8 	%rd102, %rs9;
	shl.b64 	%rd103, %rd102, 16;
	ld.global.nc.u8 	%rs10, [%rd87+7];
	cvt.u64.u8 	%rd104, %rs10;
	shl.b64 	%rd105, %rd104, 24;
	or.b64  	%rd106, %rd105, %rd103;
	or.b64  	%rd107, %rd106, %rd101;
	shl.b64 	%rd108, %rd107, 32;
	or.b64  	%rd239, %rd108, %rd97;
	bra.uni 	$L__BB42_53;
$L__BB42_41:
	cvta.to.global.u64 	%rd110, %rd74;
	mul.wide.u32 	%rd111, %r3, 12;
	add.s64 	%rd112, %rd110, %rd111;
	ld.global.nc.u32 	%r70, [%rd112+4];
	cvt.u64.u32 	%rd113, %r70;
	add.s64 	%rd55, %rd4, %rd113;
	setp.lt.u32 	%p11, %r4, 32;
	mov.b64 	%rd235, 0;
	@%p11 bra 	$L__BB42_44;
	mov.b64 	%rd235, 0;
	mov.b32 	%r173, 0;
$L__BB42_43:
	shl.b32 	%r72, %r173, 3;
	shr.u32 	%r73, %r40, %r72;
	and.b32  	%r74, %r73, 255;
	setp.eq.s32 	%p12, %r74, 255;
	shl.b32 	%r75, %r73, 5;
	and.b32  	%r76, %r75, 8160;
	selp.b32 	%r77, 0, %r76, %p12;
	cvt.u64.u32 	%rd115, %r77;
	add.s64 	%rd235, %rd235, %rd115;
	add.s32 	%r173, %r173, 1;
	setp.ne.s32 	%p13, %r173, %r41;
	@%p13 bra 	$L__BB42_43;
$L__BB42_44:
	setp.lt.u32 	%p14, %r43, 33;
	@%p14 bra 	$L__BB42_48;
	mul.lo.s32 	%r90, %r43, %r42;
	cvt.u64.u32 	%rd59, %r90;
	add.s64 	%rd129, %rd235, %rd59;
	min.u32 	%r50, %r43, 64;
	shr.u64 	%rd60, %rd129, 3;
	cvt.u32.u64 	%r91, %rd129;
	and.b32  	%r92, %r91, 7;
	add.s32 	%r93, %r50, %r92;
	add.s32 	%r94, %r93, 7;
	shr.u32 	%r95, %r94, 3;
	add.s32 	%r51, %r95, -1;
	mov.b64 	%rd236, 0;
	mov.b32 	%r174, 0;
$L__BB42_46:
	cvt.u64.u32 	%rd130, %r174;
	add.s64 	%rd131, %rd60, %rd130;
	add.s64 	%rd132, %rd55, %rd131;
	ld.global.nc.u8 	%rs12, [%rd132];
	cvt.u64.u8 	%rd133, %rs12;
	shl.b32 	%r96, %r174, 3;
	shl.b64 	%rd134, %rd133, %r96;
	or.b64  	%rd236, %rd134, %rd236;
	add.s32 	%r53, %r174, 1;
	setp.ne.s32 	%p17, %r174, %r51;
	mov.u32 	%r174, %r53;
	@%p17 bra 	$L__BB42_46;
	cvt.u32.u64 	%r97, %rd59;
	and.b32  	%r98, %r97, 7;
	shr.u64 	%rd135, %rd236, %r98;
	setp.gt.u32 	%p18, %r43, 63;
	mov.b64 	%rd136, -1;
	shl.b64 	%rd137, %rd136, %r50;
	not.b64 	%rd138, %rd137;
	selp.b64 	%rd139, -1, %rd138, %p18;
	and.b64  	%rd140, %rd135, %rd139;
	add.s64 	%rd239, %rd140, %rd239;
	bra.uni 	$L__BB42_53;
$L__BB42_48:
	cvt.u32.u64 	%r78, %rd235;
	mad.lo.s32 	%r79, %r43, %r42, %r78;
	cvt.u64.u32 	%rd64, %r79;
	setp.eq.s32 	%p15, %r43, 0;
	mov.b64 	%rd238, 0;
	@%p15 bra 	$L__BB42_52;
	cvt.u32.u64 	%r81, %rd64;
	shr.u64 	%rd65, %rd64, 3;
	and.b32  	%r82, %r81, 7;
	add.s32 	%r83, %r43, %r82;
	add.s32 	%r84, %r83, 7;
	shr.u32 	%r85, %r84, 3;
	add.s32 	%r54, %r85, -1;
	mov.b64 	%rd237, 0;
	mov.b32 	%r175, 0;
$L__BB42_50:
	cvt.u64.u32 	%rd118, %r175;
	add.s64 	%rd119, %rd65, %rd118;
	add.s64 	%rd120, %rd55, %rd119;
	ld.global.nc.u8 	%rs11, [%rd120];
	cvt.u64.u8 	%rd121, %rs11;
	shl.b32 	%r86, %r175, 3;
	shl.b64 	%rd122, %rd121, %r86;
	or.b64  	%rd237, %rd122, %rd237;
	add.s32 	%r56, %r175, 1;
	setp.ne.s32 	%p16, %r175, %r54;
	mov.u32 	%r175, %r56;
	@%p16 bra 	$L__BB42_50;
	shr.u64 	%rd123, %rd237, %r82;
	mov.b64 	%rd124, -1;
	shl.b64 	%rd125, %rd124, %r43;
	and.b64  	%rd126, %rd125, 4294967294;
	xor.b64  	%rd127, %rd126, 4294967295;
	and.b64  	%rd238, %rd127, %rd123;
$L__BB42_52:
	add.s64 	%rd239, %rd238, %rd239;
$L__BB42_53:
	cvta.to.global.u64 	%rd215, %rd76;
	mul.wide.s32 	%rd216, %r1, 8;
	add.s64 	%rd217, %rd215, %rd216;
	st.global.u64 	[%rd217], %rd239;
$L__BB42_54:
	ret;
$L__BB42_55:
	ld.global.nc.u64 	%rd232, [%rd27+8];
	bra.uni 	$L__BB42_33;

}
	// .globl	_Z43decompress_random_access_block_based_kernelIyEvPKhPK13BlockMetadataIT_EPK12DFORMetadataIS3_EPK12RFORMetadataPKjPS3_i20CompressionAlgorithmm
.visible .entry _Z43decompress_random_access_block_based_kernelIyEvPKhPK13BlockMetadataIT_EPK12DFORMetadataIS3_EPK12RFORMetadataPKjPS3_i20CompressionAlgorithmm(
	.param .u64 .ptr .align 1 _Z43decompress_random_access_block_based_kernelIyEvPKhPK13BlockMetadataIT_EPK12DFORMetadataIS3_EPK12RFORMetadataPKjPS3_i20CompressionAlgorithmm_param_0,
	.param .u64 .ptr .align 1 _Z43decompress_random_access_block_based_kernelIyEvPKhPK13BlockMetadataIT_EPK12DFORMetadataIS3_EPK12RFORMetadataPKjPS3_i20CompressionAlgorithmm_param_1,
	.param .u64 .ptr .align 1 _Z43decompress_random_access_block_based_kernelIyEvPKhPK13BlockMetadataIT_EPK12DFORMetadataIS3_EPK12RFORMetadataPKjPS3_i20CompressionAlgorithmm_param_2,
	.param .u64 .ptr .align 1 _Z43decompress_random_access_block_based_kernelIyEvPKhPK13BlockMetadataIT_EPK12DFORMetadataIS3_EPK12RFORMetadataPKjPS3_i20CompressionAlgorithmm_param_3,
	.param .u64 .ptr .align 1 _Z43decompress_random_access_block_based_kernelIyEvPKhPK13BlockMetadataIT_EPK12DFORMetadataIS3_EPK12RFORMetadataPKjPS3_i20CompressionAlgorithmm_param_4,
	.param .u64 .ptr .align 1 _Z43decompress_random_access_block_based_kernelIyEvPKhPK13BlockMetadataIT_EPK12DFORMetadataIS3_EPK12RFORMetadataPKjPS3_i20CompressionAlgorithmm_param_5,
	.param .u32 _Z43decompress_random_access_block_based_kernelIyEvPKhPK13BlockMetadataIT_EPK12DFORMetadataIS3_EPK12RFORMetadataPKjPS3_i20CompressionAlgorithmm_param_6,
	.param .u32 _Z43decompress_random_access_block_based_kernelIyEvPKhPK13BlockMetadataIT_EPK12DFORMetadataIS3_EPK12RFORMetadataPKjPS3_i20CompressionAlgorithmm_param_7,
	.param .u64 _Z43decompress_random_access_block_based_kernelIyEvPKhPK13BlockMetadataIT_EPK12DFORMetadataIS3_EPK12RFORMetadataPKjPS3_i20CompressionAlgorithmm_param_8
)
{
	.local .align 16 .b8 	__local_depot43[2080];
	.reg .b64 	%SP;
	.reg .b64 	%SPL;
	.reg .pred 	%p<72>;
	.reg .b16 	%rs<73>;
	.reg .b32 	%r<287>;
	.reg .b64 	%rd<448>;

	mov.u64 	%SPL, __local_depot43;
	ld.param.u64 	%rd82, [_Z43decompress_random_access_block_based_kernelIyEvPKhPK13BlockMetadataIT_EPK12DFORMetadataIS3_EPK12RFORMetadataPKjPS3_i20CompressionAlgorithmm_param_0];
	ld.param.u64 	%rd83, [_Z43decompress_random_access_block_based_kernelIyEvPKhPK13BlockMetadataIT_EPK12DFORMetadataIS3_EPK12RFORMetadataPKjPS3_i20CompressionAlgorithmm_param_1];
	ld.param.u64 	%rd84, [_Z43decompress_random_access_block_based_kernelIyEvPKhPK13BlockMetadataIT_EPK12DFORMetadataIS3_EPK12RFORMetadataPKjPS3_i20CompressionAlgorithmm_param_2];
	ld.param.u64 	%rd85, [_Z43decompress_random_access_block_based_kernelIyEvPKhPK13BlockMetadataIT_EPK12DFORMetadataIS3_EPK12RFORMetadataPKjPS3_i20CompressionAlgorithmm_param_3];
	ld.param.u64 	%rd86, [_Z43decompress_random_access_block_based_kernelIyEvPKhPK13BlockMetadataIT_EPK12DFORMetadataIS3_EPK12RFORMetadataPKjPS3_i20CompressionAlgorithmm_param_4];
	ld.param.u32 	%r77, [_Z43decompress_random_access_block_based_kernelIyEvPKhPK13BlockMetadataIT_EPK12DFORMetadataIS3_EPK12RFORMetadataPKjPS3_i20CompressionAlgorithmm_param_6];
	ld.param.u32 	%r76, [_Z43decompress_random_access_block_based_kernelIyEvPKhPK13BlockMetadataIT_EPK12DFORMetadataIS3_EPK12RFORMetadataPKjPS3_i20CompressionAlgorithmm_param_7];
	ld.param.u64 	%rd88, [_Z43decompress_random_access_block_based_kernelIyEvPKhPK13BlockMetadataIT_EPK12DFORMetadataIS3_EPK12RFORMetadataPKjPS3_i20CompressionAlgorithmm_param_8];
	add.u64 	%rd1, %SPL, 0;
	add.u64 	%rd2, %SPL, 1024;
	add.u64 	%rd3, %SPL, 2048;
	mov.u32 	%r78, %ctaid.x;
	mov.u32 	%r79, %ntid.x;
	mov.u32 	%r80, %tid.x;
	mad.lo.s32 	%r1, %r78, %r79, %r80;
	setp.ge.s32 	%p1, %r1, %r77;
	@%p1 bra 	$L__BB43_102;
	cvta.to.global.u64 	%rd92, %rd86;
	mul.wide.s32 	%rd93, %r1, 4;
	add.s64 	%rd94, %rd92, %rd93;
	ld.global.nc.u32 	%r2, [%rd94];
	cvt.u64.u32 	%rd95, %r2;
	setp.le.u64 	%p2, %rd88, %rd95;
	@%p2 bra 	$L__BB43_102;
	shr.u32 	%r3, %r2, 7;
	cvta.to.global.u64 	%rd96, %rd83;
	mul.wide.u32 	%rd97, %r3, 32;
	add.s64 	%rd4, %rd96, %rd97;
	ld.global.nc.u32 	%r81, [%rd4+12];
	cvt.u64.u32 	%rd98, %r81;
	cvta.to.global.u64 	%rd99, %rd82;
	add.s64 	%rd5, %rd99, %rd98;
	setp.eq.s32 	%p3, %r76, 2;
	@%p3 bra 	$L__BB43_64;
	setp.eq.s32 	%p4, %r76, 1;
	@%p4 bra 	$L__BB43_31;
	setp.ne.s32 	%p5, %r76, 0;
	@%p5 bra 	$L__BB43_100;
	ld.global.nc.u64 	%rd6, [%rd4];
	ld.global.nc.u32 	%r4, [%rd4+8];
	mov.b32 	%r265, 0;
$L__BB43_6:
	and.b32  	%r6, %r265, 31;
	shr.u32 	%r219, %r265, 2;
	and.b32  	%r220, %r219, 536870904;
	shr.u32 	%r221, %r4, %r220;
	and.b32  	%r7, %r221, 255;
	cvt.u16.u32 	%rs58, %r221;
	and.b16  	%rs57, %rs58, 255;
	setp.eq.s16 	%p54, %rs57, 0;
	@%p54 bra 	$L__BB43_103;
	setp.eq.s16 	%p55, %rs57, 255;
	@%p55 bra 	$L__BB43_29;
	setp.lt.u32 	%p56, %r265, 32;
	mov.b64 	%rd423, 0;
	@%p56 bra 	$L__BB43_11;
	shr.u32 	%r223, %r265, 5;
	max.u32 	%r224, %r223, 1;
	neg.s32 	%r267, %r224;
	mov.b64 	%rd423, 0;
	mov.b32 	%r266, 0;
$L__BB43_10:
	shr.u32 	%r225, %r4, %r266;
	and.b32  	%r226, %r225, 255;
	setp.eq.s32 	%p57, %r226, 255;
	shl.b32 	%r227, %r225, 5;
	and.b32  	%r228, %r227, 8160;
	selp.b32 	%r229, 0, %r228, %p57;
	cvt.u64.u32 	%rd348, %r229;
	add.s64 	%rd423, %rd423, %rd348;
	add.s32 	%r267, %r267, 1;
	setp.ne.s32 	%p58, %r267, 0;
	add.s32 	%r266, %r266, 8;
	@%p58 bra 	$L__BB43_10;
$L__BB43_11:
	setp.lt.u32 	%p59, %r7, 33;
	@%p59 bra 	$L__BB43_19;
	mul.lo.s32 	%r248, %r7, %r6;
	cvt.u64.u32 	%rd10, %r248;
	add.s64 	%rd384, %rd423, %rd10;
	min.u32 	%r13, %r7, 64;
	shr.u64 	%rd11, %rd384, 3;
	cvt.u32.u64 	%r249, %rd384;
	and.b32  	%r250, %r249, 7;
	add.s32 	%r251, %r13, %r250;
	add.s32 	%r252, %r251, 7;
	shr.u32 	%r253, %r252, 3;
	and.b32  	%r14, %r253, 3;
	and.b32  	%r15, %r253, 28;
	mov.b64 	%rd425, 0;
	mov.b32 	%r268, 0;
$L__BB43_13:
	cvt.u64.u32 	%rd385, %r268;
	add.s64 	%rd386, %rd11, %rd385;
	add.s64 	%rd13, %rd5, %rd386;
	ld.global.nc.u8 	%rs66, [%rd13];
	cvt.u64.u8 	%rd387, %rs66;
	shl.b32 	%r17, %r268, 3;
	shl.b64 	%rd388, %rd387, %r17;
	or.b64  	%rd389, %rd388, %rd425;
	ld.global.nc.u8 	%rs67, [%rd13+1];
	cvt.u64.u8 	%rd390, %rs67;
	add.s32 	%r254, %r17, 8;
	shl.b64 	%rd391, %rd390, %r254;
	or.b64  	%rd392, %rd391, %rd389;
	ld.global.nc.u8 	%rs68, [%rd13+2];
	cvt.u64.u8 	%rd393, %rs68;
	add.s32 	%r255, %r17, 16;
	shl.b64 	%rd394, %rd393, %r255;
	or.b64  	%rd395, %rd394, %rd392;
	ld.global.nc.u8 	%rs69, [%rd13+3];
	cvt.u64.u8 	%rd396, %rs69;
	add.s32 	%r256, %r17, 24;
	shl.b64 	%rd397, %rd396, %r256;
	or.b64  	%rd425, %rd397, %rd395;
	add.s32 	%r268, %r268, 4;
	setp.ne.s32 	%p66, %r268, %r15;
	@%p66 bra 	$L__BB43_13;
	setp.eq.s32 	%p67, %r14, 0;
	@%p67 bra 	$L__BB43_18;
	ld.global.nc.u8 	%rs70, [%rd13+4];
	cvt.u64.u8 	%rd398, %rs70;
	shl.b32 	%r257, %r15, 3;
	shl.b64 	%rd399, %rd398, %r257;
	or.b64  	%rd425, %rd399, %rd425;
	setp.eq.s32 	%p68, %r14, 1;
	@%p68 bra 	$L__BB43_18;
	ld.global.nc.u8 	%rs71, [%rd13+5];
	cvt.u64.u8 	%rd400, %rs71;
	add.s32 	%r258, %r17, 40;
	shl.b64 	%rd401, %rd400, %r258;
	or.b64  	%rd425, %rd401, %rd425;
	setp.eq.s32 	%p69, %r14, 2;
	@%p69 bra 	$L__BB43_18;
	ld.global.nc.u8 	%rs72, [%rd13+6];
	cvt.u64.u8 	%rd402, %rs72;
	add.s32 	%r259, %r17, 48;
	shl.b64 	%rd403, %rd402, %r259;
	or.b64  	%rd425, %rd403, %rd425;
$L__BB43_18:
	cvt.u32.u64 	%r260, %rd10;
	and.b32  	%r261, %r260, 7;
	shr.u64 	%rd404, %rd425, %r261;
	setp.gt.u32 	%p70, %r7, 63;
	mov.b64 	%rd405, -1;
	shl.b64 	%rd406, %rd405, %r13;
	not.b64 	%rd407, %rd406;
	selp.b64 	%rd408, -1, %rd407, %p70;
	and.b64  	%rd409, %rd404, %rd408;
	add.s64 	%rd410, %rd409, %rd6;
	mul.wide.u32 	%rd411, %r265, 8;
	add.s64 	%rd412, %rd1, %rd411;
	st.local.u64 	[%rd412], %rd410;
	bra.uni 	$L__BB43_30;
$L__BB43_19:
	cvt.u32.u64 	%r230, %rd423;
	mad.lo.s32 	%r231, %r7, %r6, %r230;
	cvt.u64.u32 	%rd19, %r231;
	setp.eq.s32 	%p60, %r7, 0;
	mov.b64 	%rd430, 0;
	@%p60 bra 	$L__BB43_28;
	cvt.u32.u64 	%r233, %rd19;
	shr.u64 	%rd20, %rd19, 3;
	and.b32  	%r234, %r233, 7;
	add.s32 	%r235, %r7, %r234;
	add.s32 	%r236, %r235, 7;
	shr.u32 	%r19, %r236, 3;
	add.s32 	%r237, %r19, -1;
	and.b32  	%r20, %r19, 3;
	setp.lt.u32 	%p61, %r237, 3;
	mov.b64 	%rd429, 0;
	mov.b32 	%r270, 0;
	@%p61 bra 	$L__BB43_23;
	and.b32  	%r270, %r19, 28;
	mov.b64 	%rd429, 0;
	mov.b32 	%r269, 0;
$L__BB43_22:
	cvt.u64.u32 	%rd353, %r269;
	add.s64 	%rd354, %rd20, %rd353;
	add.s64 	%rd355, %rd5, %rd354;
	ld.global.nc.u8 	%rs59, [%rd355];
	cvt.u64.u8 	%rd356, %rs59;
	shl.b32 	%r239, %r269, 3;
	shl.b64 	%rd357, %rd356, %r239;
	or.b64  	%rd358, %rd357, %rd429;
	ld.global.nc.u8 	%rs60, [%rd355+1];
	cvt.u64.u8 	%rd359, %rs60;
	add.s32 	%r240, %r239, 8;
	shl.b64 	%rd360, %rd359, %r240;
	or.b64  	%rd361, %rd360, %rd358;
	ld.global.nc.u8 	%rs61, [%rd355+2];
	cvt.u64.u8 	%rd362, %rs61;
	add.s32 	%r241, %r239, 16;
	shl.b64 	%rd363, %rd362, %r241;
	or.b64  	%rd364, %rd363, %rd361;
	ld.global.nc.u8 	%rs62, [%rd355+3];
	cvt.u64.u8 	%rd365, %rs62;
	add.s32 	%r242, %r239, 24;
	shl.b64 	%rd366, %rd365, %r242;
	or.b64  	%rd429, %rd366, %rd364;
	add.s32 	%r269, %r269, 4;
	setp.ne.s32 	%p62, %r269, %r270;
	@%p62 bra 	$L__BB43_22;
$L__BB43_23:
	setp.eq.s32 	%p63, %r20, 0;
	@%p63 bra 	$L__BB43_27;
	cvt.u64.u32 	%rd367, %r270;
	add.s64 	%rd368, %rd20, %rd367;
	add.s64 	%rd25, %rd5, %rd368;
	ld.global.nc.u8 	%rs63, [%rd25];
	cvt.u64.u8 	%rd369, %rs63;
	shl.b32 	%r25, %r270, 3;
	shl.b64 	%rd370, %rd369, %r25;
	or.b64  	%rd429, %rd370, %rd429;
	setp.eq.s32 	%p64, %r20, 1;
	@%p64 bra 	$L__BB43_27;
	ld.global.nc.u8 	%rs64, [%rd25+1];
	cvt.u64.u8 	%rd371, %rs64;
	add.s32 	%r243, %r25, 8;
	shl.b64 	%rd372, %rd371, %r243;
	or.b64  	%rd429, %rd372, %rd429;
	setp.eq.s32 	%p65, %r20, 2;
	@%p65 bra 	$L__BB43_27;
	ld.global.nc.u8 	%rs65, [%rd25+2];
	cvt.u64.u8 	%rd373, %rs65;
	add.s32 	%r244, %r25, 16;
	shl.b64 	%rd374, %rd373, %r244;
	or.b64  	%rd429, %rd374, %rd429;
$L__BB43_27:
	shr.u64 	%rd375, %rd429, %r234;
	mov.b64 	%rd376, -1;
	shl.b64 	%rd377, %rd376, %r7;
	and.b64  	%rd378, %rd377, 4294967294;
	xor.b64  	%rd379, %rd378, 4294967295;
	and.b64  	%rd430, %rd379, %rd375;
$L__BB43_28:
	add.s64 	%rd380, %rd430, %rd6;
	mul.wide.u32 	%rd381, %r265, 8;
	add.s64 	%rd382, %rd1, %rd381;
	st.local.u64 	[%rd382], %rd380;
	bra.uni 	$L__BB43_30;
$L__BB43_29:
	mul.wide.u32 	%rd342, %r265, 8;
	add.s64 	%rd343, %rd1, %rd342;
	st.local.u64 	[%rd343], %rd6;
$L__BB43_30:
	add.s32 	%r265, %r265, 1;
	setp.eq.s32 	%p71, %r265, 128;
	@%p71 bra 	$L__BB43_101;
	bra.uni 	$L__BB43_6;
$L__BB43_31:
	cvta.to.global.u64 	%rd268, %rd84;
	mul.wide.u32 	%rd269, %r3, 16;
	add.s64 	%rd270, %rd268, %rd269;
	and.b32  	%r158, %r2, -128;
	cvt.u64.u32 	%rd271, %r158;
	add.s64 	%rd272, %rd271, 128;
	setp.gt.u64 	%p36, %rd272, %rd88;
	cvt.u32.u64 	%r159, %rd88;
	sub.s32 	%r160, %r159, %r158;
	selp.b32 	%r27, %r160, 128, %p36;
	ld.global.nc.u64 	%rd32, [%rd270];
	ld.global.nc.u64 	%rd33, [%rd270+8];
	ld.global.nc.u32 	%r28, [%rd4+8];
	mov.b32 	%r271, 0;
$L__BB43_32:
	add.s32 	%r161, %r27, -1;
	setp.ge.s32 	%p37, %r271, %r161;
	@%p37 bra 	$L__BB43_48;
	and.b32  	%r30, %r271, 31;
	shr.u32 	%r162, %r271, 2;
	and.b32  	%r163, %r162, 536870904;
	shr.u32 	%r164, %r28, %r163;
	and.b32  	%r31, %r164, 255;
	setp.eq.s32 	%p38, %r31, 0;
	@%p38 bra 	$L__BB43_104;
	setp.lt.u32 	%p39, %r271, 32;
	mov.b64 	%rd432, 0;
	@%p39 bra 	$L__BB43_37;
	shr.u32 	%r166, %r271, 5;
	max.u32 	%r167, %r166, 1;
	neg.s32 	%r273, %r167;
	mov.b64 	%rd432, 0;
	mov.b32 	%r272, 0;
$L__BB43_36:
	shr.u32 	%r168, %r28, %r272;
	shl.b32 	%r169, %r168, 5;
	and.b32  	%r170, %r169, 8160;
	cvt.u64.u32 	%rd278, %r170;
	add.s64 	%rd432, %rd432, %rd278;
	add.s32 	%r273, %r273, 1;
	setp.ne.s32 	%p40, %r273, 0;
	add.s32 	%r272, %r272, 8;
	@%p40 bra 	$L__BB43_36;
$L__BB43_37:
	setp.lt.u32 	%p41, %r31, 33;
	@%p41 bra 	$L__BB43_45;
	mul.lo.s32 	%r182, %r31, %r30;
	cvt.u64.u32 	%rd296, %r182;
	add.s64 	%rd297, %rd432, %rd296;
	min.u32 	%r37, %r31, 64;
	shr.u64 	%rd37, %rd297, 3;
	mov.b64 	%rd434, 0;
	mov.b32 	%r274, 0;
$L__BB43_39:
	cvt.u64.u32 	%rd298, %r274;
	add.s64 	%rd299, %rd37, %rd298;
	add.s64 	%rd39, %rd5, %rd299;
	ld.global.nc.u8 	%rs50, [%rd39];
	cvt.u64.u8 	%rd300, %rs50;
	shl.b32 	%r39, %r274, 3;
	shl.b64 	%rd301, %rd300, %r39;
	or.b64  	%rd302, %rd301, %rd434;
	ld.global.nc.u8 	%rs51, [%rd39+1];
	cvt.u64.u8 	%rd303, %rs51;
	add.s32 	%r183, %r39, 8;
	shl.b64 	%rd304, %rd303, %r183;
	or.b64  	%rd305, %rd304, %rd302;
	ld.global.nc.u8 	%rs52, [%rd39+2];
	cvt.u64.u8 	%rd306, %rs52;
	add.s32 	%r184, %r39, 16;
	shl.b64 	%rd307, %rd306, %r184;
	or.b64  	%rd308, %rd307, %rd305;
	ld.global.nc.u8 	%rs53, [%rd39+3];
	cvt.u64.u8 	%rd309, %rs53;
	add.s32 	%r185, %r39, 24;
	shl.b64 	%rd310, %rd309, %r185;
	or.b64  	%rd434, %rd310, %rd308;
	add.s32 	%r274, %r274, 4;
	mul.lo.s32 	%r186, %r31, %r271;
	and.b32  	%r187, %r186, 7;
	add.s32 	%r188, %r37, %r187;
	add.s32 	%r189, %r188, 7;
	shr.u32 	%r190, %r189, 3;
	and.b32  	%r191, %r190, 28;
	setp.ne.s32 	%p43, %r274, %r191;
	@%p43 bra 	$L__BB43_39;
	and.b32  	%r197, %r190, 3;
	setp.eq.s32 	%p44, %r197, 0;
	@%p44 bra 	$L__BB43_44;
	ld.global.nc.u8 	%rs54, [%rd39+4];
	cvt.u64.u8 	%rd311, %rs54;
	and.b32  	%r203, %r189, 224;
	shl.b64 	%rd312, %rd311, %r203;
	or.b64  	%rd434, %rd312, %rd434;
	setp.eq.s32 	%p45, %r197, 1;
	@%p45 bra 	$L__BB43_44;
	ld.global.nc.u8 	%rs55, [%rd39+5];
	cvt.u64.u8 	%rd313, %rs55;
	add.s32 	%r205, %r39, 40;
	shl.b64 	%rd314, %rd313, %r205;
	or.b64  	%rd434, %rd314, %rd434;
	setp.eq.s32 	%p46, %r197, 2;
	@%p46 bra 	$L__BB43_44;
	ld.global.nc.u8 	%rs56, [%rd39+6];
	cvt.u64.u8 	%rd315, %rs56;
	add.s32 	%r212, %r39, 48;
	shl.b64 	%rd316, %rd315, %r212;
	or.b64  	%rd434, %rd316, %rd434;
$L__BB43_44:
	shr.u64 	%rd317, %rd434, %r187;
	setp.gt.u32 	%p47, %r31, 63;
	mov.b64 	%rd318, -1;
	shl.b64 	%rd319, %rd318, %r37;
	not.b64 	%rd320, %rd319;
	selp.b64 	%rd321, -1, %rd320, %p47;
	and.b64  	%rd322, %rd317, %rd321;
	add.s64 	%rd323, %rd322, %rd33;
	mul.wide.u32 	%rd324, %r271, 8;
	add.s64 	%rd325, %rd2, %rd324;
	st.local.u64 	[%rd325], %rd323;
	bra.uni 	$L__BB43_49;
$L__BB43_45:
	mul.lo.s32 	%r172, %r31, %r30;
	cvt.u32.u64 	%r173, %rd432;
	add.s32 	%r174, %r172, %r173;
	cvt.u64.u32 	%rd45, %r174;
	and.b32  	%r175, %r172, 7;
	add.s32 	%r176, %r31, %r175;
	add.s32 	%r177, %r176, 7;
	shr.u32 	%r41, %r177, 3;
	mov.b64 	%rd435, 0;
	mov.b32 	%r275, 0;
$L__BB43_46:
	cvt.u64.u32 	%rd280, %r275;
	shr.u64 	%rd281, %rd45, 3;
	add.s64 	%rd282, %rd281, %rd280;
	add.s64 	%rd283, %rd5, %rd282;
	ld.global.nc.u8 	%rs49, [%rd283];
	cvt.u64.u8 	%rd284, %rs49;
	shl.b32 	%r178, %r275, 3;
	shl.b64 	%rd285, %rd284, %r178;
	or.b64  	%rd435, %rd285, %rd435;
	add.s32 	%r275, %r275, 1;
	setp.lt.u32 	%p42, %r275, %r41;
	@%p42 bra 	$L__BB43_46;
	cvt.u32.u64 	%r179, %rd45;
	and.b32  	%r180, %r179, 7;
	shr.u64 	%rd286, %rd435, %r180;
	mov.b64 	%rd287, -1;
	shl.b64 	%rd288, %rd287, %r31;
	and.b64  	%rd289, %rd288, 4294967294;
	xor.b64  	%rd290, %rd289, 4294967295;
	and.b64  	%rd291, %rd290, %rd286;
	add.s64 	%rd292, %rd291, %rd33;
	mul.wide.u32 	%rd293, %r271, 8;
	add.s64 	%rd294, %rd2, %rd293;
	st.local.u64 	[%rd294], %rd292;
	bra.uni 	$L__BB43_49;
$L__BB43_48:
	mul.wide.u32 	%rd273, %r271, 8;
	add.s64 	%rd274, %rd2, %rd273;
	mov.b64 	%rd275, 0;
	st.local.u64 	[%rd274], %rd275;
$L__BB43_49:
	add.s32 	%r271, %r271, 1;
	setp.ne.s32 	%p48, %r271, 127;
	@%p48 bra 	$L__BB43_32;
	st.local.u64 	[%rd1], %rd32;
	mov.b32 	%r276, 1;
$L__BB43_51:
	setp.ge.s32 	%p49, %r276, %r27;
	mul.wide.s32 	%rd328, %r276, 8;
	add.s64 	%rd48, %rd2, %rd328;
	mul.wide.u32 	%rd329, %r276, 8;
	add.s64 	%rd49, %rd1, %rd329;
	@%p49 bra 	$L__BB43_53;
	add.s64 	%rd332, %rd1, %rd328;
	ld.local.u64 	%rd333, [%rd332+-8];
	ld.local.u64 	%rd334, [%rd48+-8];
	add.s64 	%rd436, %rd334, %rd333;
	st.local.u64 	[%rd332], %rd436;
	bra.uni 	$L__BB43_54;
$L__BB43_53:
	mov.b64 	%rd436, 0;
	st.local.u64 	[%rd49], %rd436;
$L__BB43_54:
	add.s32 	%r216, %r276, 1;
	setp.lt.s32 	%p50, %r216, %r27;
	@%p50 bra 	$L__BB43_56;
	mov.b64 	%rd437, 0;
	st.local.u64 	[%rd49+8], %rd437;
	bra.uni 	$L__BB43_57;
$L__BB43_56:
	ld.local.u64 	%rd336, [%rd48];
	add.s64 	%rd437, %rd336, %rd436;
	st.local.u64 	[%rd49+8], %rd437;
$L__BB43_57:
	add.s32 	%r217, %r276, 2;
	setp.lt.s32 	%p51, %r217, %r27;
	@%p51 bra 	$L__BB43_59;
	mov.b64 	%rd438, 0;
	st.local.u64 	[%rd49+16], %rd438;
	bra.uni 	$L__BB43_60;
$L__BB43_59:
	ld.local.u64 	%rd338, [%rd48+8];
	add.s64 	%rd438, %rd338, %rd437;
	st.local.u64 	[%rd49+16], %rd438;
$L__BB43_60:
	add.s32 	%r46, %r276, 3;
	setp.eq.s32 	%p52, %r46, 128;
	@%p52 bra 	$L__BB43_101;
	setp.lt.s32 	%p53, %r46, %r27;
	@%p53 bra 	$L__BB43_63;
	mov.b64 	%rd339, 0;
	st.local.u64 	[%rd49+24], %rd339;
	add.s32 	%r276, %r276, 4;
	bra.uni 	$L__BB43_51;
$L__BB43_63:
	ld.local.u64 	%rd340, [%rd48+16];
	add.s64 	%rd341, %rd340, %rd438;
	st.local.u64 	[%rd49+24], %rd341;
	add.s32 	%r276, %r276, 4;
	bra.uni 	$L__BB43_51;
$L__BB43_64:
	ld.global.nc.u64 	%rd56, [%rd4];
	ld.global.nc.u32 	%r48, [%rd4+8];
	and.b32  	%r82, %r48, 255;
	setp.eq.s32 	%p6, %r82, 255;
	selp.u32 	%r83, 1, 0, %p6;
	and.b32  	%r84, %r48, 65280;
	setp.eq.s32 	%p7, %r84, 65280;
	selp.u32 	%r85, 1, 0, %p7;
	add.s32 	%r86, %r83, %r85;
	and.b32  	%r87, %r48, 16711680;
	setp.eq.s32 	%p8, %r87, 16711680;
	selp.u32 	%r88, 1, 0, %p8;
	add.s32 	%r89, %r86, %r88;
	setp.gt.u32 	%p9, %r48, -16777217;
	selp.u32 	%r90, 1, 0, %p9;
	add.s32 	%r49, %r89, %r90;
	setp.eq.s32 	%p10, %r49, 0;
	@%p10 bra 	$L__BB43_69;
	ld.global.nc.u8 	%rs1, [%rd5];
	cvt.u64.u8 	%rd100, %rs1;
	ld.global.nc.u8 	%rs2, [%rd5+1];
	cvt.u64.u8 	%rd101, %rs2;
	shl.b64 	%rd102, %rd101, 8;
	or.b64  	%rd103, %rd102, %rd100;
	ld.global.nc.u8 	%rs3, [%rd5+2];
	cvt.u64.u8 	%rd104, %rs3;
	shl.b64 	%rd105, %rd104, 16;
	ld.global.nc.u8 	%rs4, [%rd5+3];
	cvt.u64.u8 	%rd106, %rs4;
	shl.b64 	%rd107, %rd106, 24;
	or.b64  	%rd108, %rd107, %rd105;
	or.b64  	%rd109, %rd108, %rd103;
	ld.global.nc.u8 	%rs5, [%rd5+4];
	cvt.u64.u8 	%rd110, %rs5;
	ld.global.nc.u8 	%rs6, [%rd5+5];
	cvt.u64.u8 	%rd111, %rs6;
	shl.b64 	%rd112, %rd111, 8;
	or.b64  	%rd113, %rd112, %rd110;
	ld.global.nc.u8 	%rs7, [%rd5+6];
	cvt.u64.u8 	%rd114, %rs7;
	shl.b64 	%rd115, %rd114, 16;
	ld.global.nc.u8 	%rs8, [%rd5+7];
	cvt.u64.u8 	%rd116, %rs8;
	shl.b64 	%rd117, %rd116, 24;
	or.b64  	%rd118, %rd117, %rd115;
	or.b64  	%rd119, %rd118, %rd113;
	shl.b64 	%rd120, %rd119, 32;
	or.b64  	%rd121, %rd120, %rd109;
	st.local.u64 	[%rd3], %rd121;
	setp.eq.s32 	%p11, %r49, 1;
	@%p11 bra 	$L__BB43_69;
	ld.global.nc.u8 	%rs9, [%rd5+8];
	cvt.u64.u8 	%rd122, %rs9;
	ld.global.nc.u8 	%rs10, [%rd5+9];
	cvt.u64.u8 	%rd123, %rs10;
	shl.b64 	%rd124, %rd123, 8;
	or.b64  	%rd125, %rd124, %rd122;
	ld.global.nc.u8 	%rs11, [%rd5+10];
	cvt.u64.u8 	%rd126, %rs11;
	shl.b64 	%rd127, %rd126, 16;
	ld.global.nc.u8 	%rs12, [%rd5+11];
	cvt.u64.u8 	%rd128, %rs12;
	shl.b64 	%rd129, %rd128, 24;
	or.b64  	%rd130, %rd129, %rd127;
	or.b64  	%rd131, %rd130, %rd125;
	ld.global.nc.u8 	%rs13, [%rd5+12];
	cvt.u64.u8 	%rd132, %rs13;
	ld.global.nc.u8 	%rs14, [%rd5+13];
	cvt.u64.u8 	%rd133, %rs14;
	shl.b64 	%rd134, %rd133, 8;
	or.b64  	%rd135, %rd134, %rd132;
	ld.global.nc.u8 	%rs15, [%rd5+14];
	cvt.u64.u8 	%rd136, %rs15;
	shl.b64 	%rd137, %rd136, 16;
	ld.global.nc.u8 	%rs16, [%rd5+15];
	cvt.u64.u8 	%rd138, %rs16;
	shl.b64 	%rd139, %rd138, 24;
	or.b64  	%rd140, %rd139, %rd137;
	or.b64  	%rd141, %rd140, %rd135;
	shl.b64 	%rd142, %rd141, 32;
	or.b64  	%rd143, %rd142, %rd131;
	st.local.u64 	[%rd3+8], %rd143;
	setp.eq.s32 	%p12, %r49, 2;
	@%p12 bra 	$L__BB43_69;
	ld.global.nc.u8 	%rs17, [%rd5+16];
	cvt.u64.u8 	%rd144, %rs17;
	ld.global.nc.u8 	%rs18, [%rd5+17];
	cvt.u64.u8 	%rd145, %rs18;
	shl.b64 	%rd146, %rd145, 8;
	or.b64  	%rd147, %rd146, %rd144;
	ld.global.nc.u8 	%rs19, [%rd5+18];
	cvt.u64.u8 	%rd148, %rs19;
	shl.b64 	%rd149, %rd148, 16;
	ld.global.nc.u8 	%rs20, [%rd5+19];
	cvt.u64.u8 	%rd150, %rs20;
	shl.b64 	%rd151, %rd150, 24;
	or.b64  	%rd152, %rd151, %rd149;
	or.b64  	%rd153, %rd152, %rd147;
	ld.global.nc.u8 	%rs21, [%rd5+20];
	cvt.u64.u8 	%rd154, %rs21;
	ld.global.nc.u8 	%rs22, [%rd5+21];
	cvt.u64.u8 	%rd155, %rs22;
	shl.b64 	%rd156, %rd155, 8;
	or.b64  	%rd157, %rd156, %rd154;
	ld.global.nc.u8 	%rs23, [%rd5+22];
	cvt.u64.u8 	%rd158, %rs23;
	shl.b64 	%rd159, %rd158, 16;
	ld.global.nc.u8 	%rs24, [%rd5+23];
	cvt.u64.u8 	%rd160, %rs24;
	shl.b64 	%rd161, %rd160, 24;
	or.b64  	%rd162, %rd161, %rd159;
	or.b64  	%rd163, %rd162, %rd157;
	shl.b64 	%rd164, %rd163, 32;
	or.b64  	%rd165, %rd164, %rd153;
	st.local.u64 	[%rd3+16], %rd165;
	setp.eq.s32 	%p13, %r49, 3;
	@%p13 bra 	$L__BB43_69;
	ld.global.nc.u8 	%rs25, [%rd5+24];
	cvt.u64.u8 	%rd166, %rs25;
	ld.global.nc.u8 	%rs26, [%rd5+25];
	cvt.u64.u8 	%rd167, %rs26;
	shl.b64 	%rd168, %rd167, 8;
	or.b64  	%rd169, %rd168, %rd166;
	ld.global.nc.u8 	%rs27, [%rd5+26];
	cvt.u64.u8 	%rd170, %rs27;
	shl.b64 	%rd171, %rd170, 16;
	ld.global.nc.u8 	%rs28, [%rd5+27];
	cvt.u64.u8 	%rd172, %rs28;
	shl.b64 	%rd173, %rd172, 24;
	or.b64  	%rd174, %rd173, %rd171;
	or.b64  	%rd175, %rd174, %rd169;
	ld.global.nc.u8 	%rs29, [%rd5+28];
	cvt.u64.u8 	%rd176, %rs29;
	ld.global.nc.u8 	%rs30, [%rd5+29];
	cvt.u64.u8 	%rd177, %rs30;
	shl.b64 	%rd178, %rd177, 8;
	or.b64  	%rd179, %rd178, %rd176;
	ld.global.nc.u8 	%rs31, [%rd5+30];
	cvt.u64.u8 	%rd180, %rs31;
	shl.b64 	%rd181, %rd180, 16;
	ld.global.nc.u8 	%rs32, [%rd5+31];
	cvt.u64.u8 	%rd182, %rs32;
	shl.b64 	%rd183, %rd182, 24;
	or.b64  	%rd184, %rd183, %rd181;
	or.b64  	%rd185, %rd184, %rd179;
	shl.b64 	%rd186, %rd185, 32;
	or.b64  	%rd187, %rd186, %rd175;
	st.local.u64 	[%rd3+24], %rd187;
$L__BB43_69:
	cvta.to.global.u64 	%rd188, %rd85;
	mul.wide.u32 	%rd189, %r3, 12;
	add.s64 	%rd190, %rd188, %rd189;
	ld.global.nc.u32 	%r92, [%rd190+4];
	cvt.u64.u32 	%rd191, %r92;
	add.s64 	%rd57, %rd5, %rd191;
	mov.b32 	%r277, 0;
	mov.u32 	%r281, %r277;
$L__BB43_70:
	shr.u32 	%r93, %r277, 5;
	max.u32 	%r52, %r93, 1;
	and.b32  	%r53, %r277, 31;
	shr.u32 	%r94, %r277, 2;
	and.b32  	%r95, %r94, 536870904;
	shr.u32 	%r96, %r48, %r95;
	and.b32  	%r54, %r96, 255;
	cvt.u16.u32 	%rs34, %r96;
	and.b16  	%rs33, %rs34, 255;
	setp.eq.s16 	%p14, %rs33, 0;
	@%p14 bra 	$L__BB43_88;
	setp.eq.s16 	%p15, %rs33, 255;
	@%p15 bra 	$L__BB43_83;
	setp.lt.u32 	%p20, %r277, 32;
	mov.b64 	%rd440, 0;
	@%p20 bra 	$L__BB43_75;
	mov.b64 	%rd440, 0;
	mov.b32 	%r282, 0;
$L__BB43_74:
	shl.b32 	%r104, %r282, 3;
	shr.u32 	%r105, %r48, %r104;
	and.b32  	%r106, %r105, 255;
	setp.eq.s32 	%p21, %r106, 255;
	shl.b32 	%r107, %r105, 5;
	and.b32  	%r108, %r107, 8160;
	selp.b32 	%r109, 0, %r108, %p21;
	cvt.u64.u32 	%rd201, %r109;
	add.s64 	%rd440, %rd440, %rd201;
	add.s32 	%r282, %r282, 1;
	setp.ne.s32 	%p22, %r282, %r52;
	@%p22 bra 	$L__BB43_74;
$L__BB43_75:
	setp.lt.u32 	%p23, %r54, 33;
	@%p23 bra 	$L__BB43_89;
	mul.lo.s32 	%r139, %r54, %r53;
	cvt.u64.u32 	%rd61, %r139;
	add.s64 	%rd239, %rd440, %rd61;
	min.u32 	%r62, %r54, 64;
	shr.u64 	%rd62, %rd239, 3;
	cvt.u32.u64 	%r140, %rd239;
	and.b32  	%r141, %r140, 7;
	add.s32 	%r142, %r62, %r141;
	add.s32 	%r143, %r142, 7;
	shr.u32 	%r144, %r143, 3;
	and.b32  	%r63, %r144, 3;
	and.b32  	%r64, %r144, 28;
	mov.b64 	%rd442, 0;
	mov.b32 	%r283, 0;
$L__BB43_77:
	cvt.u64.u32 	%rd240, %r283;
	add.s64 	%rd241, %rd62, %rd240;
	add.s64 	%rd64, %rd57, %rd241;
	ld.global.nc.u8 	%rs42, [%rd64];
	cvt.u64.u8 	%rd242, %rs42;
	shl.b32 	%r66, %r283, 3;
	shl.b64 	%rd243, %rd242, %r66;
	or.b64  	%rd244, %rd243, %rd442;
	ld.global.nc.u8 	%rs43, [%rd64+1];
	cvt.u64.u8 	%rd245, %rs43;
	add.s32 	%r145, %r66, 8;
	shl.b64 	%rd246, %rd245, %r145;
	or.b64  	%rd247, %rd246, %rd244;
	ld.global.nc.u8 	%rs44, [%rd64+2];
	cvt.u64.u8 	%rd248, %rs44;
	add.s32 	%r146, %r66, 16;
	shl.b64 	%rd249, %rd248, %r146;
	or.b64  	%rd250, %rd249, %rd247;
	ld.global.nc.u8 	%rs45, [%rd64+3];
	cvt.u64.u8 	%rd251, %rs45;
	add.s32 	%r147, %r66, 24;
	shl.b64 	%rd252, %rd251, %r147;
	or.b64  	%rd442, %rd252, %rd250;
	add.s32 	%r283, %r283, 4;
	setp.ne.s32 	%p30, %r283, %r64;
	@%p30 bra 	$L__BB43_77;
	setp.eq.s32 	%p31, %r63, 0;
	@%p31 bra 	$L__BB43_82;
	ld.global.nc.u8 	%rs46, [%rd64+4];
	cvt.u64.u8 	%rd253, %rs46;
	shl.b32 	%r148, %r64, 3;
	shl.b64 	%rd254, %rd253, %r148;
	or.b64  	%rd442, %rd254, %rd442;
	setp.eq.s32 	%p32, %r63, 1;
	@%p32 bra 	$L__BB43_82;
	ld.global.nc.u8 	%rs47, [%rd64+5];
	cvt.u64.u8 	%rd255, %rs47;
	add.s32 	%r149, %r66, 40;
	shl.b64 	%rd256, %rd255, %r149;
	or.b64  	%rd442, %rd256, %rd442;
	setp.eq.s32 	%p33, %r63, 2;
	@%p33 bra 	$L__BB43_82;
	ld.global.nc.u8 	%rs48, [%rd64+6];
	cvt.u64.u8 	%rd257, %rs48;
	add.s32 	%r150, %r66, 48;
	shl.b64 	%rd258, %rd257, %r150;
	or.b64  	%rd442, %rd258, %rd442;
$L__BB43_82:
	cvt.u32.u64 	%r151, %rd61;
	and.b32  	%r152, %r151, 7;
	shr.u64 	%rd259, %rd442, %r152;
	and.b32  	%r156, %r96, 255;
	setp.gt.u32 	%p34, %r156, 63;
	mov.b64 	%rd260, -1;
	shl.b64 	%rd261, %rd260, %r62;
	not.b64 	%rd262, %rd261;
	selp.b64 	%rd263, -1, %rd262, %p34;
	and.b64  	%rd264, %rd259, %rd263;
	add.s64 	%rd265, %rd264, %rd56;
	mul.wide.u32 	%rd266, %r277, 8;
	add.s64 	%rd267, %rd1, %rd266;
	st.local.u64 	[%rd267], %rd265;
	bra.uni 	$L__BB43_99;
$L__BB43_83:
	setp.ne.s32 	%p16, %r53, 0;
	@%p16 bra 	$L__BB43_87;
	setp.lt.u32 	%p17, %r277, 32;
	mov.b32 	%r281, 0;
	@%p17 bra 	$L__BB43_87;
	mov.b32 	%r279, 0;
	mov.u32 	%r281, %r279;
$L__BB43_86:
	shl.b32 	%r99, %r279, 3;
	shr.u32 	%r100, %r48, %r99;
	and.b32  	%r101, %r100, 255;
	setp.eq.s32 	%p18, %r101, 255;
	selp.u32 	%r102, 1, 0, %p18;
	add.s32 	%r281, %r281, %r102;
	add.s32 	%r279, %r279, 1;
	setp.ne.s32 	%p19, %r279, %r52;
	@%p19 bra 	$L__BB43_86;
$L__BB43_87:
	mul.wide.s32 	%rd194, %r281, 8;
	add.s64 	%rd195, %rd3, %rd194;
	ld.local.u64 	%rd196, [%rd195];
	mul.wide.u32 	%rd197, %r277, 8;
	add.s64 	%rd198, %rd1, %rd197;
	st.local.u64 	[%rd198], %rd196;
	bra.uni 	$L__BB43_99;
$L__BB43_88:
	mul.wide.u32 	%rd192, %r277, 8;
	add.s64 	%rd193, %rd1, %rd192;
	st.local.u64 	[%rd193], %rd56;
	bra.uni 	$L__BB43_99;
$L__BB43_89:
	cvt.u32.u64 	%r110, %rd440;
	mad.lo.s32 	%r111, %r54, %r53, %r110;
	cvt.u64.u32 	%rd70, %r111;
	setp.eq.s32 	%p24, %r54, 0;
	mov.b64 	%rd447, 0;
	@%p24 bra 	$L__BB43_98;
	cvt.u32.u64 	%r113, %rd70;
	and.b32  	%r114, %r113, 7;
	add.s32 	%r115, %r54, %r114;
	add.s32 	%r116, %r115, 7;
	shr.u32 	%r117, %r116, 3;
	add.s32 	%r118, %r117, -1;
	setp.lt.u32 	%p25, %r118, 3;
	mov.b64 	%rd446, 0;
	mov.b32 	%r285, 0;
	@%p25 bra 	$L__BB43_93;
	mov.b64 	%rd446, 0;
	mov.b32 	%r284, 0;
$L__BB43_92:
	cvt.u64.u32 	%rd206, %r284;
	shr.u64 	%rd207, %rd70, 3;
	add.s64 	%rd208, %rd207, %rd206;
	add.s64 	%rd209, %rd57, %rd208;
	ld.global.nc.u8 	%rs35, [%rd209];
	cvt.u64.u8 	%rd210, %rs35;
	shl.b32 	%r120, %r284, 3;
	shl.b64 	%rd211, %rd210, %r120;
	or.b64  	%rd212, %rd211, %rd446;
	ld.global.nc.u8 	%rs36, [%rd209+1];
	cvt.u64.u8 	%rd213, %rs36;
	add.s32 	%r121, %r120, 8;
	shl.b64 	%rd214, %rd213, %r121;
	or.b64  	%rd215, %rd214, %rd212;
	ld.global.nc.u8 	%rs37, [%rd209+2];
	cvt.u64.u8 	%rd216, %rs37;
	add.s32 	%r122, %r120, 16;
	shl.b64 	%rd217, %rd216, %r122;
	or.b64  	%rd218, %rd217, %rd215;
	ld.global.nc.u8 	%rs38, [%rd209+3];
	cvt.u64.u8 	%rd219, %rs38;
	add.s32 	%r123, %r120, 24;
	shl.b64 	%rd220, %rd219, %r123;
	or.b64  	%rd446, %rd220, %rd218;
	add.s32 	%r284, %r284, 4;
	and.b32  	%r285, %r117, 28;
	setp.ne.s32 	%p26, %r284, %r285;
	@%p26 bra 	$L__BB43_92;
$L__BB43_93:
	and.b32  	%r72, %r117, 3;
	setp.eq.s32 	%p27, %r72, 0;
	@%p27 bra 	$L__BB43_97;
	cvt.u64.u32 	%rd221, %r285;
	shr.u64 	%rd222, %rd70, 3;
	add.s64 	%rd223, %rd222, %rd221;
	add.s64 	%rd75, %rd57, %rd223;
	ld.global.nc.u8 	%rs39, [%rd75];
	cvt.u64.u8 	%rd224, %rs39;
	shl.b32 	%r73, %r285, 3;
	shl.b64 	%rd225, %rd224, %r73;
	or.b64  	%rd446, %rd225, %rd446;
	setp.eq.s32 	%p28, %r72, 1;
	@%p28 bra 	$L__BB43_97;
	ld.global.nc.u8 	%rs40, [%rd75+1];
	cvt.u64.u8 	%rd226, %rs40;
	add.s32 	%r134, %r73, 8;
	shl.b64 	%rd227, %rd226, %r134;
	or.b64  	%rd446, %rd227, %rd446;
	setp.eq.s32 	%p29, %r72, 2;
	@%p29 bra 	$L__BB43_97;
	ld.global.nc.u8 	%rs41, [%rd75+2];
	cvt.u64.u8 	%rd228, %rs41;
	add.s32 	%r135, %r73, 16;
	shl.b64 	%rd229, %rd228, %r135;
	or.b64  	%rd446, %rd229, %rd446;
$L__BB43_97:
	shr.u64 	%rd230, %rd446, %r114;
	mov.b64 	%rd231, -1;
	shl.b64 	%rd232, %rd231, %r54;
	and.b64  	%rd233, %rd232, 4294967294;
	xor.b64  	%rd234, %rd233, 4294967295;
	and.b64  	%rd447, %rd234, %rd230;
$L__BB43_98:
	add.s64 	%rd235, %rd447, %rd56;
	mul.wide.u32 	%rd236, %r277, 8;
	add.s64 	%rd237, %rd1, %rd236;
	st.local.u64 	[%rd237], %rd235;
$L__BB43_99:
	add.s32 	%r277, %r277, 1;
	setp.eq.s32 	%p35, %r277, 128;
	@%p35 bra 	$L__BB43_101;
	bra.uni 	$L__BB43_70;
$L__BB43_100:
	mov.b64 	%rd413, 0;
	st.local.v2.u64 	[%rd1], {%rd413, %rd413};
	st.local.v2.u64 	[%rd1+16], {%rd413, %rd413};
	st.local.v2.u64 	[%rd1+32], {%rd413, %rd413};
	st.local.v2.u64 	[%rd1+48], {%rd413, %rd413};
	st.local.v2.u64 	[%rd1+64], {%rd413, %rd413};
	st.local.v2.u64 	[%rd1+80], {%rd413, %rd413};
	st.local.v2.u64 	[%rd1+96], {%rd413, %rd413};
	st.local.v2.u64 	[%rd1+112], {%rd413, %rd413};
	st.local.v2.u64 	[%rd1+128], {%rd413, %rd413};
	st.local.v2.u64 	[%rd1+144], {%rd413, %rd413};
	st.local.v2.u64 	[%rd1+160], {%rd413, %rd413};
	st.local.v2.u64 	[%rd1+176], {%rd413, %rd413};
	st.local.v2.u64 	[%rd1+192], {%rd413, %rd413};
	st.local.v2.u64 	[%rd1+208], {%rd413, %rd413};
	st.local.v2.u64 	[%rd1+224], {%rd413, %rd413};
	st.local.v2.u64 	[%rd1+240], {%rd413, %rd413};
	st.local.v2.u64 	[%rd1+256], {%rd413, %rd413};
	st.local.v2.u64 	[%rd1+272], {%rd413, %rd413};
	st.local.v2.u64 	[%rd1+288], {%rd413, %rd413};
	st.local.v2.u64 	[%rd1+304], {%rd413, %rd413};
	st.local.v2.u64 	[%rd1+320], {%rd413, %rd413};
	st.local.v2.u64 	[%rd1+336], {%rd413, %rd413};
	st.local.v2.u64 	[%rd1+352], {%rd413, %rd413};
	st.local.v2.u64 	[%rd1+368], {%rd413, %rd413};
	st.local.v2.u64 	[%rd1+384], {%rd413, %rd413};
	st.local.v2.u64 	[%rd1+400], {%rd413, %rd413};
	st.local.v2.u64 	[%rd1+416], {%rd413, %rd413};
	st.local.v2.u64 	[%rd1+432], {%rd413, %rd413};
	st.local.v2.u64 	[%rd1+448], {%rd413, %rd413};
	st.local.v2.u64 	[%rd1+464], {%rd413, %rd413};
	st.local.v2.u64 	[%rd1+480], {%rd413, %rd413};
	st.local.v2.u64 	[%rd1+496], {%rd413, %rd413};
	st.local.v2.u64 	[%rd1+512], {%rd413, %rd413};
	st.local.v2.u64 	[%rd1+528], {%rd413, %rd413};
	st.local.v2.u64 	[%rd1+544], {%rd413, %rd413};
	st.local.v2.u64 	[%rd1+560], {%rd413, %rd413};
	st.local.v2.u64 	[%rd1+576], {%rd413, %rd413};
	st.local.v2.u64 	[%rd1+592], {%rd413, %rd413};
	st.local.v2.u64 	[%rd1+608], {%rd413, %rd413};
	st.local.v2.u64 	[%rd1+624], {%rd413, %rd413};
	st.local.v2.u64 	[%rd1+640], {%rd413, %rd413};
	st.local.v2.u64 	[%rd1+656], {%rd413, %rd413};
	st.local.v2.u64 	[%rd1+672], {%rd413, %rd413};
	st.local.v2.u64 	[%rd1+688], {%rd413, %rd413};
	st.local.v2.u64 	[%rd1+704], {%rd413, %rd413};
	st.local.v2.u64 	[%rd1+720], {%rd413, %rd413};
	st.local.v2.u64 	[%rd1+736], {%rd413, %rd413};
	st.local.v2.u64 	[%rd1+752], {%rd413, %rd413};
	st.local.v2.u64 	[%rd1+768], {%rd413, %rd413};
	st.local.v2.u64 	[%rd1+784], {%rd413, %rd413};
	st.local.v2.u64 	[%rd1+800], {%rd413, %rd413};
	st.local.v2.u64 	[%rd1+816], {%rd413, %rd413};
	st.local.v2.u64 	[%rd1+832], {%rd413, %rd413};
	st.local.v2.u64 	[%rd1+848], {%rd413, %rd413};
	st.local.v2.u64 	[%rd1+864], {%rd413, %rd413};
	st.local.v2.u64 	[%rd1+880], {%rd413, %rd413};
	st.local.v2.u64 	[%rd1+896], {%rd413, %rd413};
	st.local.v2.u64 	[%rd1+912], {%rd413, %rd413};
	st.local.v2.u64 	[%rd1+928], {%rd413, %rd413};
	st.local.v2.u64 	[%rd1+944], {%rd413, %rd413};
	st.local.v2.u64 	[%rd1+960], {%rd413, %rd413};
	st.local.v2.u64 	[%rd1+976], {%rd413, %rd413};
	st.local.v2.u64 	[%rd1+992], {%rd413, %rd413};
	st.local.v2.u64 	[%rd1+1008], {%rd413, %rd413};
$L__BB43_101:
	ld.param.u64 	%rd421, [_Z43decompress_random_access_block_based_kernelIyEvPKhPK13BlockMetadataIT_EPK12DFORMetadataIS3_EPK12RFORMetadataPKjPS3_i20CompressionAlgorithmm_param_5];
	shl.b32 	%r262, %r2, 3;
	cvt.u64.u32 	%rd414, %r262;
	and.b64  	%rd415, %rd414, 1016;
	add.s64 	%rd416, %rd1, %rd415;
	ld.local.u64 	%rd417, [%rd416];
	cvta.to.global.u64 	%rd418, %rd421;
	mul.wide.s32 	%rd419, %r1, 8;
	add.s64 	%rd420, %rd418, %rd419;
	st.global.u64 	[%rd420], %rd417;
$L__BB43_102:
	ret;
$L__BB43_103:
	mul.wide.u32 	%rd344, %r265, 8;
	add.s64 	%rd345, %rd1, %rd344;
	st.local.u64 	[%rd345], %rd6;
	bra.uni 	$L__BB43_30;
$L__BB43_104:
	mul.wide.u32 	%rd326, %r271, 8;
	add.s64 	%rd327, %rd2, %rd326;
	st.local.u64 	[%rd327], %rd33;
	bra.uni 	$L__BB43_49;

}


// ===== COMPILED SASS (sm_100) =====

	.target	sm_100

	.elftype	@"ET_EXEC"


//--------------------- .note.nv.tkinfo           --------------------------
	.section	.note.nv.tkinfo,"",@"SHT_NOTE"
	.sectionflags	@"SHF_NOTE_NV_TKINFO"
	.tkinfo
        /*0018*/ 	.word	0x00000002
        /*0030*/ 	.string	""
        /*0030*/ 	.string	"ptxas"
        /*0030*/ 	.string	"Cuda compilation tools, release 13.0, V13.0.88"
        /*0030*/ 	.string	"Build cuda_13.0.r13.0/compiler.36424714_0"
        /*0030*/ 	.string	"-arch sm_100 -m 64 "



//--------------------- .note.nv.cuinfo           --------------------------
	.section	.note.nv.cuinfo,"",@"SHT_NOTE"
	.sectionflags	@"SHF_NOTE_NV_CUINFO"
        /*0018*/ 	.short	0x0002
        /*001a*/ 	.short	0x0064
        /*001c*/ 	.short	0x0082
	.zero		2


//--------------------- .nv.info                  --------------------------
	.section	.nv.info,"",@"SHT_CUDA_INFO"
	.align	4


	//----- nvinfo : EIATTR_REGCOUNT
	.align		4
        /*0000*/ 	.byte	0x04, 0x2f
        /*0002*/ 	.short	(.L_1 - .L_0)
	.align		4
.L_0:
        /*0004*/ 	.word	index@(_Z38calculate_serialization_offsets_kernelP20SerializedDataHeaderjjjm20CompressionAlgorithm)
        /*0008*/ 	.word	0x00000012


	//----- nvinfo : EIATTR_FRAME_SIZE
	.align		4
.L_1:
        /*000c*/ 	.byte	0x04, 0x11
        /*000e*/ 	.short	(.L_3 - .L_2)
	.align		4
.L_2:
        /*0010*/ 	.word	index@(_Z38calculate_serialization_offsets_kernelP20SerializedDataHeaderjjjm20CompressionAlgorithm)
        /*0014*/ 	.word	0x00000000


	//----- nvinfo : EIATTR_REGCOUNT
	.align		4
.L_3:
        /*0018*/ 	.byte	0x04, 0x2f
        /*001a*/ 	.short	(.L_5 - .L_4)
	.align		4
.L_4:
        /*001c*/ 	.word	index@(_Z31validate_deserialization_kernelPK20SerializedDataHeaderPbP20CompressionAlgorithmP10DataTypeIdPm)
        /*0020*/ 	.word	0x00000012


	//----- nvinfo : EIATTR_FRAME_SIZE
	.align		4
.L_5:
        /*0024*/ 	.byte	0x04, 0x11
        /*0026*/ 	.short	(.L_7 - .L_6)
	.align		4
.L_6:
        /*0028*/ 	.word	index@(_Z31validate_deserialization_kernelPK20SerializedDataHeaderPbP20CompressionAlgorithmP10DataTypeIdPm)
        /*002c*/ 	.word	0x00000000


	//----- nvinfo : EIATTR_REGCOUNT
	.align		4
.L_7:
        /*0030*/ 	.byte	0x04, 0x2f
        /*0032*/ 	.short	(.L_9 - .L_8)
	.align		4
.L_8:
        /*0034*/ 	.word	index@(_Z27deserialize_data_gpu_kernelIiEvPKhPK20SerializedDataHeaderPhP13BlockMetadataIT_EP12DFORMetadataIS7_EP12RFORMetadata20CompressionAlgorithm)
        /*0038*/ 	.word	0x00000020


	//----- nvinfo : EIATTR_FRAME_SIZE
	.align		4
.L_9:
        /*003c*/ 	.byte	0x04, 0x11
        /*003e*/ 	.short	(.L_11 - .L_10)
	.align		4
.L_10:
        /*0040*/ 	.word	index@($__internal_11_$__cuda_sm20_div_u64)
        /*0044*/ 	.word	0x00000000


	//----- nvinfo : EIATTR_FRAME_SIZE
	.align		4
.L_11:
        /*0048*/ 	.byte	0x04, 0x11
        /*004a*/ 	.short	(.L_13 - .L_12)
	.align		4
.L_12:
        /*004c*/ 	.word	index@(_Z27deserialize_data_gpu_kernelIiEvPKhPK20SerializedDataHeaderPhP13BlockMetadataIT_EP12DFORMetadataIS7_EP12RFORMetadata20CompressionAlgorithm)
        /*0050*/ 	.word	0x00000000


	//----- nvinfo : EIATTR_REGCOUNT
	.align		4
.L_13:
        /*0054*/ 	.byte	0x04, 0x2f
        /*0056*/ 	.short	(.L_15 - .L_14)
	.align		4
.L_14:
        /*0058*/ 	.word	index@(_Z25serialize_data_gpu_kernelIiEvPhPK20SerializedDataHeaderPKhPK13BlockMetadataIT_EPK12DFORMetadataIS7_EPK12RFORMetadata20CompressionAlgorithm)
        /*005c*/ 	.word	0x00000020


	//----- nvinfo : EIATTR_FRAME_SIZE
	.align		4
.L_15:
        /*0060*/ 	.byte	0x04, 0x11
        /*0062*/ 	.short	(.L_17 - .L_16)
	.align		4
.L_16:
        /*0064*/ 	.word	index@($__internal_10_$__cuda_sm20_div_u64)
        /*0068*/ 	.word	0x00000000


	//----- nvinfo : EIATTR_FRAME_SIZE
	.align		4
.L_17:
        /*006c*/ 	.byte	0x04, 0x11
        /*006e*/ 	.short	(.L_19 - .L_18)
	.align		4
.L_18:
        /*0070*/ 	.word	index@(_Z25serialize_data_gpu_kernelIiEvPhPK20SerializedDataHeaderPKhPK13BlockMetadataIT_EPK12DFORMetadataIS7_EPK12RFORMetadata20CompressionAlgorithm)
        /*0074*/ 	.word	0x00000000


	//----- nvinfo : EIATTR_REGCOUNT
	.align		4
.L_19:
        /*0078*/ 	.byte	0x04, 0x2f
        /*007a*/ 	.short	(.L_21 - .L_20)
	.align		4
.L_20:
        /*007c*/ 	.word	index@(_Z25decompress_gpu_for_kernelIiLi1EEvPKhPK13BlockMetadataIT_EPS3_i)
        /*0080*/ 	.word	0x00000017


	//----- nvinfo : EIATTR_FRAME_SIZE
	.align		4
.L_21:
        /*0084*/ 	.byte	0x04, 0x11
        /*0086*/ 	.short	(.L_23 - .L_22)
	.align		4
.L_22:
        /*0088*/ 	.word	index@(_Z25decompress_gpu_for_kernelIiLi1EEvPKhPK13BlockMetadataIT_EPS3_i)
        /*008c*/ 	.word	0x00000000


	//----- nvinfo : EIATTR_REGCOUNT
	.align		4
.L_23:
        /*0090*/ 	.byte	0x04, 0x2f
        /*0092*/ 	.short	(.L_25 - .L_24)
	.align		4
.L_24:
        /*0094*/ 	.word	index@(_Z26decompress_gpu_dfor_kernelIiLi1EEvPKhPK13BlockMetadataIT_EPK12DFORMetadataIS3_EPS3_im)
        /*0098*/ 	.word	0x0000001a


	//----- nvinfo : EIATTR_FRAME_SIZE
	.align		4
.L_25:
        /*009c*/ 	.byte	0x04, 0x11
        /*009e*/ 	.short	(.L_27 - .L_26)
	.align		4
.L_26:
        /*00a0*/ 	.word	index@(_Z26decompress_gpu_dfor_kernelIiLi1EEvPKhPK13BlockMetadataIT_EPK12DFORMetadataIS3_EPS3_im)
        /*00a4*/ 	.word	0x00000000


	//----- nvinfo : EIATTR_REGCOUNT
	.align		4
.L_27:
        /*00a8*/ 	.byte	0x04, 0x2f
        /*00aa*/ 	.short	(.L_29 - .L_28)
	.align		4
.L_28:
        /*00ac*/ 	.word	index@(_Z26decompress_gpu_rfor_kernelIiLi1EEvPKhPK13BlockMetadataIT_EPK12RFORMetadataPS3_i)
        /*00b0*/ 	.word	0x00000016


	//----- nvinfo : EIATTR_FRAME_SIZE
	.align		4
.L_29:
        /*00b4*/ 	.byte	0x04, 0x11
        /*00b6*/ 	.short	(.L_31 - .L_30)
	.align		4
.L_30:
        /*00b8*/ 	.word	index@(_Z26decompress_gpu_rfor_kernelIiLi1EEvPKhPK13BlockMetadataIT_EPK12RFORMetadataPS3_i)
        /*00bc*/ 	.word	0x00000000


	//----- nvinfo : EIATTR_REGCOUNT
	.align		4
.L_31:
        /*00c0*/ 	.byte	0x04, 0x2f
        /*00c2*/ 	.short	(.L_33 - .L_32)
	.align		4
.L_32:
        /*00c4*/ 	.word	index@(_Z31decompress_random_access_kernelIiEvPKhPK13BlockMetadataIT_EPK12DFORMetadataIS3_EPK12RFORMetadataPKjPS3_i20CompressionAlgorithmm)
        /*00c8*/ 	.word	0x00000020


	//----- nvinfo : EIATTR_FRAME_SIZE
	.align		4
.L_33:
        /*00cc*/ 	.byte	0x04, 0x11
        /*00ce*/ 	.short	(.L_35 - .L_34)
	.align		4
.L_34:
        /*00d0*/ 	.word	index@(_Z31decompress_random_access_kernelIiEvPKhPK13BlockMetadataIT_EPK12DFORMetadataIS3_EPK12RFORMetadataPKjPS3_i20CompressionAlgorithmm)
        /*00d4*/ 	.word	0x00000000


	//----- nvinfo : EIATTR_REGCOUNT
	.align		4
.L_35:
        /*00d8*/ 	.byte	0x04, 0x2f
        /*00da*/ 	.short	(.L_37 - .L_36)
	.align		4
.L_36:
        /*00dc*/ 	.word	index@(_Z43decompress_random_access_block_based_kernelIiEvPKhPK13BlockMetadataIT_EPK12DFORMetadataIS3_EPK12RFORMetadataPKjPS3_i20CompressionAlgorithmm)
        /*00e0*/ 	.word	0x00000020


	//----- nvinfo : EIATTR_FRAME_SIZE
	.align		4
.L_37:
        /*00e4*/ 	.byte	0x04, 0x11
        /*00e6*/ 	.short	(.L_39 - .L_38)
	.align		4
.L_38:
        /*00e8*/ 	.word	index@(_Z43decompress_random_access_block_based_kernelIiEvPKhPK13BlockMetadataIT_EPK12DFORMetadataIS3_EPK12RFORMetadataPKjPS3_i20CompressionAlgorithmm)
        /*00ec*/ 	.word	0x00000400


	//----- nvinfo : EIATTR_REGCOUNT
	.align		4
.L_39:
        /*00f0*/ 	.byte	0x04, 0x2f
        /*00f2*/ 	.short	(.L_41 - .L_40)
	.align		4
.L_40:
        /*00f4*/ 	.word	index@(_Z27deserialize_data_gpu_kernelIjEvPKhPK20SerializedDataHeaderPhP13BlockMetadataIT_EP12DFORMetadataIS7_EP12RFORMetadata20CompressionAlgorithm)
        /*00f8*/ 	.word	0x00000020


	//----- nvinfo : EIATTR_FRAME_SIZE
	.align		4
.L_41:
        /*00fc*/ 	.byte	0x04, 0x11
        /*00fe*/ 	.short	(.L_43 - .L_42)
	.align		4
.L_42:
        /*0100*/ 	.word	index@($__internal_9_$__cuda_sm20_div_u64)
        /*0104*/ 	.word	0x00000000


	//----- nvinfo : EIATTR_FRAME_SIZE
	.align		4
.L_43:
        /*0108*/ 	.byte	0x04, 0x11
        /*010a*/ 	.short	(.L_45 - .L_44)
	.align		4
.L_44:
        /*010c*/ 	.word	index@(_Z27deserialize_data_gpu_kernelIjEvPKhPK20SerializedDataHeaderPhP13BlockMetadataIT_EP12DFORMetadataIS7_EP12RFORMetadata20CompressionAlgorithm)
        /*0110*/ 	.word	0x00000000


	//----- nvinfo : EIATTR_REGCOUNT
	.align		4
.L_45:
        /*0114*/ 	.byte	0x04, 0x2f
        /*0116*/ 	.short	(.L_47 - .L_46)
	.align		4
.L_46:
        /*0118*/ 	.word	index@(_Z25serialize_data_gpu_kernelIjEvPhPK20SerializedDataHeaderPKhPK13BlockMetadataIT_EPK12DFORMetadataIS7_EPK12RFORMetadata20CompressionAlgorithm)
        /*011c*/ 	.word	0x00000020


	//----- nvinfo : EIATTR_FRAME_SIZE
	.align		4
.L_47:
        /*0120*/ 	.byte	0x04, 0x11
        /*0122*/ 	.short	(.L_49 - .L_48)
	.align		4
.L_48:
        /*0124*/ 	.word	index@($__internal_8_$__cuda_sm20_div_u64)
        /*0128*/ 	.word	0x00000000


	//----- nvinfo : EIATTR_FRAME_SIZE
	.align		4
.L_49:
        /*012c*/ 	.byte	0x04, 0x11
        /*012e*/ 	.short	(.L_51 - .L_50)
	.align		4
.L_50:
        /*0130*/ 	.word	index@(_Z25serialize_data_gpu_kernelIjEvPhPK20SerializedDataHeaderPKhPK13BlockMetadataIT_EPK12DFORMetadataIS7_EPK12RFORMetadata20CompressionAlgorithm)
        /*0134*/ 	.word	0x00000000


	//----- nvinfo : EIATTR_REGCOUNT
	.align		4
.L_51:
        /*0138*/ 	.byte	0x04, 0x2f
        /*013a*/ 	.short	(.L_53 - .L_52)
	.align		4
.L_52:
        /*013c*/ 	.word	index@(_Z25decompress_gpu_for_kernelIjLi1EEvPKhPK13BlockMetadataIT_EPS3_i)
        /*0140*/ 	.word	0x00000017


	//----- nvinfo : EIATTR_FRAME_SIZE
	.align		4
.L_53:
        /*0144*/ 	.byte	0x04, 0x11
        /*0146*/ 	.short	(.L_55 - .L_54)
	.align		4
.L_54:
        /*0148*/ 	.word	index@(_Z25decompress_gpu_for_kernelIjLi1EEvPKhPK13BlockMetadataIT_EPS3_i)
        /*014c*/ 	.word	0x00000000


	//----- nvinfo : EIATTR_REGCOUNT
	.align		4
.L_55:
        /*0150*/ 	.byte	0x04, 0x2f
        /*0152*/ 	.short	(.L_57 - .L_56)
	.align		4
.L_56:
        /*0154*/ 	.word	index@(_Z26decompress_gpu_dfor_kernelIjLi1EEvPKhPK13BlockMetadataIT_EPK12DFORMetadataIS3_EPS3_im)
        /*0158*/ 	.word	0x0000001a


	//----- nvinfo : EIATTR_FRAME_SIZE
	.align		4
.L_57:
        /*015c*/ 	.byte	0x04, 0x11
        /*015e*/ 	.short	(.L_59 - .L_58)
	.align		4
.L_58:
        /*0160*/ 	.word	index@(_Z26decompress_gpu_dfor_kernelIjLi1EEvPKhPK13BlockMetadataIT_EPK12DFORMetadataIS3_EPS3_im)
        /*0164*/ 	.word	0x00000000


	//----- nvinfo : EIATTR_REGCOUNT
	.align		4
.L_59:
        /*0168*/ 	.byte	0x04, 0x2f
        /*016a*/ 	.short	(.L_61 - .L_60)
	.align		4
.L_60:
        /*016c*/ 	.word	index@(_Z26decompress_gpu_rfor_kernelIjLi1EEvPKhPK13BlockMetadataIT_EPK12RFORMetadataPS3_i)
        /*0170*/ 	.word	0x00000016


	//----- nvinfo : EIATTR_FRAME_SIZE
	.align		4
.L_61:
        /*0174*/ 	.byte	0x04, 0x11
        /*0176*/ 	.short	(.L_63 - .L_62)
	.align		4
.L_62:
        /*0178*/ 	.word	index@(_Z26decompress_gpu_rfor_kernelIjLi1EEvPKhPK13BlockMetadataIT_EPK12RFORMetadataPS3_i)
        /*017c*/ 	.word	0x00000000


	//----- nvinfo : EIATTR_REGCOUNT
	.align		4
.L_63:
        /*0180*/ 	.byte	0x04, 0x2f
        /*0182*/ 	.short	(.L_65 - .L_64)
	.align		4
.L_64:
        /*0184*/ 	.word	index@(_Z31decompress_random_access_kernelIjEvPKhPK13BlockMetadataIT_EPK12DFORMetadataIS3_EPK12RFORMetadataPKjPS3_i20CompressionAlgorithmm)
        /*0188*/ 	.word	0x00000020


	//----- nvinfo : EIATTR_FRAME_SIZE
	.align		4
.L_65:
        /*018c*/ 	.byte	0x04, 0x11
        /*018e*/ 	.short	(.L_67 - .L_66)
	.align		4
.L_66:
        /*0190*/ 	.word	index@(_Z31decompress_random_access_kernelIjEvPKhPK13BlockMetadataIT_EPK12DFORMetadataIS3_EPK12RFORMetadataPKjPS3_i20CompressionAlgorithmm)
        /*0194*/ 	.word	0x00000000


	//----- nvinfo : EIATTR_REGCOUNT
	.align		4
.L_67:
        /*0198*/ 	.byte	0x04, 0x2f
        /*019a*/ 	.short	(.L_69 - .L_68)
	.align		4
.L_68:
        /*019c*/ 	.word	index@(_Z43decompress_random_access_block_based_kernelIjEvPKhPK13BlockMetadataIT_EPK12DFORMetadataIS3_EPK12RFORMetadataPKjPS3_i20CompressionAlgorithmm)
        /*01a0*/ 	.word	0x00000020


	//----- nvinfo : EIATTR_FRAME_SIZE
	.align		4
.L_69:
        /*01a4*/ 	.byte	0x04, 0x11
        /*01a6*/ 	.short	(.L_71 - .L_70)
	.align		4
.L_70:
        /*01a8*/ 	.word	index@(_Z43decompress_random_access_block_based_kernelIjEvPKhPK13BlockMetadataIT_EPK12DFORMetadataIS3_EPK12RFORMetadataPKjPS3_i20CompressionAlgorithmm)
        /*01ac*/ 	.word	0x00000400


	//----- nvinfo : EIATTR_REGCOUNT
	.align		4
.L_71:
        /*01b0*/ 	.byte	0x04, 0x2f
        /*01b2*/ 	.short	(.L_73 - .L_72)
	.align		4
.L_72:
        /*01b4*/ 	.word	index@(_Z27deserialize_data_gpu_kernelIlEvPKhPK20SerializedDataHeaderPhP13BlockMetadataIT_EP12DFORMetadataIS7_EP12RFORMetadata20CompressionAlgorithm)
        /*01b8*/ 	.word	0x00000020


	//----- nvinfo : EIATTR_FRAME_SIZE
	.align		4
.L_73:
        /*01bc*/ 	.byte	0x04, 0x11
        /*01be*/ 	.short	(.L_75 - .L_74)
	.align		4
.L_74:
        /*01c0*/ 	.word	index@($__internal_7_$__cuda_sm20_div_u64)
        /*01c4*/ 	.word	0x00000000


	//----- nvinfo : EIATTR_FRAME_SIZE
	.align		4
.L_75:
        /*01c8*/ 	.byte	0x04, 0x11
        /*01ca*/ 	.short	(.L_77 - .L_76)
	.align		4
.L_76:
        /*01cc*/ 	.word	index@(_Z27deserialize_data_gpu_kernelIlEvPKhPK20SerializedDataHeaderPhP13BlockMetadataIT_EP12DFORMetadataIS7_EP12RFORMetadata20CompressionAlgorithm)
        /*01d0*/ 	.word	0x00000000


	//----- nvinfo : EIATTR_REGCOUNT
	.align		4
.L_77:
        /*01d4*/ 	.byte	0x04, 0x2f
        /*01d6*/ 	.short	(.L_79 - .L_78)
	.align		4
.L_78:
        /*01d8*/ 	.word	index@(_Z25serialize_data_gpu_kernelIlEvPhPK20SerializedDataHeaderPKhPK13BlockMetadataIT_EPK12DFORMetadataIS7_EPK12RFORMetadata20CompressionAlgorithm)
        /*01dc*/ 	.word	0x00000020


	//----- nvinfo : EIATTR_FRAME_SIZE
	.align		4
.L_79:
        /*01e0*/ 	.byte	0x04, 0x11
        /*01e2*/ 	.short	(.L_81 - .L_80)
	.align		4
.L_80:
        /*01e4*/ 	.word	index@($__internal_6_$__cuda_sm20_div_u64)
        /*01e8*/ 	.word	0x00000000


	//----- nvinfo : EIATTR_FRAME_SIZE
	.align		4
.L_81:
        /*01ec*/ 	.byte	0x04, 0x11
        /*01ee*/ 	.short	(.L_83 - .L_82)
	.align		4
.L_82:
        /*01f0*/ 	.word	index@(_Z25serialize_data_gpu_kernelIlEvPhPK20SerializedDataHeaderPKhPK13BlockMetadataIT_EPK12DFORMetadataIS7_EPK12RFORMetadata20CompressionAlgorithm)
        /*01f4*/ 	.word	0x00000000


	//----- nvinfo : EIATTR_REGCOUNT
	.align		4
.L_83:
        /*01f8*/ 	.byte	0x04, 0x2f
        /*01fa*/ 	.short	(.L_85 - .L_84)
	.align		4
.L_84:
        /*01fc*/ 	.word	index@(_Z25decompress_gpu_for_kernelIlLi1EEvPKhPK13BlockMetadataIT_EPS3_i)
        /*0200*/ 	.word	0x00000018


	//----- nvinfo : EIATTR_FRAME_SIZE
	.align		4
.L_85:
        /*0204*/ 	.byte	0x04, 0x11
        /*0206*/ 	.short	(.L_87 - .L_86)
	.align		4
.L_86:
        /*0208*/ 	.word	index@(_Z25decompress_gpu_for_kernelIlLi1EEvPKhPK13BlockMetadataIT_EPS3_i)
        /*020c*/ 	.word	0x00000000


	//----- nvinfo : EIATTR_REGCOUNT
	.align		4
.L_87:
        /*0210*/ 	.byte	0x04, 0x2f
        /*0212*/ 	.short	(.L_89 - .L_88)
	.align		4
.L_88:
        /*0214*/ 	.word	index@(_Z26decompress_gpu_dfor_kernelIlLi1EEvPKhPK13BlockMetadataIT_EPK12DFORMetadataIS3_EPS3_im)
        /*0218*/ 	.word	0x0000001b


	//----- nvinfo : EIATTR_FRAME_SIZE
	.align		4
.L_89:
        /*021c*/ 	.byte	0x04, 0x11
        /*021e*/ 	.short	(.L_91 - .L_90)
	.align		4
.L_90:
        /*0220*/ 	.word	index@(_Z26decompress_gpu_dfor_kernelIlLi1EEvPKhPK13BlockMetadataIT_EPK12DFORMetadataIS3_EPS3_im)
        /*0224*/ 	.word	0x00000000


	//----- nvinfo : EIATTR_REGCOUNT
	.align		4
.L_91:
        /*0228*/ 	.byte	0x04, 0x2f
        /*022a*/ 	.short	(.L_93 - .L_92)
	.align		4
.L_92:
        /*022c*/ 	.word	index@(_Z26decompress_gpu_rfor_kernelIlLi1EEvPKhPK13BlockMetadataIT_EPK12RFORMetadataPS3_i)
        /*0230*/ 	.word	0x00000018


	//----- nvinfo : EIATTR_FRAME_SIZE
	.align		4
.L_93:
        /*0234*/ 	.byte	0x04, 0x11
        /*0236*/ 	.short	(.L_95 - .L_94)
	.align		4
.L_94:
        /*0238*/ 	.word	index@(_Z26decompress_gpu_rfor_kernelIlLi1EEvPKhPK13BlockMetadataIT_EPK12RFORMetadataPS3_i)
        /*023c*/ 	.word	0x00000000


	//----- nvinfo : EIATTR_REGCOUNT
	.align		4
.L_95:
        /*0240*/ 	.byte	0x04, 0x2f
        /*0242*/ 	.short	(.L_97 - .L_96)
	.align		4
.L_96:
        /*0244*/ 	.word	index@(_Z31decompress_random_access_kernelIlEvPKhPK13BlockMetadataIT_EPK12DFORMetadataIS3_EPK12RFORMetadataPKjPS3_i20CompressionAlgorithmm)
        /*0248*/ 	.word	0x00000020


	//----- nvinfo : EIATTR_FRAME_SIZE
	.align		4
.L_97:
        /*024c*/ 	.byte	0x04, 0x11
        /*024e*/ 	.short	(.L_99 - .L_98)
	.align		4
.L_98:
        /*0250*/ 	.word	index@(_Z31decompress_random_access_kernelIlEvPKhPK13BlockMetadataIT_EPK12DFORMetadataIS3_EPK12RFORMetadataPKjPS3_i20CompressionAlgorithmm)
        /*0254*/ 	.word	0x00000000


	//----- nvinfo : EIATTR_REGCOUNT
	.align		4
.L_99:
        /*0258*/ 	.byte	0x04, 0x2f
        /*025a*/ 	.short	(.L_101 - .L_100)
	.align		4
.L_100:
        /*025c*/ 	.word	index@(_Z43decompress_random_access_block_based_kernelIlEvPKhPK13BlockMetadataIT_EPK12DFORMetadataIS3_EPK12RFORMetadataPKjPS3_i20CompressionAlgorithmm)
        /*0260*/ 	.word	0x00000028


	//----- nvinfo : EIATTR_FRAME_SIZE
	.align		4
.L_101:
        /*0264*/ 	.byte	0x04, 0x11
        /*0266*/ 	.short	(.L_103 - .L_102)
	.align		4
.L_102:
        /*0268*/ 	.word	index@(_Z43decompress_random_access_block_based_kernelIlEvPKhPK13BlockMetadataIT_EPK12DFORMetadataIS3_EPK12RFORMetadataPKjPS3_i20CompressionAlgorithmm)
        /*026c*/ 	.word	0x00000820


	//----- nvinfo : EIATTR_REGCOUNT
	.align		4
.L_103:
        /*0270*/ 	.byte	0x04, 0x2f
        /*0272*/ 	.short	(.L_105 - .L_104)
	.align		4
.L_104:
        /*0274*/ 	.word	index@(_Z27deserialize_data_gpu_kernelImEvPKhPK20SerializedDataHeaderPhP13BlockMetadataIT_EP12DFORMetadataIS7_EP12RFORMetadata20CompressionAlgorithm)
        /*0278*/ 	.word	0x00000020


	//----- nvinfo : EIATTR_FRAME_SIZE
	.align		4
.L_105:
        /*027c*/ 	.byte	0x04, 0x11
        /*027e*/ 	.short	(.L_107 - .L_106)
	.align		4
.L_106:
        /*0280*/ 	.word	index@($__internal_5_$__cuda_sm20_div_u64)
        /*0284*/ 	.word	0x00000000


	//----- nvinfo : EIATTR_FRAME_SIZE
	.align		4
.L_107:
        /*0288*/ 	.byte	0x04, 0x11
        /*028a*/ 	.short	(.L_109 - .L_108)
	.align		4
.L_108:
        /*028c*/ 	.word	index@(_Z27deserialize_data_gpu_kernelImEvPKhPK20SerializedDataHeaderPhP13BlockMetadataIT_EP12DFORMetadataIS7_EP12RFORMetadata20CompressionAlgorithm)
        /*0290*/ 	.word	0x00000000


	//----- nvinfo : EIATTR_REGCOUNT
	.align		4
.L_109:
        /*0294*/ 	.byte	0x04, 0x2f
        /*0296*/ 	.short	(.L_111 - .L_110)
	.align		4
.L_110:
        /*0298*/ 	.word	index@(_Z25serialize_data_gpu_kernelImEvPhPK20SerializedDataHeaderPKhPK13BlockMetadataIT_EPK12DFORMetadataIS7_EPK12RFORMetadata20CompressionAlgorithm)
        /*029c*/ 	.word	0x00000020


	//----- nvinfo : EIATTR_FRAME_SIZE
	.align		4
.L_111:
        /*02a0*/ 	.byte	0x04, 0x11
        /*02a2*/ 	.short	(.L_113 - .L_112)
	.align		4
.L_112:
        /*02a4*/ 	.word	index@($__internal_4_$__cuda_sm20_div_u64)
        /*02a8*/ 	.word	0x00000000


	//----- nvinfo : EIATTR_FRAME_SIZE
	.align		4
.L_113:
        /*02ac*/ 	.byte	0x04, 0x11
        /*02ae*/ 	.short	(.L_115 - .L_114)
	.align		4
.L_114:
        /*02b0*/ 	.word	index@(_Z25serialize_data_gpu_kernelImEvPhPK20SerializedDataHeaderPKhPK13BlockMetadataIT_EPK12DFORMetadataIS7_EPK12RFORMetadata20CompressionAlgorithm)
        /*02b4*/ 	.word	0x00000000


	//----- nvinfo : EIATTR_REGCOUNT
	.align		4
.L_115:
        /*02b8*/ 	.byte	0x04, 0x2f
        /*02ba*/ 	.short	(.L_117 - .L_116)
	.align		4
.L_116:
        /*02bc*/ 	.word	index@(_Z25decompress_gpu_for_kernelImLi1EEvPKhPK13BlockMetadataIT_EPS3_i)
        /*02c0*/ 	.word	0x00000018


	//----- nvinfo : EIATTR_FRAME_SIZE
	.align		4
.L_117:
        /*02c4*/ 	.byte	0x04, 0x11
        /*02c6*/ 	.short	(.L_119 - .L_118)
	.align		4
.L_118:
        /*02c8*/ 	.word	index@(_Z25decompress_gpu_for_kernelImLi1EEvPKhPK13BlockMetadataIT_EPS3_i)
        /*02cc*/ 	.word	0x00000000


	//----- nvinfo : EIATTR_REGCOUNT
	.align		4
.L_119:
        /*02d0*/ 	.byte	0x04, 0x2f
        /*02d2*/ 	.short	(.L_121 - .L_120)
	.align		4
.L_120:
        /*02d4*/ 	.word	index@(_Z26decompress_gpu_dfor_kernelImLi1EEvPKhPK13BlockMetadataIT_EPK12DFORMetadataIS3_EPS3_im)
        /*02d8*/ 	.word	0x0000001b


	//----- nvinfo : EIATTR_FRAME_SIZE
	.align		4
.L_121:
        /*02dc*/ 	.byte	0x04, 0x11
        /*02de*/ 	.short	(.L_123 - .L_122)
	.align		4
.L_122:
        /*02e0*/ 	.word	index@(_Z26decompress_gpu_dfor_kernelImLi1EEvPKhPK13BlockMetadataIT_EPK12DFORMetadataIS3_EPS3_im)
        /*02e4*/ 	.word	0x00000000


	//----- nvinfo : EIATTR_REGCOUNT
	.align		4
.L_123:
        /*02e8*/ 	.byte	0x04, 0x2f
        /*02ea*/ 	.short	(.L_125 - .L_124)
	.align		4
.L_124:
        /*02ec*/ 	.word	index@(_Z26decompress_gpu_rfor_kernelImLi1EEvPKhPK13BlockMetadataIT_EPK12RFORMetadataPS3_i)
        /*02f0*/ 	.word	0x00000018


	//----- nvinfo : EIATTR_FRAME_SIZE
	.align		4
.L_125:
        /*02f4*/ 	.byte	0x04, 0x11
        /*02f6*/ 	.short	(.L_127 - .L_126)
	.align		4
.L_126:
        /*02f8*/ 	.word	index@(_Z26decompress_gpu_rfor_kernelImLi1EEvPKhPK13BlockMetadataIT_EPK12RFORMetadataPS3_i)
        /*02fc*/ 	.word	0x00000000


	//----- nvinfo : EIATTR_REGCOUNT
	.align		4
.L_127:
        /*0300*/ 	.byte	0x04, 0x2f
        /*0302*/ 	.short	(.L_129 - .L_128)
	.align		4
.L_128:
        /*0304*/ 	.word	index@(_Z31decompress_random_access_kernelImEvPKhPK13BlockMetadataIT_EPK12DFORMetadataIS3_EPK12RFORMetadataPKjPS3_i20CompressionAlgorithmm)
        /*0308*/ 	.word	0x00000020


	//----- nvinfo : EIATTR_FRAME_SIZE
	.align		4
.L_129:
        /*030c*/ 	.byte	0x04, 0x11
        /*030e*/ 	.short	(.L_131 - .L_130)
	.align		4
.L_130:
        /*0310*/ 	.word	index@(_Z31decompress_random_access_kernelImEvPKhPK13BlockMetadataIT_EPK12DFORMetadataIS3_EPK12RFORMetadataPKjPS3_i20CompressionAlgorithmm)
        /*0314*/ 	.word	0x00000000


	//----- nvinfo : EIATTR_REGCOUNT
	.align		4
.L_131:
        /*0318*/ 	.byte	0x04, 0x2f
        /*031a*/ 	.short	(.L_133 - .L_132)
	.align		4
.L_132:
        /*031c*/ 	.word	index@(_Z43decompress_random_access_block_based_kernelImEvPKhPK13BlockMetadataIT_EPK12DFORMetadataIS3_EPK12RFORMetadataPKjPS3_i20CompressionAlgorithmm)
        /*0320*/ 	.word	0x00000028


	//----- nvinfo : EIATTR_FRAME_SIZE
	.align		4
.L_133:
        /*0324*/ 	.byte	0x04, 0x11
        /*0326*/ 	.short	(.L_135 - .L_134)
	.align		4
.L_134:
        /*0328*/ 	.word	index@(_Z43decompress_random_access_block_based_kernelImEvPKhPK13BlockMetadataIT_EPK12DFORMetadataIS3_EPK12RFORMetadataPKjPS3_i20CompressionAlgorithmm)
        /*032c*/ 	.word	0x00000820


	//----- nvinfo : EIATTR_REGCOUNT
	.align		4
.L_135:
        /*0330*/ 	.byte	0x04, 0x2f
        /*0332*/ 	.short	(.L_137 - .L_136)
	.align		4
.L_136:
        /*0334*/ 	.word	index@(_Z27deserialize_data_gpu_kernelIxEvPKhPK20SerializedDataHeaderPhP13BlockMetadataIT_EP12DFORMetadataIS7_EP12RFORMetadata20CompressionAlgorithm)
        /*0338*/ 	.word	0x00000020


	//----- nvinfo : EIATTR_FRAME_SIZE
	.align		4
.L_137:
        /*033c*/ 	.byte	0x04, 0x11
        /*033e*/ 	.short	(.L_139 - .L_138)
	.align		4
.L_138:
        /*0340*/ 	.word	index@($__internal_3_$__cuda_sm20_div_u64)
        /*0344*/ 	.word	0x00000000


	//----- nvinfo : EIATTR_FRAME_SIZE
	.align		4
.L_139:
        /*0348*/ 	.byte	0x04, 0x11
        /*034a*/ 	.short	(.L_141 - .L_140)
	.align		4
.L_140:
        /*034c*/ 	.word	index@(_Z27deserialize_data_gpu_kernelIxEvPKhPK20SerializedDataHeaderPhP13BlockMetadataIT_EP12DFORMetadataIS7_EP12RFORMetadata20CompressionAlgorithm)
        /*0350*/ 	.word	0x00000000


	//----- nvinfo : EIATTR_REGCOUNT
	.align		4
.L_141:
        /*0354*/ 	.byte	0x04, 0x2f
        /*0356*/ 	.short	(.L_143 - .L_142)
	.align		4
.L_142:
        /*0358*/ 	.word	index@(_Z25serialize_data_gpu_kernelIxEvPhPK20SerializedDataHeaderPKhPK13BlockMetadataIT_EPK12DFORMetadataIS7_EPK12RFORMetadata20CompressionAlgorithm)
        /*035c*/ 	.word	0x00000020


	//----- nvinfo : EIATTR_FRAME_SIZE
	.align		4
.L_143:
        /*0360*/ 	.byte	0x04, 0x11
        /*0362*/ 	.short	(.L_145 - .L_144)
	.align		4
.L_144:
        /*0364*/ 	.word	index@($__internal_2_$__cuda_sm20_div_u64)
        /*0368*/ 	.word	0x00000000


	//----- nvinfo : EIATTR_FRAME_SIZE
	.align		4
.L_145:
        /*036c*/ 	.byte	0x04, 0x11
        /*036e*/ 	.short	(.L_147 - .L_146)
	.align		4
.L_146:
        /*0370*/ 	.word	index@(_Z25serialize_data_gpu_kernelIxEvPhPK20SerializedDataHeaderPKhPK13BlockMetadataIT_EPK12DFORMetadataIS7_EPK12RFORMetadata20CompressionAlgorithm)
        /*0374*/ 	.word	0x00000000


	//----- nvinfo : EIATTR_REGCOUNT
	.align		4
.L_147:
        /*0378*/ 	.byte	0x04, 0x2f
        /*037a*/ 	.short	(.L_149 - .L_148)
	.align		4
.L_148:
        /*037c*/ 	.word	index@(_Z25decompress_gpu_for_kernelIxLi1EEvPKhPK13BlockMetadataIT_EPS3_i)
        /*0380*/ 	.word	0x00000018


	//----- nvinfo : EIATTR_FRAME_SIZE
	.align		4
.L_149:
        /*0384*/ 	.byte	0x04, 0x11
        /*0386*/ 	.short	(.L_151 - .L_150)
	.align		4
.L_150:
        /*0388*/ 	.word	index@(_Z25decompress_gpu_for_kernelIxLi1EEvPKhPK13BlockMetadataIT_EPS3_i)
        /*038c*/ 	.word	0x00000000


	//----- nvinfo : EIATTR_REGCOUNT
	.align		4
.L_151:
        /*0390*/ 	.byte	0x04, 0x2f
        /*0392*/ 	.short	(.L_153 - .L_152)
	.align		4
.L_152:
        /*0394*/ 	.word	index@(_Z26decompress_gpu_dfor_kernelIxLi1EEvPKhPK13BlockMetadataIT_EPK12DFORMetadataIS3_EPS3_im)
        /*0398*/ 	.word	0x0000001b


	//----- nvinfo : EIATTR_FRAME_SIZE
	.align		4
.L_153:
        /*039c*/ 	.byte	0x04, 0x11
        /*039e*/ 	.short	(.L_155 - .L_154)
	.align		4
.L_154:
        /*03a0*/ 	.word	index@(_Z26decompress_gpu_dfor_kernelIxLi1EEvPKhPK13BlockMetadataIT_EPK12DFORMetadataIS3_EPS3_im)
        /*03a4*/ 	.word	0x00000000


	//----- nvinfo : EIATTR_REGCOUNT
	.align		4
.L_155:
        /*03a8*/ 	.byte	0x04, 0x2f
        /*03aa*/ 	.short	(.L_157 - .L_156)
	.align		4
.L_156:
        /*03ac*/ 	.word	index@(_Z26decompress_gpu_rfor_kernelIxLi1EEvPKhPK13BlockMetadataIT_EPK12RFORMetadataPS3_i)
        /*03b0*/ 	.word	0x00000018


	//----- nvinfo : EIATTR_FRAME_SIZE
	.align		4
.L_157:
        /*03b4*/ 	.byte	0x04, 0x11
        /*03b6*/ 	.short	(.L_159 - .L_158)
	.align		4
.L_158:
        /*03b8*/ 	.word	index@(_Z26decompress_gpu_rfor_kernelIxLi1EEvPKhPK13BlockMetadataIT_EPK12RFORMetadataPS3_i)
        /*03bc*/ 	.word	0x00000000


	//----- nvinfo : EIATTR_REGCOUNT
	.align		4
.L_159:
        /*03c0*/ 	.byte	0x04, 0x2f
        /*03c2*/ 	.short	(.L_161 - .L_160)
	.align		4
.L_160:
        /*03c4*/ 	.word	index@(_Z31decompress_random_access_kernelIxEvPKhPK13BlockMetadataIT_EPK12DFORMetadataIS3_EPK12RFORMetadataPKjPS3_i20CompressionAlgorithmm)
        /*03c8*/ 	.word	0x00000020


	//----- nvinfo : EIATTR_FRAME_SIZE
	.align		4
.L_161:
        /*03cc*/ 	.byte	0x04, 0x11
        /*03ce*/ 	.short	(.L_163 - .L_162)
	.align		4
.L_162:
        /*03d0*/ 	.word	index@(_Z31decompress_random_access_kernelIxEvPKhPK13BlockMetadataIT_EPK12DFORMetadataIS3_EPK12RFORMetadataPKjPS3_i20CompressionAlgorithmm)
        /*03d4*/ 	.word	0x00000000


	//----- nvinfo : EIATTR_REGCOUNT
	.align		4
.L_163:
        /*03d8*/ 	.byte	0x04, 0x2f
        /*03da*/ 	.short	(.L_165 - .L_164)
	.align		4
.L_164:
        /*03dc*/ 	.word	index@(_Z43decompress_random_access_block_based_kernelIxEvPKhPK13BlockMetadataIT_EPK12DFORMetadataIS3_EPK12RFORMetadataPKjPS3_i20CompressionAlgorithmm)
        /*03e0*/ 	.word	0x00000028


	//----- nvinfo : EIATTR_FRAME_SIZE
	.align		4
.L_165:
        /*03e4*/ 	.byte	0x04, 0x11
        /*03e6*/ 	.short	(.L_167 - .L_166)
	.align		4
.L_166:
        /*03e8*/ 	.word	index@(_Z43decompress_random_access_block_based_kernelIxEvPKhPK13BlockMetadataIT_EPK12DFORMetadataIS3_EPK12RFORMetadataPKjPS3_i20CompressionAlgorithmm)
        /*03ec*/ 	.word	0x00000820


	//----- nvinfo : EIATTR_REGCOUNT
	.align		4
.L_167:
        /*03f0*/ 	.byte	0x04, 0x2f
        /*03f2*/ 	.short	(.L_169 - .L_168)
	.align		4
.L_168:
        /*03f4*/ 	.word	index@(_Z27deserialize_data_gpu_kernelIyEvPKhPK20SerializedDataHeaderPhP13BlockMetadataIT_EP12DFORMetadataIS7_EP12RFORMetadata20CompressionAlgorithm)
        /*03f8*/ 	.word	0x00000020


	//----- nvinfo : EIATTR_FRAME_SIZE
	.align		4
.L_169:
        /*03fc*/ 	.byte	0x04, 0x11
        /*03fe*/ 	.short	(.L_171 - .L_170)
	.align		4
.L_170:
        /*0400*/ 	.word	index@($__internal_1_$__cuda_sm20_div_u64)
        /*0404*/ 	.word	0x00000000


	//----- nvinfo : EIATTR_FRAME_SIZE
	.align		4
.L_171:
        /*0408*/ 	.byte	0x04, 0x11
        /*040a*/ 	.short	(.L_173 - .L_172)
	.align		4
.L_172:
        /*040c*/ 	.word	index@(_Z27deserialize_data_gpu_kernelIyEvPKhPK20SerializedDataHeaderPhP13BlockMetadataIT_EP12DFORMetadataIS7_EP12RFORMetadata20CompressionAlgorithm)
        /*0410*/ 	.word	0x00000000


	//----- nvinfo : EIATTR_REGCOUNT
	.align		4
.L_173:
        /*0414*/ 	.byte	0x04, 0x2f
        /*0416*/ 	.short	(.L_175 - .L_174)
	.align		4
.L_174:
        /*0418*/ 	.word	index@(_Z25serialize_data_gpu_kernelIyEvPhPK20SerializedDataHeaderPKhPK13BlockMetadataIT_EPK12DFORMetadataIS7_EPK12RFORMetadata20CompressionAlgorithm)
        /*041c*/ 	.word	0x00000020


	//----- nvinfo : EIATTR_FRAME_SIZE
	.align		4
.L_175:
        /*0420*/ 	.byte	0x04, 0x11
        /*0422*/ 	.short	(.L_177 - .L_176)
	.align		4
.L_176:
        /*0424*/ 	.word	index@($__internal_0_$__cuda_sm20_div_u64)
        /*0428*/ 	.word	0x00000000


	//----- nvinfo : EIATTR_FRAME_SIZE
	.align		4
.L_177:
        /*042c*/ 	.byte	0x04, 0x11
        /*042e*/ 	.short	(.L_179 - .L_178)
	.align		4
.L_178:
        /*0430*/ 	.word	index@(_Z25serialize_data_gpu_kernelIyEvPhPK20SerializedDataHeaderPKhPK13BlockMetadataIT_EPK12DFORMetadataIS7_EPK12RFORMetadata20CompressionAlgorithm)
        /*0434*/ 	.word	0x00000000


	//----- nvinfo : EIATTR_REGCOUNT
	.align		4
.L_179:
        /*0438*/ 	.byte	0x04, 0x2f
        /*043a*/ 	.short	(.L_181 - .L_180)
	.align		4
.L_180:
        /*043c*/ 	.word	index@(_Z25decompress_gpu_for_kernelIyLi1EEvPKhPK13BlockMetadataIT_EPS3_i)
        /*0440*/ 	.word	0x00000018


	//----- nvinfo : EIATTR_FRAME_SIZE
	.align		4
.L_181:
        /*0444*/ 	.byte	0x04, 0x11
        /*0446*/ 	.short	(.L_183 - .L_182)
	.align		4
.L_182:
        /*0448*/ 	.word	index@(_Z25decompress_gpu_for_kernelIyLi1EEvPKhPK13BlockMetadataIT_EPS3_i)
        /*044c*/ 	.word	0x00000000


	//----- nvinfo : EIATTR_REGCOUNT
	.align		4
.L_183:
        /*0450*/ 	.byte	0x04, 0x2f
        /*0452*/ 	.short	(.L_185 - .L_184)
	.align		4
.L_184:
        /*0454*/ 	.word	index@(_Z26decompress_gpu_dfor_kernelIyLi1EEvPKhPK13BlockMetadataIT_EPK12DFORMetadataIS3_EPS3_im)
        /*0458*/ 	.word	0x0000001b


	//----- nvinfo : EIATTR_FRAME_SIZE
	.align		4
.L_185:
        /*045c*/ 	.byte	0x04, 0x11
        /*045e*/ 	.short	(.L_187 - .L_186)
	.align		4
.L_186:
        /*0460*/ 	.word	index@(_Z26decompress_gpu_dfor_kernelIyLi1EEvPKhPK13BlockMetadataIT_EPK12DFORMetadataIS3_EPS3_im)
        /*0464*/ 	.word	0x00000000


	//----- nvinfo : EIATTR_REGCOUNT
	.align		4
.L_187:
        /*0468*/ 	.byte	0x04, 0x2f
        /*046a*/ 	.short	(.L_189 - .L_188)
	.align		4
.L_188:
        /*046c*/ 	.word	index@(_Z26decompress_gpu_rfor_kernelIyLi1EEvPKhPK13BlockMetadataIT_EPK12RFORMetadataPS3_i)
        /*0470*/ 	.word	0x00000018


	//----- nvinfo : EIATTR_FRAME_SIZE
	.align		4
.L_189:
        /*0474*/ 	.byte	0x04, 0x11
        /*0476*/ 	.short	(.L_191 - .L_190)
	.align		4
.L_190:
        /*0478*/ 	.word	index@(_Z26decompress_gpu_rfor_kernelIyLi1EEvPKhPK13BlockMetadataIT_EPK12RFORMetadataPS3_i)
        /*047c*/ 	.word	0x00000000


	//----- nvinfo : EIATTR_REGCOUNT
	.align		4
.L_191:
        /*0480*/ 	.byte	0x04, 0x2f
        /*0482*/ 	.short	(.L_193 - .L_192)
	.align		4
.L_192:
        /*0484*/ 	.word	index@(_Z31decompress_random_access_kernelIyEvPKhPK13BlockMetadataIT_EPK12DFORMetadataIS3_EPK12RFORMetadataPKjPS3_i20CompressionAlgorithmm)
        /*0488*/ 	.word	0x00000020


	//----- nvinfo : EIATTR_FRAME_SIZE
	.align		4
.L_193:
        /*048c*/ 	.byte	0x04, 0x11
        /*048e*/ 	.short	(.L_195 - .L_194)
	.align		4
.L_194:
        /*0490*/ 	.word	index@(_Z31decompress_random_access_kernelIyEvPKhPK13BlockMetadataIT_EPK12DFORMetadataIS3_EPK12RFORMetadataPKjPS3_i20CompressionAlgorithmm)
        /*0494*/ 	.word	0x00000000


	//----- nvinfo : EIATTR_REGCOUNT
	.align		4
.L_195:
        /*0498*/ 	.byte	0x04, 0x2f
        /*049a*/ 	.short	(.L_197 - .L_196)
	.align		4
.L_196:
        /*049c*/ 	.word	index@(_Z43decompress_random_access_block_based_kernelIyEvPKhPK13BlockMetadataIT_EPK12DFORMetadataIS3_EPK12RFORMetadataPKjPS3_i20CompressionAlgorithmm)
        /*04a0*/ 	.word	0x00000028


	//----- nvinfo : EIATTR_FRAME_SIZE
	.align		4
.L_197:
        /*04a4*/ 	.byte	0x04, 0x11
        /*04a6*/ 	.short	(.L_199 - .L_198)
	.align		4
.L_198:
        /*04a8*/ 	.word	index@(_Z43decompress_random_access_block_based_kernelIyEvPKhPK13BlockMetadataIT_EPK12DFORMetadataIS3_EPK12RFORMetadataPKjPS3_i20CompressionAlgorithmm)
        /*04ac*/ 	.word	0x00000820


	//----- nvinfo : EIATTR_MIN_STACK_SIZE
	.align		4
.L_199:
        /*04b0*/ 	.byte	0x04, 0x12
        /*04b2*/ 	.short	(.L_201 - .L_200)
	.align		4
.L_200:
        /*04b4*/ 	.word	index@(_Z43decompress_random_access_block_based_kernelIyEvPKhPK13BlockMetadataIT_EPK12DFORMetadataIS3_EPK12RFORMetadataPKjPS3_i20CompressionAlgorithmm)
        /*04b8*/ 	.word	0x00000820


	//----- nvinfo : EIATTR_MIN_STACK_SIZE
	.align		4
.L_201:
        /*04bc*/ 	.byte	0x04, 0x12
        /*04be*/ 	.short	(.L_203 - .L_202)
	.align		4
.L_202:
        /*04c0*/ 	.word	index@(_Z31decompress_random_access_kernelIyEvPKhPK13BlockMetadataIT_EPK12DFORMetadataIS3_EPK12RFORMetadataPKjPS3_i20CompressionAlgorithmm)
        /*04c4*/ 	.word	0x00000000


	//----- nvinfo : EIATTR_MIN_STACK_SIZE
	.align		4
.L_203:
        /*04c8*/ 	.byte	0x04, 0x12
        /*04ca*/ 	.short	(.L_205 - .L_204)
	.align		4
.L_204:
        /*04cc*/ 	.word	index@(_Z26decompress_gpu_rfor_kernelIyLi1EEvPKhPK13BlockMetadataIT_EPK12RFORMetadataPS3_i)
        /*04d0*/ 	.word	0x00000000


	//----- nvinfo : EIATTR_MIN_STACK_SIZE
	.align		4
.L_205:
        /*04d4*/ 	.byte	0x04, 0x12
        /*04d6*/ 	.short	(.L_207 - .L_206)
	.align		4
.L_206:
        /*04d8*/ 	.word	index@(_Z26decompress_gpu_dfor_kernelIyLi1EEvPKhPK13BlockMetadataIT_EPK12DFORMetadataIS3_EPS3_im)
        /*04dc*/ 	.word	0x00000000


	//----- nvinfo : EIATTR_MIN_STACK_SIZE
	.align		4
.L_207:
        /*04e0*/ 	.byte	0x04, 0x12
        /*04e2*/ 	.short	(.L_209 - .L_208)
	.align		4
.L_208:
        /*04e4*/ 	.word	index@(_Z25decompress_gpu_for_kernelIyLi1EEvPKhPK13BlockMetadataIT_EPS3_i)
        /*04e8*/ 	.word	0x00000000


	//----- nvinfo : EIATTR_MIN_STACK_SIZE
	.align		4
.L_209:
        /*04ec*/ 	.byte	0x04, 0x12
        /*04ee*/ 	.short	(.L_211 - .L_210)
	.align		4
.L_210:
        /*04f0*/ 	.word	index@(_Z25serialize_data_gpu_kernelIyEvPhPK20SerializedDataHeaderPKhPK13BlockMetadataIT_EPK12DFORMetadataIS7_EPK12RFORMetadata20CompressionAlgorithm)
        /*04f4*/ 	.word	0x00000000


	//----- nvinfo : EIATTR_MIN_STACK_SIZE
	.align		4
.L_211:
        /*04f8*/ 	.byte	0x04, 0x12
        /*04fa*/ 	.short	(.L_213 - .L_212)
	.align		4
.L_212:
        /*04fc*/ 	.word	index@(_Z27deserialize_data_gpu_kernelIyEvPKhPK20SerializedDataHeaderPhP13BlockMetadataIT_EP12DFORMetadataIS7_EP12RFORMetadata20CompressionAlgorithm)
        /*0500*/ 	.word	0x00000000


	//----- nvinfo : EIATTR_MIN_STACK_SIZE
	.align		4
.L_213:
        /*0504*/ 	.byte	0x04, 0x12
        /*0506*/ 	.short	(.L_215 - .L_214)
	.align		4
.L_214:
        /*0508*/ 	.word	index@(_Z43decompress_random_access_block_based_kernelIxEvPKhPK13BlockMetadataIT_EPK12DFORMetadataIS3_EPK12RFORMetadataPKjPS3_i20CompressionAlgorithmm)
        /*050c*/ 	.word	0x00000820


	//----- nvinfo : EIATTR_MIN_STACK_SIZE
	.align		4
.L_215:
        /*0510*/ 	.byte	0x04, 0x12
        /*0512*/ 	.short	(.L_217 - .L_216)
	.align		4
.L_216:
        /*0514*/ 	.word	index@(_Z31decompress_random_access_kernelIxEvPKhPK13BlockMetadataIT_EPK12DFORMetadataIS3_EPK12RFORMetadataPKjPS3_i20CompressionAlgorithmm)
        /*0518*/ 	.word	0x00000000


	//----- nvinfo : EIATTR_MIN_STACK_SIZE
	.align		4
.L_217:
        /*051c*/ 	.byte	0x04, 0x12
        /*051e*/ 	.short	(.L_219 - .L_218)
	.align		4
.L_218:
        /*0520*/ 	.word	index@(_Z26decompress_gpu_rfor_kernelIxLi1EEvPKhPK13BlockMetadataIT_EPK12RFORMetadataPS3_i)
        /*0524*/ 	.word	0x00000000


	//----- nvinfo : EIATTR_MIN_STACK_SIZE
	.align		4
.L_219:
        /*0528*/ 	.byte	0x04, 0x12
        /*052a*/ 	.short	(.L_221 - .L_220)
	.align		4
.L_220:
        /*052c*/ 	.word	index@(_Z26decompress_gpu_dfor_kernelIxLi1EEvPKhPK13BlockMetadataIT_EPK12DFORMetadataIS3_EPS3_im)
        /*0530*/ 	.word	0x00000000


	//----- nvinfo : EIATTR_MIN_STACK_SIZE
	.align		4
.L_221:
        /*0534*/ 	.byte	0x04, 0x12
        /*0536*/ 	.short	(.L_223 - .L_222)
	.align		4
.L_222:
        /*0538*/ 	.word	index@(_Z25decompress_gpu_for_kernelIxLi1EEvPKhPK13BlockMetadataIT_EPS3_i)
        /*053c*/ 	.word	0x00000000


	//----- nvinfo : EIATTR_MIN_STACK_SIZE
	.align		4
.L_223:
        /*0540*/ 	.byte	0x04, 0x12
        /*0542*/ 	.short	(.L_225 - .L_224)
	.align		4
.L_224:
        /*0544*/ 	.word	index@(_Z25serialize_data_gpu_kernelIxEvPhPK20SerializedDataHeaderPKhPK13BlockMetadataIT_EPK12DFORMetadataIS7_EPK12RFORMetadata20CompressionAlgorithm)
        /*0548*/ 	.word	0x00000000


	//----- nvinfo : EIATTR_MIN_STACK_SIZE
	.align		4
.L_225:
        /*054c*/ 	.byte	0x04, 0x12
        /*054e*/ 	.short	(.L_227 - .L_226)
	.align		4
.L_226:
        /*0550*/ 	.word	index@(_Z27deserialize_data_gpu_kernelIxEvPKhPK20SerializedDataHeaderPhP13BlockMetadataIT_EP12DFORMetadataIS7_EP12RFORMetadata20CompressionAlgorithm)
        /*0554*/ 	.word	0x00000000


	//----- nvinfo : EIATTR_MIN_STACK_SIZE
	.align		4
.L_227:
        /*0558*/ 	.byte	0x04, 0x12
        /*055a*/ 	.short	(.L_229 - .L_228)
	.align		4
.L_228:
        /*055c*/ 	.word	index@(_Z43decompress_random_access_block_based_kernelImEvPKhPK13BlockMetadataIT_EPK12DFORMetadataIS3_EPK12RFORMetadataPKjPS3_i20CompressionAlgorithmm)
        /*0560*/ 	.word	0x00000820


	//----- nvinfo : EIATTR_MIN_STACK_SIZE
	.align		4
.L_229:
        /*0564*/ 	.byte	0x04, 0x12
        /*0566*/ 	.short	(.L_231 - .L_230)
	.align		4
.L_230:
        /*0568*/ 	.word	index@(_Z31decompress_random_access_kernelImEvPKhPK13BlockMetadataIT_EPK12DFORMetadataIS3_EPK12RFORMetadataPKjPS3_i20CompressionAlgorithmm)
        /*056c*/ 	.word	0x00000000


	//----- nvinfo : EIATTR_MIN_STACK_SIZE
	.align		4
.L_231:
        /*0570*/ 	.byte	0x04, 0x12
        /*0572*/ 	.short	(.L_233 - .L_232)
	.align		4
.L_232:
        /*0574*/ 	.word	index@(_Z26decompress_gpu_rfor_kernelImLi1EEvPKhPK13BlockMetadataIT_EPK12RFORMetadataPS3_i)
        /*0578*/ 	.word	0x00000000


	//----- nvinfo : EIATTR_MIN_STACK_SIZE
	.align		4
.L_233:
        /*057c*/ 	.byte	0x04, 0x12
        /*057e*/ 	.short	(.L_235 - .L_234)
	.align		4
.L_234:
        /*0580*/ 	.word	index@(_Z26decompress_gpu_dfor_kernelImLi1EEvPKhPK13BlockMetadataIT_EPK12DFORMetadataIS3_EPS3_im)
        /*0584*/ 	.word	0x00000000


	//----- nvinfo : EIATTR_MIN_STACK_SIZE
	.align		4
.L_235:
        /*0588*/ 	.byte	0x04, 0x12
        /*058a*/ 	.short	(.L_237 - .L_236)
	.align		4
.L_236:
        /*058c*/ 	.word	index@(_Z25decompress_gpu_for_kernelImLi1EEvPKhPK13BlockMetadataIT_EPS3_i)
        /*0590*/ 	.word	0x00000000


	//----- nvinfo : EIATTR_MIN_STACK_SIZE
	.align		4
.L_237:
        /*0594*/ 	.byte	0x04, 0x12
        /*0596*/ 	.short	(.L_239 - .L_238)
	.align		4
.L_238:
        /*0598*/ 	.word	index@(_Z25serialize_data_gpu_kernelImEvPhPK20SerializedDataHeaderPKhPK13BlockMetadataIT_EPK12DFORMetadataIS7_EPK12RFORMetadata20CompressionAlgorithm)
        /*059c*/ 	.word	0x00000000


	//----- nvinfo : EIATTR_MIN_STACK_SIZE
	.align		4
.L_239:
        /*05a0*/ 	.byte	0x04, 0x12
        /*05a2*/ 	.short	(.L_241 - .L_240)
	.align		4
.L_240:
        /*05a4*/ 	.word	index@(_Z27deserialize_data_gpu_kernelImEvPKhPK20SerializedDataHeaderPhP13BlockMetadataIT_EP12DFORMetadataIS7_EP12RFORMetadata20CompressionAlgorithm)
        /*05a8*/ 	.word	0x00000000


	//----- nvinfo : EIATTR_MIN_STACK_SIZE
	.align		4
.L_241:
        /*05ac*/ 	.byte	0x04, 0x12
        /*05ae*/ 	.short	(.L_243 - .L_242)
	.align		4
.L_242:
        /*05b0*/ 	.word	index@(_Z43decompress_random_access_block_based_kernelIlEvPKhPK13BlockMetadataIT_EPK12DFORMetadataIS3_EPK12RFORMetadataPKjPS3_i20CompressionAlgorithmm)
        /*05b4*/ 	.word	0x00000820


	//----- nvinfo : EIATTR_MIN_STACK_SIZE
	.align		4
.L_243:
        /*05b8*/ 	.byte	0x04, 0x12
        /*05ba*/ 	.short	(.L_245 - .L_244)
	.align		4
.L_244:
        /*05bc*/ 	.word	index@(_Z31decompress_random_access_kernelIlEvPKhPK13BlockMetadataIT_EPK12DFORMetadataIS3_EPK12RFORMetadataPKjPS3_i20CompressionAlgorithmm)
        /*05c0*/ 	.word	0x00000000


	//----- nvinfo : EIATTR_MIN_STACK_SIZE
	.align		4
.L_245:
        /*05c4*/ 	.byte	0x04, 0x12
        /*05c6*/ 	.short	(.L_247 - .L_246)
	.align		4
.L_246:
        /*05c8*/ 	.word	index@(_Z26decompress_gpu_rfor_kernelIlLi1EEvPKhPK13BlockMetadataIT_EPK12RFORMetadataPS3_i)
        /*05cc*/ 	.word	0x00000000


	//----- nvinfo : EIATTR_MIN_STACK_SIZE
	.align		4
.L_247:
        /*05d0*/ 	.byte	0x04, 0x12
        /*05d2*/ 	.short	(.L_249 - .L_248)
	.align		4
.L_248:
        /*05d4*/ 	.word	index@(_Z26decompress_gpu_dfor_kernelIlLi1EEvPKhPK13BlockMetadataIT_EPK12DFORMetadataIS3_EPS3_im)
        /*05d8*/ 	.word	0x00000000


	//----- nvinfo : EIATTR_MIN_STACK_SIZE
	.align		4
.L_249:
        /*05dc*/ 	.byte	0x04, 0x12
        /*05de*/ 	.short	(.L_251 - .L_250)
	.align		4
.L_250:
        /*05e0*/ 	.word	index@(_Z25decompress_gpu_for_kernelIlLi1EEvPKhPK13BlockMetadataIT_EPS3_i)
        /*05e4*/ 	.word	0x00000000


	//----- nvinfo : EIATTR_MIN_STACK_SIZE
	.align		4
.L_251:
        /*05e8*/ 	.byte	0x04, 0x12
        /*05ea*/ 	.short	(.L_253 - .L_252)
	.align		4
.L_252:
        /*05ec*/ 	.word	index@(_Z25serialize_data_gpu_kernelIlEvPhPK20SerializedDataHeaderPKhPK13BlockMetadataIT_EPK12DFORMetadataIS7_EPK12RFORMetadata20CompressionAlgorithm)
        /*05f0*/ 	.word	0x00000000


	//----- nvinfo : EIATTR_MIN_STACK_SIZE
	.align		4
.L_253:
        /*05f4*/ 	.byte	0x04, 0x12
        /*05f6*/ 	.short	(.L_255 - .L_254)
	.align		4
.L_254:
        /*05f8*/ 	.word	index@(_Z27deserialize_data_gpu_kernelIlEvPKhPK20SerializedDataHeaderPhP13BlockMetadataIT_EP12DFORMetadataIS7_EP12RFORMetadata20CompressionAlgorithm)
        /*05fc*/ 	.word	0x00000000


	//----- nvinfo : EIATTR_MIN_STACK_SIZE
	.align		4
.L_255:
        /*0600*/ 	.byte	0x04, 0x12
        /*0602*/ 	.short	(.L_257 - .L_256)
	.align		4
.L_256:
        /*0604*/ 	.word	index@(_Z43decompress_random_access_block_based_kernelIjEvPKhPK13BlockMetadataIT_EPK12DFORMetadataIS3_EPK12RFORMetadataPKjPS3_i20CompressionAlgorithmm)
        /*0608*/ 	.word	0x00000400


	//----- nvinfo : EIATTR_MIN_STACK_SIZE
	.align		4
.L_257:
        /*060c*/ 	.byte	0x04, 0x12
        /*060e*/ 	.short	(.L_259 - .L_258)
	.align		4
.L_258:
        /*0610*/ 	.word	index@(_Z31decompress_random_access_kernelIjEvPKhPK13BlockMetadataIT_EPK12DFORMetadataIS3_EPK12RFORMetadataPKjPS3_i20CompressionAlgorithmm)
        /*0614*/ 	.word	0x00000000


	//----- nvinfo : EIATTR_MIN_STACK_SIZE
	.align		4
.L_259:
        /*0618*/ 	.byte	0x04, 0x12
        /*061a*/ 	.short	(.L_261 - .L_260)
	.align		4
.L_260:
        /*061c*/ 	.word	index@(_Z26decompress_gpu_rfor_kernelIjLi1EEvPKhPK13BlockMetadataIT_EPK12RFORMetadataPS3_i)
        /*0620*/ 	.word	0x00000000


	//----- nvinfo : EIATTR_MIN_STACK_SIZE
	.align		4
.L_261:
        /*0624*/ 	.byte	0x04, 0x12
        /*0626*/ 	.short	(.L_263 - .L_262)
	.align		4
.L_262:
        /*0628*/ 	.word	index@(_Z26decompress_gpu_dfor_kernelIjLi1EEvPKhPK13BlockMetadataIT_EPK12DFORMetadataIS3_EPS3_im)
        /*062c*/ 	.word	0x00000000


	//----- nvinfo : EIATTR_MIN_STACK_SIZE
	.align		4
.L_263:
        /*0630*/ 	.byte	0x04, 0x12
        /*0632*/ 	.short	(.L_265 - .L_264)
	.align		4
.L_264:
        /*0634*/ 	.word	index@(_Z25decompress_gpu_for_kernelIjLi1EEvPKhPK13BlockMetadataIT_EPS3_i)
        /*0638*/ 	.word	0x00000000


	//----- nvinfo : EIATTR_MIN_STACK_SIZE
	.align		4
.L_265:
        /*063c*/ 	.byte	0x04, 0x12
        /*063e*/ 	.short	(.L_267 - .L_266)
	.align		4
.L_266:
        /*0640*/ 	.word	index@(_Z25serialize_data_gpu_kernelIjEvPhPK20SerializedDataHeaderPKhPK13BlockMetadataIT_EPK12DFORMetadataIS7_EPK12RFORMetadata20CompressionAlgorithm)
        /*0644*/ 	.word	0x00000000


	//----- nvinfo : EIATTR_MIN_STACK_SIZE
	.align		4
.L_267:
        /*0648*/ 	.byte	0x04, 0x12
        /*064a*/ 	.short	(.L_269 - .L_268)
	.align		4
.L_268:
        /*064c*/ 	.word	index@(_Z27deserialize_data_gpu_kernelIjEvPKhPK20SerializedDataHeaderPhP13BlockMetadataIT_EP12DFORMetadataIS7_EP12RFORMetadata20CompressionAlgorithm)
        /*0650*/ 	.word	0x00000000


	//----- nvinfo : EIATTR_MIN_STACK_SIZE
	.align		4
.L_269:
        /*0654*/ 	.byte	0x04, 0x12
        /*0656*/ 	.short	(.L_271 - .L_270)
	.align		4
.L_270:
        /*0658*/ 	.word	index@(_Z43decompress_random_access_block_based_kernelIiEvPKhPK13BlockMetadataIT_EPK12DFORMetadataIS3_EPK12RFORMetadataPKjPS3_i20CompressionAlgorithmm)
        /*065c*/ 	.word	0x00000400


	//----- nvinfo : EIATTR_MIN_STACK_SIZE
	.align		4
.L_271:
        /*0660*/ 	.byte	0x04, 0x12
        /*0662*/ 	.short	(.L_273 - .L_272)
	.align		4
.L_272:
        /*0664*/ 	.word	index@(_Z31decompress_random_access_kernelIiEvPKhPK13BlockMetadataIT_EPK12DFORMetadataIS3_EPK12RFORMetadataPKjPS3_i20CompressionAlgorithmm)
        /*0668*/ 	.word	0x00000000


	//----- nvinfo : EIATTR_MIN_STACK_SIZE
	.align		4
.L_273:
        /*066c*/ 	.byte	0x04, 0x12
        /*066e*/ 	.short	(.L_275 - .L_274)
	.align		4
.L_274:
        /*0670*/ 	.word	index@(_Z26decompress_gpu_rfor_kernelIiLi1EEvPKhPK13BlockMetadataIT_EPK12RFORMetadataPS3_i)
        /*0674*/ 	.word	0x00000000


	//----- nvinfo : EIATTR_MIN_STACK_SIZE
	.align		4
.L_275:
        /*0678*/ 	.byte	0x04, 0x12
        /*067a*/ 	.short	(.L_277 - .L_276)
	.align		4
.L_276:
        /*067c*/ 	.word	index@(_Z26decompress_gpu_dfor_kernelIiLi1EEvPKhPK13BlockMetadataIT_EPK12DFORMetadataIS3_EPS3_im)
        /*0680*/ 	.word	0x00000000


	//----- nvinfo : EIATTR_MIN_STACK_SIZE
	.align		4
.L_277:
        /*0684*/ 	.byte	0x04, 0x12
        /*0686*/ 	.short	(.L_279 - .L_278)
	.align		4
.L_278:
        /*0688*/ 	.word	index@(_Z25decompress_gpu_for_kernelIiLi1EEvPKhPK13BlockMetadataIT_EPS3_i)
        /*068c*/ 	.word	0x00000000


	//----- nvinfo : EIATTR_MIN_STACK_SIZE
	.align		4
.L_279:
        /*0690*/ 	.byte	0x04, 0x12
        /*0692*/ 	.short	(.L_281 - .L_280)
	.align		4
.L_280:
        /*0694*/ 	.word	index@(_Z25serialize_data_gpu_kernelIiEvPhPK20SerializedDataHeaderPKhPK13BlockMetadataIT_EPK12DFORMetadataIS7_EPK12RFORMetadata20CompressionAlgorithm)
        /*0698*/ 	.word	0x00000000


	//----- nvinfo : EIATTR_MIN_STACK_SIZE
	.align		4
.L_281:
        /*069c*/ 	.byte	0x04, 0x12
        /*069e*/ 	.short	(.L_283 - .L_282)
	.align		4
.L_282:
        /*06a0*/ 	.word	index@(_Z27deserialize_data_gpu_kernelIiEvPKhPK20SerializedDataHeaderPhP13BlockMetadataIT_EP12DFORMetadataIS7_EP12RFORMetadata20CompressionAlgorithm)
        /*06a4*/ 	.word	0x00000000


	//----- nvinfo : EIATTR_MIN_STACK_SIZE
	.align		4
.L_283:
        /*06a8*/ 	.byte	0x04, 0x12
        /*06aa*/ 	.short	(.L_285 - .L_284)
	.align		4
.L_284:
        /*06ac*/ 	.word	index@(_Z31validate_deserialization_kernelPK20SerializedDataHeaderPbP20CompressionAlgorithmP10DataTypeIdPm)
        /*06b0*/ 	.word	0x00000000


	//----- nvinfo : EIATTR_MIN_STACK_SIZE
	.align		4
.L_285:
        /*06b4*/ 	.byte	0x04, 0x12
        /*06b6*/ 	.short	(.L_287 - .L_286)
	.align		4
.L_286:
        /*06b8*/ 	.word	index@(_Z38calculate_serialization_offsets_kernelP20SerializedDataHeaderjjjm20CompressionAlgorithm)
        /*06bc*/ 	.word	0x00000000
.L_287:


//--------------------- .nv.compat                --------------------------
	.section	.nv.compat,"",@"SHT_CUDA_COMPAT_INFO"
	.align	4
        /*0000*/ 	.byte	0x02, 0x09, 0x00, 0x00, 0x02, 0x02, 0x01, 0x00, 0x02, 0x05, 0x05, 0x00, 0x03, 0x07, 0x01, 0x01
        /*0010*/ 	.byte	0x02, 0x03, 0x00, 0x00, 0x02, 0x06, 0x01, 0x00, 0x04, 0x0b, 0x08, 0x00, 0x09, 0x00, 0x00, 0x00
        /*0020*/ 	.byte	0x00, 0x00, 0x00, 0x00


//--------------------- .nv.info._Z43decompress_random_access_block_based_kernelIyEvPKhPK13BlockMetadataIT_EPK12DFORMetadataIS3_EPK12RFORMetadataPKjPS3_i20CompressionAlgorithmm --------------------------
	.section	.nv.info._Z43decompress_random_access_block_based_kernelIyEvPKhPK13BlockMetadataIT_EPK12DFORMetadataIS3_EPK12RFORMetadataPKjPS3_i20CompressionAlgorithmm,"",@"SHT_CUDA_INFO"
	.sectionflags	@""
	.align	4


	//----- nvinfo : EIATTR_CUDA_API_VERSION
	.align		4
        /*0000*/ 	.byte	0x04, 0x37
        /*0002*/ 	.short	(.L_289 - .L_288)
.L_288:
        /*0004*/ 	.word	0x00000082


	//----- nvinfo : EIATTR_KPARAM_INFO
	.align		4
.L_289:
        /*0008*/ 	.byte	0x04, 0x17
        /*000a*/ 	.short	(.L_291 - .L_290)
.L_290:
        /*000c*/ 	.word	0x00000000
        /*0010*/ 	.short	0x0008
        /*0012*/ 	.short	0x0038
        /*0014*/ 	.byte	0x00, 0xf0, 0x21, 0x00


	//----- nvinfo : EIATTR_KPARAM_INFO
	.align		4
.L_291:
        /*0018*/ 	.byte	0x04, 0x17
        /*001a*/ 	.short	(.L_293 - .L_292)
.L_292:
        /*001c*/ 	.word	0x00000000
        /*0020*/ 	.short	0x0007
        /*0022*/ 	.short	0x0034
        /*0024*/ 	.byte	0x00, 0xf0, 0x11, 0x00


	//----- nvinfo : EIATTR_KPARAM_INFO
	.align		4
.L_293:
        /*0028*/ 	.byte	0x04, 0x17
        /*002a*/ 	.short	(.L_295 - .L_294)
.L_294:
        /*002c*/ 	.word	0x00000000
        /*0030*/ 	.short	0x0006
        /*0032*/ 	.short	0x0030
        /*0034*/ 	.byte	0x00, 0xf0, 0x11, 0x00


	//----- nvinfo : EIATTR_KPARAM_INFO
	.align		4
.L_295:
        /*0038*/ 	.byte	0x04, 0x17
        /*003a*/ 	.short	(.L_297 - .L_296)
.L_296:
        /*003c*/ 	.word	0x00000000
        /*0040*/ 	.short	0x0005
        /*0042*/ 	.short	0x0028
        /*0044*/ 	.byte	0x00, 0xf5, 0x21, 0x00


	//----- nvinfo : EIATTR_KPARAM_INFO
	.align		4
.L_297:
        /*0048*/ 	.byte	0x04, 0x17
        /*004a*/ 	.short	(.L_299 - .L_298)
.L_298:
        /*004c*/ 	.word	0x00000000
        /*0050*/ 	.short	0x0004
        /*0052*/ 	.short	0x0020
        /*0054*/ 	.byte	0x00, 0xf5, 0x21, 0x00


	//----- nvinfo : EIATTR_KPARAM_INFO
	.align		4
.L_299:
        /*0058*/ 	.byte	0x04, 0x17
        /*005a*/ 	.short	(.L_301 - .L_300)
.L_300:
        /*005c*/ 	.word	0x00000000
        /*0060*/ 	.short	0x0003
        /*0062*/ 	.short	0x0018
        /*0064*/ 	.byte	0x00, 0xf5, 0x21, 0x00


	//----- nvinfo : EIATTR_KPARAM_INFO
	.align		4
.L_301:
        /*0068*/ 	.byte	0x04, 0x17
        /*006a*/ 	.short	(.L_303 - .L_302)
.L_302:
        /*006c*/ 	.word	0x00000000
        /*0070*/ 	.short	0x0002
        /*0072*/ 	.short	0x0010
        /*0074*/ 	.byte	0x00, 0xf5, 0x21, 0x00


	//----- nvinfo : EIATTR_KPARAM_INFO
	.align		4
.L_303:
        /*0078*/ 	.byte	0x04, 0x17
        /*007a*/ 	.short	(.L_305 - .L_304)
.L_304:
        /*007c*/ 	.word	0x00000000
        /*0080*/ 	.short	0x0001
        /*0082*/ 	.short	0x0008
        /*0084*/ 	.byte	0x00, 0xf5, 0x21, 0x00


	//----- nvinfo : EIATTR_KPARAM_INFO
	.align		4
.L_305:
        /*0088*/ 	.byte	0x04, 0x17
        /*008a*/ 	.short	(.L_307 - .L_306)
.L_306:
        /*008c*/ 	.word	0x00000000
        /*0090*/ 	.short	0x0000
        /*0092*/ 	.short	0x0000
        /*0094*/ 	.byte	0x00, 0xf5, 0x21, 0x00


	//----- nvinfo : EIATTR_SPARSE_MMA_MASK
	.align		4
.L_307:
        /*0098*/ 	.byte	0x03, 0x50
        /*009a*/ 	.short	0x0000


	//----- nvinfo : EIATTR_MAXREG_COUNT
	.align		4
        /*009c*/ 	.byte	0x03, 0x1b
        /*009e*/ 	.short	0x00ff


	//----- nvinfo : EIATTR_MERCURY_ISA_VERSION
	.align		4
        /*00a0*/ 	.byte	0x03, 0x5f
        /*00a2*/ 	.short	0x0101


	//----- nvinfo : EIATTR_VRC_CTA_INIT_COUNT
	.align		4
        /*00a4*/ 	.byte	0x02, 0x4a
	.zero		1
	.zero		1


	//----- nvinfo : EIATTR_EXIT_INSTR_OFFSETS
	.align		4
        /*00a8*/ 	.byte	0x04, 0x1c
        /*00aa*/ 	.short	(.L_309 - .L_308)


	//   ....[0]....
.L_308:
        /*00ac*/ 	.word	0x00000080


	//   ....[1]....
        /*00b0*/ 	.word	0x00000100


	//   ....[2]....
        /*00b4*/ 	.word	0x00006a40


	//----- nvinfo : EIATTR_CRS_STACK_SIZE
	.align		4
.L_309:
        /*00b8*/ 	.byte	0x04, 0x1e
        /*00ba*/ 	.short	(.L_311 - .L_310)
.L_310:
        /*00bc*/ 	.word	0x00000000


	//----- nvinfo : EIATTR_CBANK_PARAM_SIZE
	.align		4
.L_311:
        /*00c0*/ 	.byte	0x03, 0x19
        /*00c2*/ 	.short	0x0040


	//----- nvinfo : EIATTR_PARAM_CBANK
	.align		4
        /*00c4*/ 	.byte	0x04, 0x0a
        /*00c6*/ 	.short	(.L_313 - .L_312)
	.align		4
.L_312:
        /*00c8*/ 	.word	index@(.nv.constant0._Z43decompress_random_access_block_based_kernelIyEvPKhPK13BlockMetadataIT_EPK12DFORMetadataIS3_EPK12RFORMetadataPKjPS3_i20CompressionAlgorithmm)
        /*00cc*/ 	.short	0x0380
        /*00ce*/ 	.short	0x0040


	//----- nvinfo : EIATTR_SW_WAR
	.align		4
.L_313:
        /*00d0*/ 	.byte	0x04, 0x36
        /*00d2*/ 	.short	(.L_315 - .L_314)
.L_314:
        /*00d4*/ 	.word	0x00000008
.L_315:


//--------------------- .nv.info._Z31decompress_random_access_kernelIyEvPKhPK13BlockMetadataIT_EPK12DFORMetadataIS3_EPK12RFORMetadataPKjPS3_i20CompressionAlgorithmm --------------------------
	.section	.nv.info._Z31decompress_random_access_kernelIyEvPKhPK13BlockMetadataIT_EPK12DFORMetadataIS3_EPK12RFORMetadataPKjPS3_i20CompressionAlgorithmm,"",@"SHT_CUDA_INFO"
	.sectionflags	@""
	.align	4


	//----- nvinfo : EIATTR_CUDA_API_VERSION
	.align		4
        /*0000*/ 	.byte	0x04, 0x37
        /*0002*/ 	.short	(.L_317 - .L_316)
.L_316:
        /*0004*/ 	.word	0x00000082


	//----- nvinfo : EIATTR_KPARAM_INFO
	.align		4
.L_317:
        /*0008*/ 	.byte	0x04, 0x17
        /*000a*/ 	.short	(.L_319 - .L_318)
.L_318:
        /*000c*/ 	.word	0x00000000
        /*0010*/ 	.short	0x0008
        /*0012*/ 	.short	0x0038
        /*0014*/ 	.byte	0x00, 0xf0, 0x21, 0x00


	//----- nvinfo : EIATTR_KPARAM_INFO
	.align		4
.L_319:
        /*0018*/ 	.byte	0x04, 0x17
        /*001a*/ 	.short	(.L_321 - .L_320)
.L_320:
        /*001c*/ 	.word	0x00000000
        /*0020*/ 	.short	0x0007
        /*0022*/ 	.short	0x0034
        /*0024*/ 	.byte	0x00, 0xf0, 0x11, 0x00


	//----- nvinfo : EIATTR_KPARAM_INFO
	.align		4
.L_321:
        /*0028*/ 	.byte	0x04, 0x17
        /*002a*/ 	.short	(.L_323 - .L_322)
.L_322:
        /*002c*/ 	.word	0x00000000
        /*0030*/ 	.short	0x0006
        /*0032*/ 	.short	0x0030
        /*0034*/ 	.byte	0x00, 0xf0, 0x11, 0x00


	//----- nvinfo : EIATTR_KPARAM_INFO
	.align		4
.L_323:
        /*0038*/ 	.byte	0x04, 0x17
        /*003a*/ 	.short	(.L_325 - .L_324)
.L_324:
        /*003c*/ 	.word	0x00000000
        /*0040*/ 	.short	0x0005
        /*0042*/ 	.short	0x0028
        /*0044*/ 	.byte	0x00, 0xf5, 0x21, 0x00


	//----- nvinfo : EIATTR_KPARAM_INFO
	.align		4
.L_325:
        /*0048*/ 	.byte	0x04, 0x17
        /*004a*/ 	.short	(.L_327 - .L_326)
.L_326:
        /*004c*/ 	.word	0x00000000
        /*0050*/ 	.short	0x0004
        /*0052*/ 	.short	0x0020
        /*0054*/ 	.byte	0x00, 0xf5, 0x21, 0x00


	//----- nvinfo : EIATTR_KPARAM_INFO
	.align		4
.L_327:
        /*0058*/ 	.byte	0x04, 0x17
        /*005a*/ 	.short	(.L_329 - .L_328)
.L_328:
        /*005c*/ 	.word	0x00000000
        /*0060*/ 	.short	0x0003
        /*0062*/ 	.short	0x0018
        /*0064*/ 	.byte	0x00, 0xf5, 0x21, 0x00


	//----- nvinfo : EIATTR_KPARAM_INFO
	.align		4
.L_329:
        /*0068*/ 	.byte	0x04, 0x17
        /*006a*/ 	.short	(.L_331 - .L_330)
.L_330:
        /*006c*/ 	.word	0x00000000
        /*0070*/ 	.short	0x0002
        /*0072*/ 	.short	0x0010
        /*0074*/ 	.byte	0x00, 0xf5, 0x21, 0x00


	//----- nvinfo : EIATTR_KPARAM_INFO
	.align		4
.L_331:
        /*0078*/ 	.byte	0x04, 0x17
        /*007a*/ 	.short	(.L_333 - .L_332)
.L_332:
        /*007c*/ 	.word	0x00000000
        /*0080*/ 	.short	0x0001
        /*0082*/ 	.short	0x0008
        /*0084*/ 	.byte	0x00, 0xf5, 0x21, 0x00


	//----- nvinfo : EIATTR_KPARAM_INFO
	.align		4
.L_333:
        /*0088*/ 	.byte	0x04, 0x17
        /*008a*/ 	.short	(.L_335 - .L_334)
.L_334:
        /*008c*/ 	.word	0x00000000
        /*0090*/ 	.short	0x0000
        /*0092*/ 	.short	0x0000
        /*0094*/ 	.byte	0x00, 0xf5, 0x21, 0x00


	//----- nvinfo : EIATTR_SPARSE_MMA_MASK
	.align		4
.L_335:
        /*0098*/ 	.byte	0x03, 0x50
        /*009a*/ 	.short	0x0000


	//----- nvinfo : EIATTR_MAXREG_COUNT
	.align		4
        /*009c*/ 	.byte	0x03, 0x1b
        /*009e*/ 	.short	0x00ff


	//----- nvinfo : EIATTR_MERCURY_ISA_VERSION
	.align		4
        /*00a0*/ 	.byte	0x03, 0x5f
        /*00a2*/ 	.short	0x0101


	//----- nvinfo : EIATTR_VRC_CTA_INIT_COUNT
	.align		4
        /*00a4*/ 	.byte	0x02, 0x4a
	.zero		1
	.zero		1


	//----- nvinfo : EIATTR_EXIT_INSTR_OFFSETS
	.align		4
        /*00a8*/ 	.byte	0x04, 0x1c
        /*00aa*/ 	.short	(.L_337 - .L_336)


	//   ....[0]....
.L_336:
        /*00ac*/ 	.word	0x00000070


	//   ....[1]....
        /*00b0*/ 	.word	0x000000f0


	//   ....[2]....
        /*00b4*/ 	.word	0x00004460


	//----- nvinfo : EIATTR_CRS_STACK_SIZE
	.align		4
.L_337:
        /*00b8*/ 	.byte	0x04, 0x1e
        /*00ba*/ 	.short	(.L_339 - .L_338)
.L_338:
        /*00bc*/ 	.word	0x00000000


	//----- nvinfo : EIATTR_CBANK_PARAM_SIZE
	.align		4
.L_339:
        /*00c0*/ 	.byte	0x03, 0x19
        /*00c2*/ 	.short	0x0040


	//----- nvinfo : EIATTR_PARAM_CBANK
	.align		4
        /*00c4*/ 	.byte	0x04, 0x0a
        /*00c6*/ 	.short	(.L_341 - .L_340)
	.align		4
.L_340:
        /*00c8*/ 	.word	index@(.nv.constant0._Z31decompress_random_access_kernelIyEvPKhPK13BlockMetadataIT_EPK12DFORMetadataIS3_EPK12RFORMetadataPKjPS3_i20CompressionAlgorithmm)
        /*00cc*/ 	.short	0x0380
        /*00ce*/ 	.short	0x0040


	//----- nvinfo : EIATTR_SW_WAR
	.align		4
.L_341:
        /*00d0*/ 	.byte	0x04, 0x36
        /*00d2*/ 	.short	(.L_343 - .L_342)
.L_342:
        /*00d4*/ 	.word	0x00000008
.L_343:


//--------------------- .nv.info._Z26decompress_gpu_rfor_kernelIyLi1EEvPKhPK13BlockMetadataIT_EPK12RFORMetadataPS3_i --------------------------
	.section	.nv.info._Z26decompress_gpu_rfor_kernelIyLi1EEvPKhPK13BlockMetadataIT_EPK12RFORMetadataPS3_i,"",@"SHT_CUDA_INFO"
	.sectionflags	@""
	.align	4


	//----- nvinfo : EIATTR_CUDA_API_VERSION
	.align		4
        /*0000*/ 	.byte	0x04, 0x37
        /*0002*/ 	.short	(.L_345 - .L_344)
.L_344:
        /*0004*/ 	.word	0x00000082


	//----- nvinfo : EIATTR_KPARAM_INFO
	.align		4
.L_345:
        /*0008*/ 	.byte	0x04, 0x17
        /*000a*/ 	.short	(.L_347 - .L_346)
.L_346:
        /*000c*/ 	.word	0x00000000
        /*0010*/ 	.short	0x0004
        /*0012*/ 	.short	0x0020
        /*0014*/ 	.byte	0x00, 0xf0, 0x11, 0x00


	//----- nvinfo : EIATTR_KPARAM_INFO
	.align		4
.L_347:
        /*0018*/ 	.byte	0x04, 0x17
        /*001a*/ 	.short	(.L_349 - .L_348)
.L_348:
        /*001c*/ 	.word	0x00000000
        /*0020*/ 	.short	0x0003
        /*0022*/ 	.short	0x0018
        /*0024*/ 	.byte	0x00, 0xf5, 0x21, 0x00


	//----- nvinfo : EIATTR_KPARAM_INFO
	.align		4
.L_349:
        /*0028*/ 	.byte	0x04, 0x17
        /*002a*/ 	.short	(.L_351 - .L_350)
.L_350:
        /*002c*/ 	.word	0x00000000
        /*0030*/ 	.short	0x0002
        /*0032*/ 	.short	0x0010
        /*0034*/ 	.byte	0x00, 0xf5, 0x21, 0x00


	//----- nvinfo : EIATTR_KPARAM_INFO
	.align		4
.L_351:
        /*0038*/ 	.byte	0x04, 0x17
        /*003a*/ 	.short	(.L_353 - .L_352)
.L_352:
        /*003c*/ 	.word	0x00000000
        /*0040*/ 	.short	0x0001
        /*0042*/ 	.short	0x0008
        /*0044*/ 	.byte	0x00, 0xf5, 0x21, 0x00


	//----- nvinfo : EIATTR_KPARAM_INFO
	.align		4
.L_353:
        /*0048*/ 	.byte	0x04, 0x17
        /*004a*/ 	.short	(.L_355 - .L_354)
.L_354:
        /*004c*/ 	.word	0x00000000
        /*0050*/ 	.short	0x0000
        /*0052*/ 	.short	0x0000
        /*0054*/ 	.byte	0x00, 0xf5, 0x21, 0x00


	//----- nvinfo : EIATTR_SPARSE_MMA_MASK
	.align		4
.L_355:
        /*0058*/ 	.byte	0x03, 0x50
        /*005a*/ 	.short	0x0000


	//----- nvinfo : EIATTR_MAXREG_COUNT
	.align		4
        /*005c*/ 	.byte	0x03, 0x1b
        /*005e*/ 	.short	0x00ff


	//----- nvinfo : EIATTR_MERCURY_ISA_VERSION
	.align		4
        /*0060*/ 	.byte	0x03, 0x5f
        /*0062*/ 	.short	0x0101


	//----- nvinfo : EIATTR_VRC_CTA_INIT_COUNT
	.align		4
        /*0064*/ 	.byte	0x02, 0x4a
	.zero		1
	.zero		1


	//----- nvinfo : EIATTR_EXIT_INSTR_OFFSETS
	.align		4
        /*0068*/ 	.byte	0x04, 0x1c
        /*006a*/ 	.short	(.L_357 - .L_356)


	//   ....[0]....
.L_356:
        /*006c*/ 	.word	0x00000060


	//   ....[1]....
        /*0070*/ 	.word	0x00001a80


	//----- nvinfo : EIATTR_CRS_STACK_SIZE
	.align		4
.L_357:
        /*0074*/ 	.byte	0x04, 0x1e
        /*0076*/ 	.short	(.L_359 - .L_358)
.L_358:
        /*0078*/ 	.word	0x00000000


	//----- nvinfo : EIATTR_CBANK_PARAM_SIZE
	.align		4
.L_359:
        /*007c*/ 	.byte	0x03, 0x19
        /*007e*/ 	.short	0x0024


	//----- nvinfo : EIATTR_PARAM_CBANK
	.align		4
        /*0080*/ 	.byte	0x04, 0x0a
        /*0082*/ 	.short	(.L_361 - .L_360)
	.align		4
.L_360:
        /*0084*/ 	.word	index@(.nv.constant0._Z26decompress_gpu_rfor_kernelIyLi1EEvPKhPK13BlockMetadataIT_EPK12RFORMetadataPS3_i)
        /*0088*/ 	.short	0x0380
        /*008a*/ 	.short	0x0024


	//----- nvinfo : EIATTR_SW_WAR
	.align		4
.L_361:
        /*008c*/ 	.byte	0x04, 0x36
        /*008e*/ 	.short	(.L_363 - .L_362)
.L_362:
        /*0090*/ 	.word	0x00000008
.L_363:


//--------------------- .nv.info._Z26decompress_gpu_dfor_kernelIyLi1EEvPKhPK13BlockMetadataIT_EPK12DFORMetadataIS3_EPS3_im --------------------------
	.section	.nv.info._Z26decompress_gpu_dfor_kernelIyLi1EEvPKhPK13BlockMetadataIT_EPK12DFORMetadataIS3_EPS3_im,"",@"SHT_CUDA_INFO"
	.sectionflags	@""
	.align	4


	//----- nvinfo : EIATTR_CUDA_API_VERSION
	.align		4
        /*0000*/ 	.byte	0x04, 0x37
        /*0002*/ 	.short	(.L_365 - .L_364)
.L_364:
        /*0004*/ 	.word	0x00000082


	//----- nvinfo : EIATTR_KPARAM_INFO
	.align		4
.L_365:
        /*0008*/ 	.byte	0x04, 0x17
        /*000a*/ 	.short	(.L_367 - .L_366)
.L_366:
        /*000c*/ 	.word	0x00000000
        /*0010*/ 	.short	0x0005
        /*0012*/ 	.short	0x0028
        /*0014*/ 	.byte	0x00, 0xf0, 0x21, 0x00


	//----- nvinfo : EIATTR_KPARAM_INFO
	.align		4
.L_367:
        /*0018*/ 	.byte	0x04, 0x17
        /*001a*/ 	.short	(.L_369 - .L_368)
.L_368:
        /*001c*/ 	.word	0x00000000
        /*0020*/ 	.short	0x0004
        /*0022*/ 	.short	0x0020
        /*0024*/ 	.byte	0x00, 0xf0, 0x11, 0x00


	//----- nvinfo : EIATTR_KPARAM_INFO
	.align		4
.L_369:
        /*0028*/ 	.byte	0x04, 0x17
        /*002a*/ 	.short	(.L_371 - .L_370)
.L_370:
        /*002c*/ 	.word	0x00000000
        /*0030*/ 	.short	0x0003
        /*0032*/ 	.short	0x0018
        /*0034*/ 	.byte	0x00, 0xf5, 0x21, 0x00


	//----- nvinfo : EIATTR_KPARAM_INFO
	.align		4
.L_371:
        /*0038*/ 	.byte	0x04, 0x17
        /*003a*/ 	.short	(.L_373 - .L_372)
.L_372:
        /*003c*/ 	.word	0x00000000
        /*0040*/ 	.short	0x0002
        /*0042*/ 	.short	0x0010
        /*0044*/ 	.byte	0x00, 0xf5, 0x21, 0x00


	//----- nvinfo : EIATTR_KPARAM_INFO
	.align		4
.L_373:
        /*0048*/ 	.byte	0x04, 0x17
        /*004a*/ 	.short	(.L_375 - .L_374)
.L_374:
        /*004c*/ 	.word	0x00000000
        /*0050*/ 	.short	0x0001
        /*0052*/ 	.short	0x0008
        /*0054*/ 	.byte	0x00, 0xf5, 0x21, 0x00


	//----- nvinfo : EIATTR_KPARAM_INFO
	.align		4
.L_375:
        /*0058*/ 	.byte	0x04, 0x17
        /*005a*/ 	.short	(.L_377 - .L_376)
.L_376:
        /*005c*/ 	.word	0x00000000
        /*0060*/ 	.short	0x0000
        /*0062*/ 	.short	0x0000
        /*0064*/ 	.byte	0x00, 0xf5, 0x21, 0x00


	//----- nvinfo : EIATTR_SPARSE_MMA_MASK
	.align		4
.L_377:
        /*0068*/ 	.byte	0x03, 0x50
        /*006a*/ 	.short	0x0000


	//----- nvinfo : EIATTR_MAXREG_COUNT
	.align		4
        /*006c*/ 	.byte	0x03, 0x1b
        /*006e*/ 	.short	0x00ff


	//----- nvinfo : EIATTR_NUM_BARRIERS
	.align		4
        /*0070*/ 	.byte	0x02, 0x4c
        /*0072*/ 	.byte	0x01
	.zero		1


	//----- nvinfo : EIATTR_MERCURY_ISA_VERSION
	.align		4
        /*0074*/ 	.byte	0x03, 0x5f
        /*0076*/ 	.short	0x0101


	//----- nvinfo : EIATTR_VRC_CTA_INIT_COUNT
	.align		4
        /*0078*/ 	.byte	0x02, 0x4a
	.zero		1
	.zero		1


	//----- nvinfo : EIATTR_EXIT_INSTR_OFFSETS
	.align		4
        /*007c*/ 	.byte	0x04, 0x1c
        /*007e*/ 	.short	(.L_379 - .L_378)


	//   ....[0]....
.L_378:
        /*0080*/ 	.word	0x00000060


	//   ....[1]....
        /*0084*/ 	.word	0x00002240


	//   ....[2]....
        /*0088*/ 	.word	0x000022b0


	//   ....[3]....
        /*008c*/ 	.word	0x00002310


	//----- nvinfo : EIATTR_CRS_STACK_SIZE
	.align		4
.L_379:
        /*0090*/ 	.byte	0x04, 0x1e
        /*0092*/ 	.short	(.L_381 - .L_380)
.L_380:
        /*0094*/ 	.word	0x00000000


	//----- nvinfo : EIATTR_CBANK_PARAM_SIZE
	.align		4
.L_381:
        /*0098*/ 	.byte	0x03, 0x19
        /*009a*/ 	.short	0x0030


	//----- nvinfo : EIATTR_PARAM_CBANK
	.align		4
        /*009c*/ 	.byte	0x04, 0x0a
        /*009e*/ 	.short	(.L_383 - .L_382)
	.align		4
.L_382:
        /*00a0*/ 	.word	index@(.nv.constant0._Z26decompress_gpu_dfor_kernelIyLi1EEvPKhPK13BlockMetadataIT_EPK12DFORMetadataIS3_EPS3_im)
        /*00a4*/ 	.short	0x0380
        /*00a6*/ 	.short	0x0030


	//----- nvinfo : EIATTR_SW_WAR
	.align		4
.L_383:
        /*00a8*/ 	.byte	0x04, 0x36
        /*00aa*/ 	.short	(.L_385 - .L_384)
.L_384:
        /*00ac*/ 	.word	0x00000008
.L_385:


//--------------------- .nv.info._Z25decompress_gpu_for_kernelIyLi1EEvPKhPK13BlockMetadataIT_EPS3_i --------------------------
	.section	.nv.info._Z25decompress_gpu_for_kernelIyLi1EEvPKhPK13BlockMetadataIT_EPS3_i,"",@"SHT_CUDA_INFO"
	.sectionflags	@""
	.align	4


	//----- nvinfo : EIATTR_CUDA_API_VERSION
	.align		4
        /*0000*/ 	.byte	0x04, 0x37
        /*0002*/ 	.short	(.L_387 - .L_386)
.L_386:
        /*0004*/ 	.word	0x00000082


	//----- nvinfo : EIATTR_KPARAM_INFO
	.align		4
.L_387:
        /*0008*/ 	.byte	0x04, 0x17
        /*000a*/ 	.short	(.L_389 - .L_388)
.L_388:
        /*000c*/ 	.word	0x00000000
        /*0010*/ 	.short	0x0003
        /*0012*/ 	.short	0x0018
        /*0014*/ 	.byte	0x00, 0xf0, 0x11, 0x00


	//----- nvinfo : EIATTR_KPARAM_INFO
	.align		4
.L_389:
        /*0018*/ 	.byte	0x04, 0x17
        /*001a*/ 	.short	(.L_391 - .L_390)
.L_390:
        /*001c*/ 	.word	0x00000000
        /*0020*/ 	.short	0x0002
        /*0022*/ 	.short	0x0010
        /*0024*/ 	.byte	0x00, 0xf5, 0x21, 0x00


	//----- nvinfo : EIATTR_KPARAM_INFO
	.align		4
.L_391:
        /*0028*/ 	.byte	0x04, 0x17
        /*002a*/ 	.short	(.L_393 - .L_392)
.L_392:
        /*002c*/ 	.word	0x00000000
        /*0030*/ 	.short	0x0001
        /*0032*/ 	.short	0x0008
        /*0034*/ 	.byte	0x00, 0xf5, 0x21, 0x00


	//----- nvinfo : EIATTR_KPARAM_INFO
	.align		4
.L_393:
        /*0038*/ 	.byte	0x04, 0x17
        /*003a*/ 	.short	(.L_395 - .L_394)
.L_394:
        /*003c*/ 	.word	0x00000000
        /*0040*/ 	.short	0x0000
        /*0042*/ 	.short	0x0000
        /*0044*/ 	.byte	0x00, 0xf5, 0x21, 0x00


	//----- nvinfo : EIATTR_SPARSE_MMA_MASK
	.align		4
.L_395:
        /*0048*/ 	.byte	0x03, 0x50
        /*004a*/ 	.short	0x0000


	//----- nvinfo : EIATTR_MAXREG_COUNT
	.align		4
        /*004c*/ 	.byte	0x03, 0x1b
        /*004e*/ 	.short	0x00ff


	//----- nvinfo : EIATTR_MERCURY_ISA_VERSION
	.align		4
        /*0050*/ 	.byte	0x03, 0x5f
        /*0052*/ 	.short	0x0101


	//----- nvinfo : EIATTR_VRC_CTA_INIT_COUNT
	.align		4
        /*0054*/ 	.byte	0x02, 0x4a
	.zero		1
	.zero		1


	//----- nvinfo : EIATTR_EXIT_INSTR_OFFSETS
	.align		4
        /*0058*/ 	.byte	0x04, 0x1c
        /*005a*/ 	.short	(.L_397 - .L_396)


	//   ....[0]....
.L_396:
        /*005c*/ 	.word	0x00000060


	//   ....[1]....
        /*0060*/ 	.word	0x00001420


	//----- nvinfo : EIATTR_CRS_STACK_SIZE
	.align		4
.L_397:
        /*0064*/ 	.byte	0x04, 0x1e
        /*0066*/ 	.short	(.L_399 - .L_398)
.L_398:
        /*0068*/ 	.word	0x00000000


	//----- nvinfo : EIATTR_CBANK_PARAM_SIZE
	.align		4
.L_399:
        /*006c*/ 	.byte	0x03, 0x19
        /*006e*/ 	.short	0x001c


	//----- nvinfo : EIATTR_PARAM_CBANK
	.align		4
        /*0070*/ 	.byte	0x04, 0x0a
        /*0072*/ 	.short	(.L_401 - .L_400)
	.align		4
.L_400:
        /*0074*/ 	.word	index@(.nv.constant0._Z25decompress_gpu_for_kernelIyLi1EEvPKhPK13BlockMetadataIT_EPS3_i)
        /*0078*/ 	.short	0x0380
        /*007a*/ 	.short	0x001c


	//----- nvinfo : EIATTR_SW_WAR
	.align		4
.L_401:
        /*007c*/ 	.byte	0x04, 0x36
        /*007e*/ 	.short	(.L_403 - .L_402)
.L_402:
        /*0080*/ 	.word	0x00000008
.L_403:


//--------------------- .nv.info._Z25serialize_data_gpu_kernelIyEvPhPK20SerializedDataHeaderPKhPK13BlockMetadataIT_EPK12DFORMetadataIS7_EPK12RFORMetadata20CompressionAlgorithm --------------------------
	.section	.nv.info._Z25serialize_data_gpu_kernelIyEvPhPK20SerializedDataHeaderPKhPK13BlockMetadataIT_EPK12DFORMetadataIS7_EPK12RFORMetadata20CompressionAlgorithm,"",@"SHT_CUDA_INFO"
	.sectionflags	@""
	.align	4


	//----- nvinfo : EIATTR_CUDA_API_VERSION
	.align		4
        /*0000*/ 	.byte	0x04, 0x37
        /*0002*/ 	.short	(.L_405 - .L_404)
.L_404:
        /*0004*/ 	.word	0x00000082


	//----- nvinfo : EIATTR_KPARAM_INFO
	.align		4
.L_405:
        /*0008*/ 	.byte	0x04, 0x17
        /*000a*/ 	.short	(.L_407 - .L_406)
.L_406:
        /*000c*/ 	.word	0x00000000
        /*0010*/ 	.short	0x0006
        /*0012*/ 	.short	0x0030
        /*0014*/ 	.byte	0x00, 0xf0, 0x11, 0x00


	//----- nvinfo : EIATTR_KPARAM_INFO
	.align		4
.L_407:
        /*0018*/ 	.byte	0x04, 0x17
        /*001a*/ 	.short	(.L_409 - .L_408)
.L_408:
        /*001c*/ 	.word	0x00000000
        /*0020*/ 	.short	0x0005
        /*0022*/ 	.short	0x0028
        /*0024*/ 	.byte	0x00, 0xf5, 0x21, 0x00


	//----- nvinfo : EIATTR_KPARAM_INFO
	.align		4
.L_409:
        /*0028*/ 	.byte	0x04, 0x17
        /*002a*/ 	.short	(.L_411 - .L_410)
.L_410:
        /*002c*/ 	.word	0x00000000
        /*0030*/ 	.short	0x0004
        /*0032*/ 	.short	0x0020
        /*0034*/ 	.byte	0x00, 0xf5, 0x21, 0x00


	//----- nvinfo : EIATTR_KPARAM_INFO
	.align		4
.L_411:
        /*0038*/ 	.byte	0x04, 0x17
        /*003a*/ 	.short	(.L_413 - .L_412)
.L_412:
        /*003c*/ 	.word	0x00000000
        /*0040*/ 	.short	0x0003
        /*0042*/ 	.short	0x0018
        /*0044*/ 	.byte	0x00, 0xf5, 0x21, 0x00


	//----- nvinfo : EIATTR_KPARAM_INFO
	.align		4
.L_413:
        /*0048*/ 	.byte	0x04, 0x17
        /*004a*/ 	.short	(.L_415 - .L_414)
.L_414:
        /*004c*/ 	.word	0x00000000
        /*0050*/ 	.short	0x0002
        /*0052*/ 	.short	0x0010
        /*0054*/ 	.byte	0x00, 0xf5, 0x21, 0x00


	//----- nvinfo : EIATTR_KPARAM_INFO
	.align		4
.L_415:
        /*0058*/ 	.byte	0x04, 0x17
        /*005a*/ 	.short	(.L_417 - .L_416)
.L_416:
        /*005c*/ 	.word	0x00000000
        /*0060*/ 	.short	0x0001
        /*0062*/ 	.short	0x0008
        /*0064*/ 	.byte	0x00, 0xf5, 0x21, 0x00


	//----- nvinfo : EIATTR_KPARAM_INFO
	.align		4
.L_417:
        /*0068*/ 	.byte	0x04, 0x17
        /*006a*/ 	.short	(.L_419 - .L_418)
.L_418:
        /*006c*/ 	.word	0x00000000
        /*0070*/ 	.short	0x0000
        /*0072*/ 	.short	0x0000
        /*0074*/ 	.byte	0x00, 0xf5, 0x21, 0x00


	//----- nvinfo : EIATTR_SPARSE_MMA_MASK
	.align		4
.L_419:
        /*0078*/ 	.byte	0x03, 0x50
        /*007a*/ 	.short	0x0000


	//----- nvinfo : EIATTR_MAXREG_COUNT
	.align		4
        /*007c*/ 	.byte	0x03, 0x1b
        /*007e*/ 	.short	0x00ff


	//----- nvinfo : EIATTR_MERCURY_ISA_VERSION
	.align		4
        /*0080*/ 	.byte	0x03, 0x5f
        /*0082*/ 	.short	0x0101


	//----- nvinfo : EIATTR_VRC_CTA_INIT_COUNT
	.align		4
        /*0084*/ 	.byte	0x02, 0x4a
	.zero		1
	.zero		1


	//----- nvinfo : EIATTR_EXIT_INSTR_OFFSETS
	.align		4
        /*0088*/ 	.byte	0x04, 0x1c
        /*008a*/ 	.short	(.L_421 - .L_420)


	//   ....[0]....
.L_420:
        /*008c*/ 	.word	0x00001b00


	//   ....[1]....
        /*0090*/ 	.word	0x00001d80


	//   ....[2]....
        /*0094*/ 	.word	0x00001f70


	//----- nvinfo : EIATTR_CRS_STACK_SIZE
	.align		4
.L_421:
        /*0098*/ 	.byte	0x04, 0x1e
        /*009a*/ 	.short	(.L_423 - .L_422)
.L_422:
        /*009c*/ 	.word	0x00000000


	//----- nvinfo : EIATTR_CBANK_PARAM_SIZE
	.align		4
.L_423:
        /*00a0*/ 	.byte	0x03, 0x19
        /*00a2*/ 	.short	0x0034


	//----- nvinfo : EIATTR_PARAM_CBANK
	.align		4
        /*00a4*/ 	.byte	0x04, 0x0a
        /*00a6*/ 	.short	(.L_425 - .L_424)
	.align		4
.L_424:
        /*00a8*/ 	.word	index@(.nv.constant0._Z25serialize_data_gpu_kernelIyEvPhPK20SerializedDataHeaderPKhPK13BlockMetadataIT_EPK12DFORMetadataIS7_EPK12RFORMetadata20CompressionAlgorithm)
        /*00ac*/ 	.short	0x0380
        /*00ae*/ 	.short	0x0034


	//----- nvinfo : EIATTR_SW_WAR
	.align		4
.L_425:
        /*00b0*/ 	.byte	0x04, 0x36
        /*00b2*/ 	.short	(.L_427 - .L_426)
.L_426:
        /*00b4*/ 	.word	0x00000008
.L_427:


//--------------------- .nv.info._Z27deserialize_data_gpu_kernelIyEvPKhPK20SerializedDataHeaderPhP13BlockMetadataIT_EP12DFORMetadataIS7_EP12RFORMetadata20CompressionAlgorithm --------------------------
	.section	.nv.info._Z27deserialize_data_gpu_kernelIyEvPKhPK20SerializedDataHeaderPhP13BlockMetadataIT_EP12DFORMetadataIS7_EP12RFORMetadata20CompressionAlgorithm,"",@"SHT_CUDA_INFO"
	.sectionflags	@""
	.align	4


	//----- nvinfo : EIATTR_CUDA_API_VERSION
	.align		4
        /*0000*/ 	.byte	0x04, 0x37
        /*0002*/ 	.short	(.L_429 - .L_428)
.L_428:
        /*0004*/ 	.word	0x00000082


	//----- nvinfo : EIATTR_KPARAM_INFO
	.align		4
.L_429:
        /*0008*/ 	.byte	0x04, 0x17
        /*000a*/ 	.short	(.L_431 - .L_430)
.L_430:
        /*000c*/ 	.word	0x00000000
        /*0010*/ 	.short	0x0006
        /*0012*/ 	.short	0x0030
        /*0014*/ 	.byte	0x00, 0xf0, 0x11, 0x00


	//----- nvinfo : EIATTR_KPARAM_INFO
	.align		4
.L_431:
        /*0018*/ 	.byte	0x04, 0x17
        /*001a*/ 	.short	(.L_433 - .L_432)
.L_432:
        /*001c*/ 	.word	0x00000000
        /*0020*/ 	.short	0x0005
        /*0022*/ 	.short	0x0028
        /*0024*/ 	.byte	0x00, 0xf5, 0x21, 0x00


	//----- nvinfo : EIATTR_KPARAM_INFO
	.align		4
.L_433:
        /*0028*/ 	.byte	0x04, 0x17
        /*002a*/ 	.short	(.L_435 - .L_434)
.L_434:
        /*002c*/ 	.word	0x00000000
        /*0030*/ 	.short	0x0004
        /*0032*/ 	.short	0x0020
        /*0034*/ 	.byte	0x00, 0xf5, 0x21, 0x00


	//----- nvinfo : EIATTR_KPARAM_INFO
	.align		4
.L_435:
        /*0038*/ 	.byte	0x04, 0x17
        /*003a*/ 	.short	(.L_437 - .L_436)
.L_436:
        /*003c*/ 	.word	0x00000000
        /*0040*/ 	.short	0x0003
        /*0042*/ 	.short	0x0018
        /*0044*/ 	.byte	0x00, 0xf5, 0x21, 0x00


	//----- nvinfo : EIATTR_KPARAM_INFO
	.align		4
.L_437:
        /*0048*/ 	.byte	0x04, 0x17
        /*004a*/ 	.short	(.L_439 - .L_438)
.L_438:
        /*004c*/ 	.word	0x00000000
        /*0050*/ 	.short	0x0002
        /*0052*/ 	.short	0x0010
        /*0054*/ 	.byte	0x00, 0xf5, 0x21, 0x00


	//----- nvinfo : EIATTR_KPARAM_INFO
	.align		4
.L_439:
        /*0058*/ 	.byte	0x04, 0x17
        /*005a*/ 	.short	(.L_441 - .L_440)
.L_440:
        /*005c*/ 	.word	0x00000000
        /*0060*/ 	.short	0x0001
        /*0062*/ 	.short	0x0008
        /*0064*/ 	.byte	0x00, 0xf5, 0x21, 0x00


	//----- nvinfo : EIATTR_KPARAM_INFO
	.align		4
.L_441:
        /*0068*/ 	.byte	0x04, 0x17
        /*006a*/ 	.short	(.L_443 - .L_442)
.L_442:
        /*006c*/ 	.word	0x00000000
        /*0070*/ 	.short	0x0000
        /*0072*/ 	.short	0x0000
        /*0074*/ 	.byte	0x00, 0xf5, 0x21, 0x00


	//----- nvinfo : EIATTR_SPARSE_MMA_MASK
	.align		4
.L_443:
        /*0078*/ 	.byte	0x03, 0x50
        /*007a*/ 	.short	0x0000


	//----- nvinfo : EIATTR_MAXREG_COUNT
	.align		4
        /*007c*/ 	.byte	0x03, 0x1b
        /*007e*/ 	.short	0x00ff


	//----- nvinfo : EIATTR_MERCURY_ISA_VERSION
	.align		4
        /*0080*/ 	.byte	0x03, 0x5f
        /*0082*/ 	.short	0x0101


	//----- nvinfo : EIATTR_VRC_CTA_INIT_COUNT
	.align		4
        /*0084*/ 	.byte	0x02, 0x4a
	.zero		1
	.zero		1


	//----- nvinfo : EIATTR_EXIT_INSTR_OFFSETS
	.align		4
        /*0088*/ 	.byte	0x04, 0x1c
        /*008a*/ 	.short	(.L_445 - .L_444)


	//   ....[0]....
.L_444:
        /*008c*/ 	.word	0x00000da0


	//   ....[1]....
        /*0090*/ 	.word	0x00001020


	//   ....[2]....
        /*0094*/ 	.word	0x00001210


	//----- nvinfo : EIATTR_CRS_STACK_SIZE
	.align		4
.L_445:
        /*0098*/ 	.byte	0x04, 0x1e
        /*009a*/ 	.short	(.L_447 - .L_446)
.L_446:
        /*009c*/ 	.word	0x00000000


	//----- nvinfo : EIATTR_CBANK_PARAM_SIZE
	.align		4
.L_447:
        /*00a0*/ 	.byte	0x03, 0x19
        /*00a2*/ 	.short	0x0034


	//----- nvinfo : EIATTR_PARAM_CBANK
	.align		4
        /*00a4*/ 	.byte	0x04, 0x0a
        /*00a6*/ 	.short	(.L_449 - .L_448)
	.align		4
.L_448:
        /*00a8*/ 	.word	index@(.nv.constant0._Z27deserialize_data_gpu_kernelIyEvPKhPK20SerializedDataHeaderPhP13BlockMetadataIT_EP12DFORMetadataIS7_EP12RFORMetadata20CompressionAlgorithm)
        /*00ac*/ 	.short	0x0380
        /*00ae*/ 	.short	0x0034


	//----- nvinfo : EIATTR_SW_WAR
	.align		4
.L_449:
        /*00b0*/ 	.byte	0x04, 0x36
        /*00b2*/ 	.short	(.L_451 - .L_450)
.L_450:
        /*00b4*/ 	.word	0x00000008
.L_451:


//--------------------- .nv.info._Z43decompress_random_access_block_based_kernelIxEvPKhPK13BlockMetadataIT_EPK12DFORMetadataIS3_EPK12RFORMetadataPKjPS3_i20CompressionAlgorithmm --------------------------
	.section	.nv.info._Z43decompress_random_access_block_based_kernelIxEvPKhPK13BlockMetadataIT_EPK12DFORMetadataIS3_EPK12RFORMetadataPKjPS3_i20CompressionAlgorithmm,"",@"SHT_CUDA_INFO"
	.sectionflags	@""
	.align	4


	//----- nvinfo : EIATTR_CUDA_API_VERSION
	.align		4
        /*0000*/ 	.byte	0x04, 0x37
        /*0002*/ 	.short	(.L_453 - .L_452)
.L_452:
        /*0004*/ 	.word	0x00000082


	//----- nvinfo : EIATTR_KPARAM_INFO
	.align		4
.L_453:
        /*0008*/ 	.byte	0x04, 0x17
        /*000a*/ 	.short	(.L_455 - .L_454)
.L_454:
        /*000c*/ 	.word	0x00000000
        /*0010*/ 	.short	0x0008
        /*0012*/ 	.short	0x0038
        /*0014*/ 	.byte	0x00, 0xf0, 0x21, 0x00


	//----- nvinfo : EIATTR_KPARAM_INFO
	.align		4
.L_455:
        /*0018*/ 	.byte	0x04, 0x17
        /*001a*/ 	.short	(.L_457 - .L_456)
.L_456:
        /*001c*/ 	.word	0x00000000
        /*0020*/ 	.short	0x0007
        /*0022*/ 	.short	0x0034
        /*0024*/ 	.byte	0x00, 0xf0, 0x11, 0x00


	//----- nvinfo : EIATTR_KPARAM_INFO
	.align		4
.L_457:
        /*0028*/ 	.byte	0x04, 0x17
        /*002a*/ 	.short	(.L_459 - .L_458)
.L_458:
        /*002c*/ 	.word	0x00000000
        /*0030*/ 	.short	0x0006
        /*0032*/ 	.short	0x0030
        /*0034*/ 	.byte	0x00, 0xf0, 0x11, 0x00


	//----- nvinfo : EIATTR_KPARAM_INFO
	.align		4
.L_459:
        /*0038*/ 	.byte	0x04, 0x17
        /*003a*/ 	.short	(.L_461 - .L_460)
.L_460:
        /*003c*/ 	.word	0x00000000
        /*0040*/ 	.short	0x0005
        /*0042*/ 	.short	0x0028
        /*0044*/ 	.byte	0x00, 0xf5, 0x21, 0x00


	//----- nvinfo : EIATTR_KPARAM_INFO
	.align		4
.L_461:
        /*0048*/ 	.byte	0x04, 0x17
        /*004a*/ 	.short	(.L_463 - .L_462)
.L_462:
        /*004c*/ 	.word	0x00000000
        /*0050*/ 	.short	0x0004
        /*0052*/ 	.short	0x0020
        /*0054*/ 	.byte	0x00, 0xf5, 0x21, 0x00


	//----- nvinfo : EIATTR_KPARAM_INFO
	.align		4
.L_463:
        /*0058*/ 	.byte	0x04, 0x17
        /*005a*/ 	.short	(.L_465 - .L_464)
.L_464:
        /*005c*/ 	.word	0x00000000
        /*0060*/ 	.short	0x0003
        /*0062*/ 	.short	0x0018
        /*0064*/ 	.byte	0x00, 0xf5, 0x21, 0x00


	//----- nvinfo : EIATTR_KPARAM_INFO
	.align		4
.L_465:
        /*0068*/ 	.byte	0x04, 0x17
        /*006a*/ 	.short	(.L_467 - .L_466)
.L_466:
        /*006c*/ 	.word	0x00000000
        /*0070*/ 	.short	0x0002
        /*0072*/ 	.short	0x0010
        /*0074*/ 	.byte	0x00, 0xf5, 0x21, 0x00


	//----- nvinfo : EIATTR_KPARAM_INFO
	.align		4
.L_467:
        /*0078*/ 	.byte	0x04, 0x17
        /*007a*/ 	.short	(.L_469 - .L_468)
.L_468:
        /*007c*/ 	.word	0x00000000
        /*0080*/ 	.short	0x0001
        /*0082*/ 	.short	0x0008
        /*0084*/ 	.byte	0x00, 0xf5, 0x21, 0x00


	//----- nvinfo : EIATTR_KPARAM_INFO
	.align		4
.L_469:
        /*0088*/ 	.byte	0x04, 0x17
        /*008a*/ 	.short	(.L_471 - .L_470)
.L_470:
        /*008c*/ 	.word	0x00000000
        /*0090*/ 	.short	0x0000
        /*0092*/ 	.short	0x0000
        /*0094*/ 	.byte	0x00, 0xf5, 0x21, 0x00


	//----- nvinfo : EIATTR_SPARSE_MMA_MASK
	.align		4
.L_471:
        /*0098*/ 	.byte	0x03, 0x50
        /*009a*/ 	.short	0x0000


	//----- nvinfo : EIATTR_MAXREG_COUNT
	.align		4
        /*009c*/ 	.byte	0x03, 0x1b
        /*009e*/ 	.short	0x00ff


	//----- nvinfo : EIATTR_MERCURY_ISA_VERSION
	.align		4
        /*00a0*/ 	.byte	0x03, 0x5f
        /*00a2*/ 	.short	0x0101


	//----- nvinfo : EIATTR_VRC_CTA_INIT_COUNT
	.align		4
        /*00a4*/ 	.byte	0x02, 0x4a
	.zero		1
	.zero		1


	//----- nvinfo : EIATTR_EXIT_INSTR_OFFSETS
	.align		4
        /*00a8*/ 	.byte	0x04, 0x1c
        /*00aa*/ 	.short	(.L_473 - .L_472)


	//   ....[0]....
.L_472:
        /*00ac*/ 	.word	0x00000080


	//   ....[1]....
        /*00b0*/ 	.word	0x00000100


	//   ....[2]....
        /*00b4*/ 	.word	0x00006a40


	//----- nvinfo : EIATTR_CRS_STACK_SIZE
	.align		4
.L_473:
        /*00b8*/ 	.byte	0x04, 0x1e
        /*00ba*/ 	.short	(.L_475 - .L_474)
.L_474:
        /*00bc*/ 	.word	0x00000000


	//----- nvinfo : EIATTR_CBANK_PARAM_SIZE
	.align		4
.L_475:
        /*00c0*/ 	.byte	0x03, 0x19
        /*00c2*/ 	.short	0x0040


	//----- nvinfo : EIATTR_PARAM_CBANK
	.align		4
        /*00c4*/ 	.byte	0x04, 0x0a
        /*00c6*/ 	.short	(.L_477 - .L_476)
	.align		4
.L_476:
        /*00c8*/ 	.word	index@(.nv.constant0._Z43decompress_random_access_block_based_kernelIxEvPKhPK13BlockMetadataIT_EPK12DFORMetadataIS3_EPK12RFORMetadataPKjPS3_i20CompressionAlgorithmm)
        /*00cc*/ 	.short	0x0380
        /*00ce*/ 	.short	0x0040


	//----- nvinfo : EIATTR_SW_WAR
	.align		4
.L_477:
        /*00d0*/ 	.byte	0x04, 0x36
        /*00d2*/ 	.short	(.L_479 - .L_478)
.L_478:
        /*00d4*/ 	.word	0x00000008
.L_479:


//--------------------- .nv.info._Z31decompress_random_access_kernelIxEvPKhPK13BlockMetadataIT_EPK12DFORMetadataIS3_EPK12RFORMetadataPKjPS3_i20CompressionAlgorithmm --------------------------
	.section	.nv.info._Z31decompress_random_access_kernelIxEvPKhPK13BlockMetadataIT_EPK12DFORMetadataIS3_EPK12RFORMetadataPKjPS3_i20CompressionAlgorithmm,"",@"SHT_CUDA_INFO"
	.sectionflags	@""
	.align	4


	//----- nvinfo : EIATTR_CUDA_API_VERSION
	.align		4
        /*0000*/ 	.byte	0x04, 0x37
        /*0002*/ 	.short	(.L_481 - .L_480)
.L_480:
        /*0004*/ 	.word	0x00000082


	//----- nvinfo : EIATTR_KPARAM_INFO
	.align		4
.L_481:
        /*0008*/ 	.byte	0x04, 0x17
        /*000a*/ 	.short	(.L_483 - .L_482)
.L_482:
        /*000c*/ 	.word	0x00000000
        /*0010*/ 	.short	0x0008
        /*0012*/ 	.short	0x0038
        /*0014*/ 	.byte	0x00, 0xf0, 0x21, 0x00


	//----- nvinfo : EIATTR_KPARAM_INFO
	.align		4
.L_483:
        /*0018*/ 	.byte	0x04, 0x17
        /*001a*/ 	.short	(.L_485 - .L_484)
.L_484:
        /*001c*/ 	.word	0x00000000
        /*0020*/ 	.short	0x0007
        /*0022*/ 	.short	0x0034
        /*0024*/ 	.byte	0x00, 0xf0, 0x11, 0x00


	//----- nvinfo : EIATTR_KPARAM_INFO
	.align		4
.L_485:
        /*0028*/ 	.byte	0x04, 0x17
        /*002a*/ 	.short	(.L_487 - .L_486)
.L_486:
        /*002c*/ 	.word	0x00000000
        /*0030*/ 	.short	0x0006
        /*0032*/ 	.short	0x0030
        /*0034*/ 	.byte	0x00, 0xf0, 0x11, 0x00


	//----- nvinfo : EIATTR_KPARAM_INFO
	.align		4
.L_487:
        /*0038*/ 	.byte	0x04, 0x17
        /*003a*/ 	.short	(.L_489 - .L_488)
.L_488:
        /*003c*/ 	.word	0x00000000
        /*0040*/ 	.short	0x0005
        /*0042*/ 	.short	0x0028
        /*0044*/ 	.byte	0x00, 0xf5, 0x21, 0x00


	//----- nvinfo : EIATTR_KPARAM_INFO
	.align		4
.L_489:
        /*0048*/ 	.byte	0x04, 0x17
        /*004a*/ 	.short	(.L_491 - .L_490)
.L_490:
        /*004c*/ 	.word	0x00000000
        /*0050*/ 	.short	0x0004
        /*0052*/ 	.short	0x0020
        /*0054*/ 	.byte	0x00, 0xf5, 0x21, 0x00


	//----- nvinfo : EIATTR_KPARAM_INFO
	.align		4
.L_491:
        /*0058*/ 	.byte	0x04, 0x17
        /*005a*/ 	.short	(.L_493 - .L_492)
.L_492:
        /*005c*/ 	.word	0x00000000
        /*0060*/ 	.short	0x0003
        /*0062*/ 	.short	0x0018
        /*0064*/ 	.byte	0x00, 0xf5, 0x21, 0x00


	//----- nvinfo : EIATTR_KPARAM_INFO
	.align		4
.L_493:
        /*0068*/ 	.byte	0x04, 0x17
        /*006a*/ 	.short	(.L_495 - .L_494)
.L_494:
        /*006c*/ 	.word	0x00000000
        /*0070*/ 	.short	0x0002
        /*0072*/ 	.short	0x0010
        /*0074*/ 	.byte	0x00, 0xf5, 0x21, 0x00


	//----- nvinfo : EIATTR_KPARAM_INFO
	.align		4
.L_495:
        /*0078*/ 	.byte	0x04, 0x17
        /*007a*/ 	.short	(.L_497 - .L_496)
.L_496:
        /*007c*/ 	.word	0x00000000
        /*0080*/ 	.short	0x0001
        /*0082*/ 	.short	0x0008
        /*0084*/ 	.byte	0x00, 0xf5, 0x21, 0x00


	//----- nvinfo : EIATTR_KPARAM_INFO
	.align		4
.L_497:
        /*0088*/ 	.byte	0x04, 0x17
        /*008a*/ 	.short	(.L_499 - .L_498)
.L_498:
        /*008c*/ 	.word	0x00000000
        /*0090*/ 	.short	0x0000
        /*0092*/ 	.short	0x0000
        /*0094*/ 	.byte	0x00, 0xf5, 0x21, 0x00


	//----- nvinfo : EIATTR_SPARSE_MMA_MASK
	.align		4
.L_499:
        /*0098*/ 	.byte	0x03, 0x50
        /*009a*/ 	.short	0x0000


	//----- nvinfo : EIATTR_MAXREG_COUNT
	.align		4
        /*009c*/ 	.byte	0x03, 0x1b
        /*009e*/ 	.short	0x00ff


	//----- nvinfo : EIATTR_MERCURY_ISA_VERSION
	.align		4
        /*00a0*/ 	.byte	0x03, 0x5f
        /*00a2*/ 	.short	0x0101


	//----- nvinfo : EIATTR_VRC_CTA_INIT_COUNT
	.align		4
        /*00a4*/ 	.byte	0x02, 0x4a
	.zero		1
	.zero		1


	//----- nvinfo : EIATTR_EXIT_INSTR_OFFSETS
	.align		4
        /*00a8*/ 	.byte	0x04, 0x1c
        /*00aa*/ 	.short	(.L_501 - .L_500)


	//   ....[0]....
.L_500:
        /*00ac*/ 	.word	0x00000070


	//   ....[1]....
        /*00b0*/ 	.word	0x000000f0


	//   ....[2]....
        /*00b4*/ 	.word	0x00004460


	//----- nvinfo : EIATTR_CRS_STACK_SIZE
	.align		4
.L_501:
        /*00b8*/ 	.byte	0x04, 0x1e
        /*00ba*/ 	.short	(.L_503 - .L_502)
.L_502:
        /*00bc*/ 	.word	0x00000000


	//----- nvinfo : EIATTR_CBANK_PARAM_SIZE
	.align		4
.L_503:
        /*00c0*/ 	.byte	0x03, 0x19
        /*00c2*/ 	.short	0x0040


	//----- nvinfo : EIATTR_PARAM_CBANK
	.align		4
        /*00c4*/ 	.byte	0x04, 0x0a
        /*00c6*/ 	.short	(.L_505 - .L_504)
	.align		4
.L_504:
        /*00c8*/ 	.word	index@(.nv.constant0._Z31decompress_random_access_kernelIxEvPKhPK13BlockMetadataIT_EPK12DFORMetadataIS3_EPK12RFORMetadataPKjPS3_i20CompressionAlgorithmm)
        /*00cc*/ 	.short	0x0380
        /*00ce*/ 	.short	0x0040


	//----- nvinfo : EIATTR_SW_WAR
	.align		4
.L_505:
        /*00d0*/ 	.byte	0x04, 0x36
        /*00d2*/ 	.short	(.L_507 - .L_506)
.L_506:
        /*00d4*/ 	.word	0x00000008
.L_507:


//--------------------- .nv.info._Z26decompress_gpu_rfor_kernelIxLi1EEvPKhPK13BlockMetadataIT_EPK12RFORMetadataPS3_i --------------------------
	.section	.nv.info._Z26decompress_gpu_rfor_kernelIxLi1EEvPKhPK13BlockMetadataIT_EPK12RFORMetadataPS3_i,"",@"SHT_CUDA_INFO"
	.sectionflags	@""
	.align	4


	//----- nvinfo : EIATTR_CUDA_API_VERSION
	.align		4
        /*0000*/ 	.byte	0x04, 0x37
        /*0002*/ 	.short	(.L_509 - .L_508)
.L_508:
        /*0004*/ 	.word	0x00000082


	//----- nvinfo : EIATTR_KPARAM_INFO
	.align		4
.L_509:
        /*0008*/ 	.byte	0x04, 0x17
        /*000a*/ 	.short	(.L_511 - .L_510)
.L_510:
        /*000c*/ 	.word	0x00000000
        /*0010*/ 	.short	0x0004
        /*0012*/ 	.short	0x0020
        /*0014*/ 	.byte	0x00, 0xf0, 0x11, 0x00


	//----- nvinfo : EIATTR_KPARAM_INFO
	.align		4
.L_511:
        /*0018*/ 	.byte	0x04, 0x17
        /*001a*/ 	.short	(.L_513 - .L_512)
.L_512:
        /*001c*/ 	.word	0x00000000
        /*0020*/ 	.short	0x0003
        /*0022*/ 	.short	0x0018
        /*0024*/ 	.byte	0x00, 0xf5, 0x21, 0x00


	//----- nvinfo : EIATTR_KPARAM_INFO
	.align		4
.L_513:
        /*0028*/ 	.byte	0x04, 0x17
        /*002a*/ 	.short	(.L_515 - .L_514)
.L_514:
        /*002c*/ 	.word	0x00000000
        /*0030*/ 	.short	0x0002
        /*0032*/ 	.short	0x0010
        /*0034*/ 	.byte	0x00, 0xf5, 0x21, 0x00


	//----- nvinfo : EIATTR_KPARAM_INFO
	.align		4
.L_515:
        /*0038*/ 	.byte	0x04, 0x17
        /*003a*/ 	.short	(.L_517 - .L_516)
.L_516:
        /*003c*/ 	.word	0x00000000
        /*0040*/ 	.short	0x0001
        /*0042*/ 	.short	0x0008
        /*0044*/ 	.byte	0x00, 0xf5, 0x21, 0x00


	//----- nvinfo : EIATTR_KPARAM_INFO
	.align		4
.L_517:
        /*0048*/ 	.byte	0x04, 0x17
        /*004a*/ 	.short	(.L_519 - .L_518)
.L_518:
        /*004c*/ 	.word	0x00000000
        /*0050*/ 	.short	0x0000
        /*0052*/ 	.short	0x0000
        /*0054*/ 	.byte	0x00, 0xf5, 0x21, 0x00


	//----- nvinfo : EIATTR_SPARSE_MMA_MASK
	.align		4
.L_519:
        /*0058*/ 	.byte	0x03, 0x50
        /*005a*/ 	.short	0x0000


	//----- nvinfo : EIATTR_MAXREG_COUNT
	.align		4
        /*005c*/ 	.byte	0x03, 0x1b
        /*005e*/ 	.short	0x00ff


	//----- nvinfo : EIATTR_MERCURY_ISA_VERSION
	.align		4
        /*0060*/ 	.byte	0x03, 0x5f
        /*0062*/ 	.short	0x0101


	//----- nvinfo : EIATTR_VRC_CTA_INIT_COUNT
	.align		4
        /*0064*/ 	.byte	0x02, 0x4a
	.zero		1
	.zero		1


	//----- nvinfo : EIATTR_EXIT_INSTR_OFFSETS
	.align		4
        /*0068*/ 	.byte	0x04, 0x1c
        /*006a*/ 	.short	(.L_521 - .L_520)


	//   ....[0]....
.L_520:
        /*006c*/ 	.word	0x00000060


	//   ....[1]....
        /*0070*/ 	.word	0x00001a80


	//----- nvinfo : EIATTR_CRS_STACK_SIZE
	.align		4
.L_521:
        /*0074*/ 	.byte	0x04, 0x1e
        /*0076*/ 	.short	(.L_523 - .L_522)
.L_522:
        /*0078*/ 	.word	0x00000000


	//----- nvinfo : EIATTR_CBANK_PARAM_SIZE
	.align		4
.L_523:
        /*007c*/ 	.byte	0x03, 0x19
        /*007e*/ 	.short	0x0024


	//----- nvinfo : EIATTR_PARAM_CBANK
	.align		4
        /*0080*/ 	.byte	0x04, 0x0a
        /*0082*/ 	.short	(.L_525 - .L_524)
	.align		4
.L_524:
        /*0084*/ 	.word	index@(.nv.constant0._Z26decompress_gpu_rfor_kernelIxLi1EEvPKhPK13BlockMetadataIT_EPK12RFORMetadataPS3_i)
        /*0088*/ 	.short	0x0380
        /*008a*/ 	.short	0x0024


	//----- nvinfo : EIATTR_SW_WAR
	.align		4
.L_525:
        /*008c*/ 	.byte	0x04, 0x36
        /*008e*/ 	.short	(.L_527 - .L_526)
.L_526:
        /*0090*/ 	.word	0x00000008
.L_527:


//--------------------- .nv.info._Z26decompress_gpu_dfor_kernelIxLi1EEvPKhPK13BlockMetadataIT_EPK12DFORMetadataIS3_EPS3_im --------------------------
	.section	.nv.info._Z26decompress_gpu_dfor_kernelIxLi1EEvPKhPK13BlockMetadataIT_EPK12DFORMetadataIS3_EPS3_im,"",@"SHT_CUDA_INFO"
	.sectionflags	@""
	.align	4


	//----- nvinfo : EIATTR_CUDA_API_VERSION
	.align		4
        /*0000*/ 	.byte	0x04, 0x37
        /*0002*/ 	.short	(.L_529 - .L_528)
.L_528:
        /*0004*/ 	.word	0x00000082


	//----- nvinfo : EIATTR_KPARAM_INFO
	.align		4
.L_529:
        /*0008*/ 	.byte	0x04, 0x17
        /*000a*/ 	.short	(.L_531 - .L_530)
.L_530:
        /*000c*/ 	.word	0x00000000
        /*0010*/ 	.short	0x0005
        /*0012*/ 	.short	0x0028
        /*0014*/ 	.byte	0x00, 0xf0, 0x21, 0x00


	//----- nvinfo : EIATTR_KPARAM_INFO
	.align		4
.L_531:
        /*0018*/ 	.byte	0x04, 0x17
        /*001a*/ 	.short	(.L_533 - .L_532)
.L_532:
        /*001c*/ 	.word	0x00000000
        /*0020*/ 	.short	0x0004
        /*0022*/ 	.short	0x0020
        /*0024*/ 	.byte	0x00, 0xf0, 0x11, 0x00


	//----- nvinfo : EIATTR_KPARAM_INFO
	.align		4
.L_533:
        /*0028*/ 	.byte	0x04, 0x17
        /*002a*/ 	.short	(.L_535 - .L_534)
.L_534:
        /*002c*/ 	.word	0x00000000
        /*0030*/ 	.short	0x0003
        /*0032*/ 	.short	0x0018
        /*0034*/ 	.byte	0x00, 0xf5, 0x21, 0x00


	//----- nvinfo : EIATTR_KPARAM_INFO
	.align		4
.L_535:
        /*0038*/ 	.byte	0x04, 0x17
        /*003a*/ 	.short	(.L_537 - .L_536)
.L_536:
        /*003c*/ 	.word	0x00000000
        /*0040*/ 	.short	0x0002
        /*0042*/ 	.short	0x0010
        /*0044*/ 	.byte	0x00, 0xf5, 0x21, 0x00


	//----- nvinfo : EIATTR_KPARAM_INFO
	.align		4
.L_537:
        /*0048*/ 	.byte	0x04, 0x17
        /*004a*/ 	.short	(.L_539 - .L_538)
.L_538:
        /*004c*/ 	.word	0x00000000
        /*0050*/ 	.short	0x0001
        /*0052*/ 	.short	0x0008
        /*0054*/ 	.byte	0x00, 0xf5, 0x21, 0x00


	//----- nvinfo : EIATTR_KPARAM_INFO
	.align		4
.L_539:
        /*0058*/ 	.byte	0x04, 0x17
        /*005a*/ 	.short	(.L_541 - .L_540)
.L_540:
        /*005c*/ 	.word	0x00000000
        /*0060*/ 	.short	0x0000
        /*0062*/ 	.short	0x0000
        /*0064*/ 	.byte	0x00, 0xf5, 0x21, 0x00


	//----- nvinfo : EIATTR_SPARSE_MMA_MASK
	.align		4
.L_541:
        /*0068*/ 	.byte	0x03, 0x50
        /*006a*/ 	.short	0x0000


	//----- nvinfo : EIATTR_MAXREG_COUNT
	.align		4
        /*006c*/ 	.byte	0x03, 0x1b
        /*006e*/ 	.short	0x00ff


	//----- nvinfo : EIATTR_NUM_BARRIERS
	.align		4
        /*0070*/ 	.byte	0x02, 0x4c
        /*0072*/ 	.byte	0x01
	.zero		1


	//----- nvinfo : EIATTR_MERCURY_ISA_VERSION
	.align		4
        /*0074*/ 	.byte	0x03, 0x5f
        /*0076*/ 	.short	0x0101


	//----- nvinfo : EIATTR_VRC_CTA_INIT_COUNT
	.align		4
        /*0078*/ 	.byte	0x02, 0x4a
	.zero		1
	.zero		1


	//----- nvinfo : EIATTR_EXIT_INSTR_OFFSETS
	.align		4
        /*007c*/ 	.byte	0x04, 0x1c
        /*007e*/ 	.short	(.L_543 - .L_542)


	//   ....[0]....
.L_542:
        /*0080*/ 	.word	0x00000060


	//   ....[1]....
        /*0084*/ 	.word	0x00002240


	//   ....[2]....
        /*0088*/ 	.word	0x000022b0


	//   ....[3]....
        /*008c*/ 	.word	0x00002310


	//----- nvinfo : EIATTR_CRS_STACK_SIZE
	.align		4
.L_543:
        /*0090*/ 	.byte	0x04, 0x1e
        /*0092*/ 	.short	(.L_545 - .L_544)
.L_544:
        /*0094*/ 	.word	0x00000000


	//----- nvinfo : EIATTR_CBANK_PARAM_SIZE
	.align		4
.L_545:
        /*0098*/ 	.byte	0x03, 0x19
        /*009a*/ 	.short	0x0030


	//----- nvinfo : EIATTR_PARAM_CBANK
	.align		4
        /*009c*/ 	.byte	0x04, 0x0a
        /*009e*/ 	.short	(.L_547 - .L_546)
	.align		4
.L_546:
        /*00a0*/ 	.word	index@(.nv.constant0._Z26decompress_gpu_dfor_kernelIxLi1EEvPKhPK13BlockMetadataIT_EPK12DFORMetadataIS3_EPS3_im)
        /*00a4*/ 	.short	0x0380
        /*00a6*/ 	.short	0x0030


	//----- nvinfo : EIATTR_SW_WAR
	.align		4
.L_547:
        /*00a8*/ 	.byte	0x04, 0x36
        /*00aa*/ 	.short	(.L_549 - .L_548)
.L_548:
        /*00ac*/ 	.word	0x00000008
.L_549:


//--------------------- .nv.info._Z25decompress_gpu_for_kernelIxLi1EEvPKhPK13BlockMetadataIT_EPS3_i --------------------------
	.section	.nv.info._Z25decompress_gpu_for_kernelIxLi1EEvPKhPK13BlockMetadataIT_EPS3_i,"",@"SHT_CUDA_INFO"
	.sectionflags	@""
	.align	4


	//----- nvinfo : EIATTR_CUDA_API_VERSION
	.align		4
        /*0000*/ 	.byte	0x04, 0x37
        /*0002*/ 	.short	(.L_551 - .L_550)
.L_550:
        /*0004*/ 	.word	0x00000082


	//----- nvinfo : EIATTR_KPARAM_INFO
	.align		4
.L_551:
        /*0008*/ 	.byte	0x04, 0x17
        /*000a*/ 	.short	(.L_553 - .L_552)
.L_552:
        /*000c*/ 	.word	0x00000000
        /*0010*/ 	.short	0x0003
        /*0012*/ 	.short	0x0018
        /*0014*/ 	.byte	0x00, 0xf0, 0x11, 0x00


	//----- nvinfo : EIATTR_KPARAM_INFO
	.align		4
.L_553:
        /*0018*/ 	.byte	0x04, 0x17
        /*001a*/ 	.short	(.L_555 - .L_554)
.L_554:
        /*001c*/ 	.word	0x00000000
        /*0020*/ 	.short	0x0002
        /*0022*/ 	.short	0x0010
        /*0024*/ 	.byte	0x00, 0xf5, 0x21, 0x00


	//----- nvinfo : EIATTR_KPARAM_INFO
	.align		4
.L_555:
        /*0028*/ 	.byte	0x04, 0x17
        /*002a*/ 	.short	(.L_557 - .L_556)
.L_556:
        /*002c*/ 	.word	0x00000000
        /*0030*/ 	.short	0x0001
        /*0032*/ 	.short	0x0008
        /*0034*/ 	.byte	0x00, 0xf5, 0x21, 0x00


	//----- nvinfo : EIATTR_KPARAM_INFO
	.align		4
.L_557:
        /*0038*/ 	.byte	0x04, 0x17
        /*003a*/ 	.short	(.L_559 - .L_558)
.L_558:
        /*003c*/ 	.word	0x00000000
        /*0040*/ 	.short	0x0000
        /*0042*/ 	.short	0x0000
        /*0044*/ 	.byte	0x00, 0xf5, 0x21, 0x00


	//----- nvinfo : EIATTR_SPARSE_MMA_MASK
	.align		4
.L_559:
        /*0048*/ 	.byte	0x03, 0x50
        /*004a*/ 	.short	0x0000


	//----- nvinfo : EIATTR_MAXREG_COUNT
	.align		4
        /*004c*/ 	.byte	0x03, 0x1b
        /*004e*/ 	.short	0x00ff


	//----- nvinfo : EIATTR_MERCURY_ISA_VERSION
	.align		4
        /*0050*/ 	.byte	0x03, 0x5f
        /*0052*/ 	.short	0x0101


	//----- nvinfo : EIATTR_VRC_CTA_INIT_COUNT
	.align		4
        /*0054*/ 	.byte	0x02, 0x4a
	.zero		1
	.zero		1


	//----- nvinfo : EIATTR_EXIT_INSTR_OFFSETS
	.align		4
        /*0058*/ 	.byte	0x04, 0x1c
        /*005a*/ 	.short	(.L_561 - .L_560)


	//   ....[0]....
.L_560:
        /*005c*/ 	.word	0x00000060


	//   ....[1]....
        /*0060*/ 	.word	0x00001420


	//----- nvinfo : EIATTR_CRS_STACK_SIZE
	.align		4
.L_561:
        /*0064*/ 	.byte	0x04, 0x1e
        /*0066*/ 	.short	(.L_563 - .L_562)
.L_562:
        /*0068*/ 	.word	0x00000000


	//----- nvinfo : EIATTR_CBANK_PARAM_SIZE
	.align		4
.L_563:
        /*006c*/ 	.byte	0x03, 0x19
        /*006e*/ 	.short	0x001c


	//----- nvinfo : EIATTR_PARAM_CBANK
	.align		4
        /*0070*/ 	.byte	0x04, 0x0a
        /*0072*/ 	.short	(.L_565 - .L_564)
	.align		4
.L_564:
        /*0074*/ 	.word	index@(.nv.constant0._Z25decompress_gpu_for_kernelIxLi1EEvPKhPK13BlockMetadataIT_EPS3_i)
        /*0078*/ 	.short	0x0380
        /*007a*/ 	.short	0x001c


	//----- nvinfo : EIATTR_SW_WAR
	.align		4
.L_565:
        /*007c*/ 	.byte	0x04, 0x36
        /*007e*/ 	.short	(.L_567 - .L_566)
.L_566:
        /*0080*/ 	.word	0x00000008
.L_567:


//--------------------- .nv.info._Z25serialize_data_gpu_kernelIxEvPhPK20SerializedDataHeaderPKhPK13BlockMetadataIT_EPK12DFORMetadataIS7_EPK12RFORMetadata20CompressionAlgorithm --------------------------
	.section	.nv.info._Z25serialize_data_gpu_kernelIxEvPhPK20SerializedDataHeaderPKhPK13BlockMetadataIT_EPK12DFORMetadataIS7_EPK12RFORMetadata20CompressionAlgorithm,"",@"SHT_CUDA_INFO"
	.sectionflags	@""
	.align	4


	//----- nvinfo : EIATTR_CUDA_API_VERSION
	.align		4
        /*0000*/ 	.byte	0x04, 0x37
        /*0002*/ 	.short	(.L_569 - .L_568)
.L_568:
        /*0004*/ 	.word	0x00000082


	//----- nvinfo : EIATTR_KPARAM_INFO
	.align		4
.L_569:
        /*0008*/ 	.byte	0x04, 0x17
        /*000a*/ 	.short	(.L_571 - .L_570)
.L_570:
        /*000c*/ 	.word	0x00000000
        /*0010*/ 	.short	0x0006
        /*0012*/ 	.short	0x0030
        /*0014*/ 	.byte	0x00, 0xf0, 0x11, 0x00


	//----- nvinfo : EIATTR_KPARAM_INFO
	.align		4
.L_571:
        /*0018*/ 	.byte	0x04, 0x17
        /*001a*/ 	.short	(.L_573 - .L_572)
.L_572:
        /*001c*/ 	.word	0x00000000
        /*0020*/ 	.short	0x0005
        /*0022*/ 	.short	0x0028
        /*0024*/ 	.byte	0x00, 0xf5, 0x21, 0x00


	//----- nvinfo : EIATTR_KPARAM_INFO
	.align		4
.L_573:
        /*0028*/ 	.byte	0x04, 0x17
        /*002a*/ 	.short	(.L_575 - .L_574)
.L_574:
        /*002c*/ 	.word	0x00000000
        /*0030*/ 	.short	0x0004
        /*0032*/ 	.short	0x0020
        /*0034*/ 	.byte	0x00, 0xf5, 0x21, 0x00


	//----- nvinfo : EIATTR_KPARAM_INFO
	.align		4
.L_575:
        /*0038*/ 	.byte	0x04, 0x17
        /*003a*/ 	.short	(.L_577 - .L_576)
.L_576:
        /*003c*/ 	.word	0x00000000
        /*0040*/ 	.short	0x0003
        /*0042*/ 	.short	0x0018
        /*0044*/ 	.byte	0x00, 0xf5, 0x21, 0x00


	//----- nvinfo : EIATTR_KPARAM_INFO
	.align		4
.L_577:
        /*0048*/ 	.byte	0x04, 0x17
        /*004a*/ 	.short	(.L_579 - .L_578)
.L_578:
        /*004c*/ 	.word	0x00000000
        /*0050*/ 	.short	0x0002
        /*0052*/ 	.short	0x0010
        /*0054*/ 	.byte	0x00, 0xf5, 0x21, 0x00


	//----- nvinfo : EIATTR_KPARAM_INFO
	.align		4
.L_579:
        /*0058*/ 	.byte	0x04, 0x17
        /*005a*/ 	.short	(.L_581 - .L_580)
.L_580:
        /*005c*/ 	.word	0x00000000
        /*0060*/ 	.short	0x0001
        /*0062*/ 	.short	0x0008
        /*0064*/ 	.byte	0x00, 0xf5, 0x21, 0x00


	//----- nvinfo : EIATTR_KPARAM_INFO
	.align		4
.L_581:
        /*0068*/ 	.byte	0x04, 0x17
        /*006a*/ 	.short	(.L_583 - .L_582)
.L_582:
        /*006c*/ 	.word	0x00000000
        /*0070*/ 	.short	0x0000
        /*0072*/ 	.short	0x0000
        /*0074*/ 	.byte	0x00, 0xf5, 0x21, 0x00


	//----- nvinfo : EIATTR_SPARSE_MMA_MASK
	.align		4
.L_583:
        /*0078*/ 	.byte	0x03, 0x50
        /*007a*/ 	.short	0x0000


	//----- nvinfo : EIATTR_MAXREG_COUNT
	.align		4
        /*007c*/ 	.byte	0x03, 0x1b
        /*007e*/ 	.short	0x00ff


	//----- nvinfo : EIATTR_MERCURY_ISA_VERSION
	.align		4
        /*0080*/ 	.byte	0x03, 0x5f
        /*0082*/ 	.short	0x0101


	//----- nvinfo : EIATTR_VRC_CTA_INIT_COUNT
	.align		4
        /*0084*/ 	.byte	0x02, 0x4a
	.zero		1
	.zero		1


	//----- nvinfo : EIATTR_EXIT_INSTR_OFFSETS
	.align		4
        /*0088*/ 	.byte	0x04, 0x1c
        /*008a*/ 	.short	(.L_585 - .L_584)


	//   ....[0]....
.L_584:
        /*008c*/ 	.word	0x00001b00


	//   ....[1]....
        /*0090*/ 	.word	0x00001d80


	//   ....[2]....
        /*0094*/ 	.word	0x00001f70


	//----- nvinfo : EIATTR_CRS_STACK_SIZE
	.align		4
.L_585:
        /*0098*/ 	.byte	0x04, 0x1e
        /*009a*/ 	.short	(.L_587 - .L_586)
.L_586:
        /*009c*/ 	.word	0x00000000


	//----- nvinfo : EIATTR_CBANK_PARAM_SIZE
	.align		4
.L_587:
        /*00a0*/ 	.byte	0x03, 0x19
        /*00a2*/ 	.short	0x0034


	//----- nvinfo : EIATTR_PARAM_CBANK
	.align		4
        /*00a4*/ 	.byte	0x04, 0x0a
        /*00a6*/ 	.short	(.L_589 - .L_588)
	.align		4
.L_588:
        /*00a8*/ 	.word	index@(.nv.constant0._Z25serialize_data_gpu_kernelIxEvPhPK20SerializedDataHeaderPKhPK13BlockMetadataIT_EPK12DFORMetadataIS7_EPK12RFORMetadata20CompressionAlgorithm)
        /*00ac*/ 	.short	0x0380
        /*00ae*/ 	.short	0x0034


	//----- nvinfo : EIATTR_SW_WAR
	.align		4
.L_589:
        /*00b0*/ 	.byte	0x04, 0x36
        /*00b2*/ 	.short	(.L_591 - .L_590)
.L_590:
        /*00b4*/ 	.word	0x00000008
.L_591:


//--------------------- .nv.info._Z27deserialize_data_gpu_kernelIxEvPKhPK20SerializedDataHeaderPhP13BlockMetadataIT_EP12DFORMetadataIS7_EP12RFORMetadata20CompressionAlgorithm --------------------------
	.section	.nv.info._Z27deserialize_data_gpu_kernelIxEvPKhPK20SerializedDataHeaderPhP13BlockMetadataIT_EP12DFORMetadataIS7_EP12RFORMetadata20CompressionAlgorithm,"",@"SHT_CUDA_INFO"
	.sectionflags	@""
	.align	4


	//----- nvinfo : EIATTR_CUDA_API_VERSION
	.align		4
        /*0000*/ 	.byte	0x04, 0x37
        /*0002*/ 	.short	(.L_593 - .L_592)
.L_592:
        /*0004*/ 	.word	0x00000082


	//----- nvinfo : EIATTR_KPARAM_INFO
	.align		4
.L_593:
        /*0008*/ 	.byte	0x04, 0x17
        /*000a*/ 	.short	(.L_595 - .L_594)
.L_594:
        /*000c*/ 	.word	0x00000000
        /*0010*/ 	.short	0x0006
        /*0012*/ 	.short	0x0030
        /*0014*/ 	.byte	0x00, 0xf0, 0x11, 0x00


	//----- nvinfo : EIATTR_KPARAM_INFO
	.align		4
.L_595:
        /*0018*/ 	.byte	0x04, 0x17
        /*001a*/ 	.short	(.L_597 - .L_596)
.L_596:
        /*001c*/ 	.word	0x00000000
        /*0020*/ 	.short	0x0005
        /*0022*/ 	.short	0x0028
        /*0024*/ 	.byte	0x00, 0xf5, 0x21, 0x00


	//----- nvinfo : EIATTR_KPARAM_INFO
	.align		4
.L_597:
        /*0028*/ 	.byte	0x04, 0x17
        /*002a*/ 	.short	(.L_599 - .L_598)
.L_598:
        /*002c*/ 	.word	0x00000000
        /*0030*/ 	.short	0x0004
        /*0032*/ 	.short	0x0020
        /*0034*/ 	.byte	0x00, 0xf5, 0x21, 0x00


	//----- nvinfo : EIATTR_KPARAM_INFO
	.align		4
.L_599:
        /*0038*/ 	.byte	0x04, 0x17
        /*003a*/ 	.short	(.L_601 - .L_600)
.L_600:
        /*003c*/ 	.word	0x00000000
        /*0040*/ 	.short	0x0003
        /*0042*/ 	.short	0x0018
        /*0044*/ 	.byte	0x00, 0xf5, 0x21, 0x00


	//----- nvinfo : EIATTR_KPARAM_INFO
	.align		4
.L_601:
        /*0048*/ 	.byte	0x04, 0x17
        /*004a*/ 	.short	(.L_603 - .L_602)
.L_602:
        /*004c*/ 	.word	0x00000000
        /*0050*/ 	.short	0x0002
        /*0052*/ 	.short	0x0010
        /*0054*/ 	.byte	0x00, 0xf5, 0x21, 0x00


	//----- nvinfo : EIATTR_KPARAM_INFO
	.align		4
.L_603:
        /*0058*/ 	.byte	0x04, 0x17
        /*005a*/ 	.short	(.L_605 - .L_604)
.L_604:
        /*005c*/ 	.word	0x00000000
        /*0060*/ 	.short	0x0001
        /*0062*/ 	.short	0x0008
        /*0064*/ 	.byte	0x00, 0xf5, 0x21, 0x00


	//----- nvinfo : EIATTR_KPARAM_INFO
	.align		4
.L_605:
        /*0068*/ 	.byte	0x04, 0x17
        /*006a*/ 	.short	(.L_607 - .L_606)
.L_606:
        /*006c*/ 	.word	0x00000000
        /*0070*/ 	.short	0x0000
        /*0072*/ 	.short	0x0000
        /*0074*/ 	.byte	0x00, 0xf5, 0x21, 0x00


	//----- nvinfo : EIATTR_SPARSE_MMA_MASK
	.align		4
.L_607:
        /*0078*/ 	.byte	0x03, 0x50
        /*007a*/ 	.short	0x0000


	//----- nvinfo : EIATTR_MAXREG_COUNT
	.align		4
        /*007c*/ 	.byte	0x03, 0x1b
        /*007e*/ 	.short	0x00ff


	//----- nvinfo : EIATTR_MERCURY_ISA_VERSION
	.align		4
        /*0080*/ 	.byte	0x03, 0x5f
        /*0082*/ 	.short	0x0101


	//----- nvinfo : EIATTR_VRC_CTA_INIT_COUNT
	.align		4
        /*0084*/ 	.byte	0x02, 0x4a
	.zero		1
	.zero		1


	//----- nvinfo : EIATTR_EXIT_INSTR_OFFSETS
	.align		4
        /*0088*/ 	.byte	0x04, 0x1c
        /*008a*/ 	.short	(.L_609 - .L_608)


	//   ....[0]....
.L_608:
        /*008c*/ 	.word	0x00000da0


	//   ....[1]....
        /*0090*/ 	.word	0x00001020


	//   ....[2]....
        /*0094*/ 	.word	0x00001210


	//----- nvinfo : EIATTR_CRS_STACK_SIZE
	.align		4
.L_609:
        /*0098*/ 	.byte	0x04, 0x1e
        /*009a*/ 	.short	(.L_611 - .L_610)
.L_610:
        /*009c*/ 	.word	0x00000000


	//----- nvinfo : EIATTR_CBANK_PARAM_SIZE
	.align		4
.L_611:
        /*00a0*/ 	.byte	0x03, 0x19
        /*00a2*/ 	.short	0x0034


	//----- nvinfo : EIATTR_PARAM_CBANK
	.align		4
        /*00a4*/ 	.byte	0x04, 0x0a
        /*00a6*/ 	.short	(.L_613 - .L_612)
	.align		4
.L_612:
        /*00a8*/ 	.word	index@(.nv.constant0._Z27deserialize_data_gpu_kernelIxEvPKhPK20SerializedDataHeaderPhP13BlockMetadataIT_EP12DFORMetadataIS7_EP12RFORMetadata20CompressionAlgorithm)
        /*00ac*/ 	.short	0x0380
        /*00ae*/ 	.short	0x0034


	//----- nvinfo : EIATTR_SW_WAR
	.align		4
.L_613:
        /*00b0*/ 	.byte	0x04, 0x36
        /*00b2*/ 	.short	(.L_615 - .L_614)
.L_614:
        /*00b4*/ 	.word	0x00000008
.L_615:


//--------------------- .nv.info._Z43decompress_random_access_block_based_kernelImEvPKhPK13BlockMetadataIT_EPK12DFORMetadataIS3_EPK12RFORMetadataPKjPS3_i20CompressionAlgorithmm --------------------------
	.section	.nv.info._Z43decompress_random_access_block_based_kernelImEvPKhPK13BlockMetadataIT_EPK12DFORMetadataIS3_EPK12RFORMetadataPKjPS3_i20CompressionAlgorithmm,"",@"SHT_CUDA_INFO"
	.sectionflags	@""
	.align	4


	//----- nvinfo : EIATTR_CUDA_API_VERSION
	.align		4
        /*0000*/ 	.byte	0x04, 0x37
        /*0002*/ 	.short	(.L_617 - .L_616)
.L_616:
        /*0004*/ 	.word	0x00000082


	//----- nvinfo : EIATTR_KPARAM_INFO
	.align		4
.L_617:
        /*0008*/ 	.byte	0x04, 0x17
        /*000a*/ 	.short	(.L_619 - .L_618)
.L_618:
        /*000c*/ 	.word	0x00000000
        /*0010*/ 	.short	0x0008
        /*0012*/ 	.short	0x0038
        /*0014*/ 	.byte	0x00, 0xf0, 0x21, 0x00


	//----- nvinfo : EIATTR_KPARAM_INFO
	.align		4
.L_619:
        /*0018*/ 	.byte	0x04, 0x17
        /*001a*/ 	.short	(.L_621 - .L_620)
.L_620:
        /*001c*/ 	.word	0x00000000
        /*0020*/ 	.short	0x0007
        /*0022*/ 	.short	0x0034
        /*0024*/ 	.byte	0x00, 0xf0, 0x11, 0x00


	//----- nvinfo : EIATTR_KPARAM_INFO
	.align		4
.L_621:
        /*0028*/ 	.byte	0x04, 0x17
        /*002a*/ 	.short	(.L_623 - .L_622)
.L_622:
        /*002c*/ 	.word	0x00000000
        /*0030*/ 	.short	0x0006
        /*0032*/ 	.short	0x0030
        /*0034*/ 	.byte	0x00, 0xf0, 0x11, 0x00


	//----- nvinfo : EIATTR_KPARAM_INFO
	.align		4
.L_623:
        /*0038*/ 	.byte	0x04, 0x17
        /*003a*/ 	.short	(.L_625 - .L_624)
.L_624:
        /*003c*/ 	.word	0x00000000
        /*0040*/ 	.short	0x0005
        /*0042*/ 	.short	0x0028
        /*0044*/ 	.byte	0x00, 0xf5, 0x21, 0x00


	//----- nvinfo : EIATTR_KPARAM_INFO
	.align		4
.L_625:
        /*0048*/ 	.byte	0x04, 0x17
        /*004a*/ 	.short	(.L_627 - .L_626)
.L_626:
        /*004c*/ 	.word	0x00000000
        /*0050*/ 	.short	0x0004
        /*0052*/ 	.short	0x0020
        /*0054*/ 	.byte	0x00, 0xf5, 0x21, 0x00


	//----- nvinfo : EIATTR_KPARAM_INFO
	.align		4
.L_627:
        /*0058*/ 	.byte	0x04, 0x17
        /*005a*/ 	.short	(.L_629 - .L_628)
.L_628:
        /*005c*/ 	.word	0x00000000
        /*0060*/ 	.short	0x0003
        /*0062*/ 	.short	0x0018
        /*0064*/ 	.byte	0x00, 0xf5, 0x21, 0x00


	//----- nvinfo : EIATTR_KPARAM_INFO
	.align		4
.L_629:
        /*0068*/ 	.byte	0x04, 0x17
        /*006a*/ 	.short	(.L_631 - .L_630)
.L_630:
        /*006c*/ 	.word	0x00000000
        /*0070*/ 	.short	0x0002
        /*0072*/ 	.short	0x0010
        /*0074*/ 	.byte	0x00, 0xf5, 0x21, 0x00


	//----- nvinfo : EIATTR_KPARAM_INFO
	.align		4
.L_631:
        /*0078*/ 	.byte	0x04, 0x17
        /*007a*/ 	.short	(.L_633 - .L_632)
.L_632:
        /*007c*/ 	.word	0x00000000
        /*0080*/ 	.short	0x0001
        /*0082*/ 	.short	0x0008
        /*0084*/ 	.byte	0x00, 0xf5, 0x21, 0x00


	//----- nvinfo : EIATTR_KPARAM_INFO
	.align		4
.L_633:
        /*0088*/ 	.byte	0x04, 0x17
        /*008a*/ 	.short	(.L_635 - .L_634)
.L_634:
        /*008c*/ 	.word	0x00000000
        /*0090*/ 	.short	0x0000
        /*0092*/ 	.short	0x0000
        /*0094*/ 	.byte	0x00, 0xf5, 0x21, 0x00


	//----- nvinfo : EIATTR_SPARSE_MMA_MASK
	.align		4
.L_635:
        /*0098*/ 	.byte	0x03, 0x50
        /*009a*/ 	.short	0x0000


	//----- nvinfo : EIATTR_MAXREG_COUNT
	.align		4
        /*009c*/ 	.byte	0x03, 0x1b
        /*009e*/ 	.short	0x00ff


	//----- nvinfo : EIATTR_MERCURY_ISA_VERSION
	.align		4
        /*00a0*/ 	.byte	0x03, 0x5f
        /*00a2*/ 	.short	0x0101


	//----- nvinfo : EIATTR_VRC_CTA_INIT_COUNT
	.align		4
        /*00a4*/ 	.byte	0x02, 0x4a
	.zero		1
	.zero		1


	//----- nvinfo : EIATTR_EXIT_INSTR_OFFSETS
	.align		4
        /*00a8*/ 	.byte	0x04, 0x1c
        /*00aa*/ 	.short	(.L_637 - .L_636)


	//   ....[0]....
.L_636:
        /*00ac*/ 	.word	0x00000080


	//   ....[1]....
        /*00b0*/ 	.word	0x00000100


	//   ....[2]....
        /*00b4*/ 	.word	0x00006a40


	//----- nvinfo : EIATTR_CRS_STACK_SIZE
	.align		4
.L_637:
        /*00b8*/ 	.byte	0x04, 0x1e
        /*00ba*/ 	.short	(.L_639 - .L_638)
.L_638:
        /*00bc*/ 	.word	0x00000000


	//----- nvinfo : EIATTR_CBANK_PARAM_SIZE
	.align		4
.L_639:
        /*00c0*/ 	.byte	0x03, 0x19
        /*00c2*/ 	.short	0x0040


	//----- nvinfo : EIATTR_PARAM_CBANK
	.align		4
        /*00c4*/ 	.byte	0x04, 0x0a
        /*00c6*/ 	.short	(.L_641 - .L_640)
	.align		4
.L_640:
        /*00c8*/ 	.word	index@(.nv.constant0._Z43decompress_random_access_block_based_kernelImEvPKhPK13BlockMetadataIT_EPK12DFORMetadataIS3_EPK12RFORMetadataPKjPS3_i20CompressionAlgorithmm)
        /*00cc*/ 	.short	0x0380
        /*00ce*/ 	.short	0x0040


	//----- nvinfo : EIATTR_SW_WAR
	.align		4
.L_641:
        /*00d0*/ 	.byte	0x04, 0x36
        /*00d2*/ 	.short	(.L_643 - .L_642)
.L_642:
        /*00d4*/ 	.word	0x00000008
.L_643:


//--------------------- .nv.info._Z31decompress_random_access_kernelImEvPKhPK13BlockMetadataIT_EPK12DFORMetadataIS3_EPK12RFORMetadataPKjPS3_i20CompressionAlgorithmm --------------------------
	.section	.nv.info._Z31decompress_random_access_kernelImEvPKhPK13BlockMetadataIT_EPK12DFORMetadataIS3_EPK12RFORMetadataPKjPS3_i20CompressionAlgorithmm,"",@"SHT_CUDA_INFO"
	.sectionflags	@""
	.align	4


	//----- nvinfo : EIATTR_CUDA_API_VERSION
	.align		4
        /*0000*/ 	.byte	0x04, 0x37
        /*0002*/ 	.short	(.L_645 - .L_644)
.L_644:
        /*0004*/ 	.word	0x00000082


	//----- nvinfo : EIATTR_KPARAM_INFO
	.align		4
.L_645:
        /*0008*/ 	.byte	0x04, 0x17
        /*000a*/ 	.short	(.L_647 - .L_646)
.L_646:
        /*000c*/ 	.word	0x00000000
        /*0010*/ 	.short	0x0008
        /*0012*/ 	.short	0x0038
        /*0014*/ 	.byte	0x00, 0xf0, 0x21, 0x00


	//----- nvinfo : EIATTR_KPARAM_INFO
	.align		4
.L_647:
        /*0018*/ 	.byte	0x04, 0x17
        /*001a*/ 	.short	(.L_649 - .L_648)
.L_648:
        /*001c*/ 	.word	0x00000000
        /*0020*/ 	.short	0x0007
        /*0022*/ 	.short	0x0034
        /*0024*/ 	.byte	0x00, 0xf0, 0x11, 0x00


	//----- nvinfo : EIATTR_KPARAM_INFO
	.align		4
.L_649:
        /*0028*/ 	.byte	0x04, 0x17
        /*002a*/ 	.short	(.L_651 - .L_650)
.L_650:
        /*002c*/ 	.word	0x00000000
        /*0030*/ 	.short	0x0006
        /*0032*/ 	.short	0x0030
        /*0034*/ 	.byte	0x00, 0xf0, 0x11, 0x00


	//----- nvinfo : EIATTR_KPARAM_INFO
	.align		4
.L_651:
        /*0038*/ 	.byte	0x04, 0x17
        /*003a*/ 	.short	(.L_653 - .L_652)
.L_652:
        /*003c*/ 	.word	0x00000000
        /*0040*/ 	.short	0x0005
        /*0042*/ 	.short	0x0028
        /*0044*/ 	.byte	0x00, 0xf5, 0x21, 0x00


	//----- nvinfo : EIATTR_KPARAM_INFO
	.align		4
.L_653:
        /*0048*/ 	.byte	0x04, 0x17
        /*004a*/ 	.short	(.L_655 - .L_654)
.L_654:
        /*004c*/ 	.word	0x00000000
        /*0050*/ 	.short	0x0004
        /*0052*/ 	.short	0x0020
        /*0054*/ 	.byte	0x00, 0xf5, 0x21, 0x00


	//----- nvinfo : EIATTR_KPARAM_INFO
	.align		4
.L_655:
        /*0058*/ 	.byte	0x04, 0x17
        /*005a*/ 	.short	(.L_657 - .L_656)
.L_656:
        /*005c*/ 	.word	0x00000000
        /*0060*/ 	.short	0x0003
        /*0062*/ 	.short	0x0018
        /*0064*/ 	.byte	0x00, 0xf5, 0x21, 0x00


	//----- nvinfo : EIATTR_KPARAM_INFO
	.align		4
.L_657:
        /*0068*/ 	.byte	0x04, 0x17
        /*006a*/ 	.short	(.L_659 - .L_658)
.L_658:
        /*006c*/ 	.word	0x00000000
        /*0070*/ 	.short	0x0002
        /*0072*/ 	.short	0x0010
        /*0074*/ 	.byte	0x00, 0xf5, 0x21, 0x00


	//----- nvinfo : EIATTR_KPARAM_INFO
	.align		4
.L_659:
        /*0078*/ 	.byte	0x04, 0x17
        /*007a*/ 	.short	(.L_661 - .L_660)
.L_660:
        /*007c*/ 	.word	0x00000000
        /*0080*/ 	.short	0x0001
        /*0082*/ 	.short	0x0008
        /*0084*/ 	.byte	0x00, 0xf5, 0x21, 0x00


	//----- nvinfo : EIATTR_KPARAM_INFO
	.align		4
.L_661:
        /*0088*/ 	.byte	0x04, 0x17
        /*008a*/ 	.short	(.L_663 - .L_662)
.L_662:
        /*008c*/ 	.word	0x00000000
        /*0090*/ 	.short	0x0000
        /*0092*/ 	.short	0x0000
        /*0094*/ 	.byte	0x00, 0xf5, 0x21, 0x00


	//----- nvinfo : EIATTR_SPARSE_MMA_MASK
	.align		4
.L_663:
        /*0098*/ 	.byte	0x03, 0x50
        /*009a*/ 	.short	0x0000


	//----- nvinfo : EIATTR_MAXREG_COUNT
	.align		4
        /*009c*/ 	.byte	0x03, 0x1b
        /*009e*/ 	.short	0x00ff


	//----- nvinfo : EIATTR_MERCURY_ISA_VERSION
	.align		4
        /*00a0*/ 	.byte	0x03, 0x5f
        /*00a2*/ 	.short	0x0101


	//----- nvinfo : EIATTR_VRC_CTA_INIT_COUNT
	.align		4
        /*00a4*/ 	.byte	0x02, 0x4a
	.zero		1
	.zero		1


	//----- nvinfo : EIATTR_EXIT_INSTR_OFFSETS
	.align		4
        /*00a8*/ 	.byte	0x04, 0x1c
        /*00aa*/ 	.short	(.L_665 - .L_664)


	//   ....[0]....
.L_664:
        /*00ac*/ 	.word	0x00000070


	//   ....[1]....
        /*00b0*/ 	.word	0x000000f0


	//   ....[2]....
        /*00b4*/ 	.word	0x00004460


	//----- nvinfo : EIATTR_CRS_STACK_SIZE
	.align		4
.L_665:
        /*00b8*/ 	.byte	0x04, 0x1e
        /*00ba*/ 	.short	(.L_667 - .L_666)
.L_666:
        /*00bc*/ 	.word	0x00000000


	//----- nvinfo : EIATTR_CBANK_PARAM_SIZE
	.align		4
.L_667:
        /*00c0*/ 	.byte	0x03, 0x19
        /*00c2*/ 	.short	0x0040


	//----- nvinfo : EIATTR_PARAM_CBANK
	.align		4
        /*00c4*/ 	.byte	0x04, 0x0a
        /*00c6*/ 	.short	(.L_669 - .L_668)
	.align		4
.L_668:
        /*00c8*/ 	.word	index@(.nv.constant0._Z31decompress_random_access_kernelImEvPKhPK13BlockMetadataIT_EPK12DFORMetadataIS3_EPK12RFORMetadataPKjPS3_i20CompressionAlgorithmm)
        /*00cc*/ 	.short	0x0380
        /*00ce*/ 	.short	0x0040


	//----- nvinfo : EIATTR_SW_WAR
	.align		4
.L_669:
        /*00d0*/ 	.byte	0x04, 0x36
        /*00d2*/ 	.short	(.L_671 - .L_670)
.L_670:
        /*00d4*/ 	.word	0x00000008
.L_671:


//--------------------- .nv.info._Z26decompress_gpu_rfor_kernelImLi1EEvPKhPK13BlockMetadataIT_EPK12RFORMetadataPS3_i --------------------------
	.section	.nv.info._Z26decompress_gpu_rfor_kernelImLi1EEvPKhPK13BlockMetadataIT_EPK12RFORMetadataPS3_i,"",@"SHT_CUDA_INFO"
	.sectionflags	@""
	.align	4


	//----- nvinfo : EIATTR_CUDA_API_VERSION
	.align		4
        /*0000*/ 	.byte	0x04, 0x37
        /*0002*/ 	.short	(.L_673 - .L_672)
.L_672:
        /*0004*/ 	.word	0x00000082


	//----- nvinfo : EIATTR_KPARAM_INFO
	.align		4
.L_673:
        /*0008*/ 	.byte	0x04, 0x17
        /*000a*/ 	.short	(.L_675 - .L_674)
.L_674:
        /*000c*/ 	.word	0x00000000
        /*0010*/ 	.short	0x0004
        /*0012*/ 	.short	0x0020
        /*0014*/ 	.byte	0x00, 0xf0, 0x11, 0x00


	//----- nvinfo : EIATTR_KPARAM_INFO
	.align		4
.L_675:
        /*0018*/ 	.byte	0x04, 0x17
        /*001a*/ 	.short	(.L_677 - .L_676)
.L_676:
        /*001c*/ 	.word	0x00000000
        /*0020*/ 	.short	0x0003
        /*0022*/ 	.short	0x0018
        /*0024*/ 	.byte	0x00, 0xf5, 0x21, 0x00


	//----- nvinfo : EIATTR_KPARAM_INFO
	.align		4
.L_677:
        /*0028*/ 	.byte	0x04, 0x17
        /*002a*/ 	.short	(.L_679 - .L_678)
.L_678:
        /*002c*/ 	.word	0x00000000
        /*0030*/ 	.short	0x0002
        /*0032*/ 	.short	0x0010
        /*0034*/ 	.byte	0x00, 0xf5, 0x21, 0x00


	//----- nvinfo : EIATTR_KPARAM_INFO
	.align		4
.L_679:
        /*0038*/ 	.byte	0x04, 0x17
        /*003a*/ 	.short	(.L_681 - .L_680)
.L_680:
        /*003c*/ 	.word	0x00000000
        /*0040*/ 	.short	0x0001
        /*0042*/ 	.short	0x0008
        /*0044*/ 	.byte	0x00, 0xf5, 0x21, 0x00


	//----- nvinfo : EIATTR_KPARAM_INFO
	.align		4
.L_681:
        /*0048*/ 	.byte	0x04, 0x17
        /*004a*/ 	.short	(.L_683 - .L_682)
.L_682:
        /*004c*/ 	.word	0x00000000
        /*0050*/ 	.short	0x0000
        /*0052*/ 	.short	0x0000
        /*0054*/ 	.byte	0x00, 0xf5, 0x21, 0x00


	//----- nvinfo : EIATTR_SPARSE_MMA_MASK
	.align		4
.L_683:
        /*0058*/ 	.byte	0x03, 0x50
        /*005a*/ 	.short	0x0000


	//----- nvinfo : EIATTR_MAXREG_COUNT
	.align		4
        /*005c*/ 	.byte	0x03, 0x1b
        /*005e*/ 	.short	0x00ff


	//----- nvinfo : EIATTR_MERCURY_ISA_VERSION
	.align		4
        /*0060*/ 	.byte	0x03, 0x5f
        /*0062*/ 	.short	0x0101


	//----- nvinfo : EIATTR_VRC_CTA_INIT_COUNT
	.align		4
        /*0064*/ 	.byte	0x02, 0x4a
	.zero		1
	.zero		1


	//----- nvinfo : EIATTR_EXIT_INSTR_OFFSETS
	.align		4
        /*0068*/ 	.byte	0x04, 0x1c
        /*006a*/ 	.short	(.L_685 - .L_684)


	//   ....[0]....
.L_684:
        /*006c*/ 	.word	0x00000060


	//   ....[1]....
        /*0070*/ 	.word	0x00001a80


	//----- nvinfo : EIATTR_CRS_STACK_SIZE
	.align		4
.L_685:
        /*0074*/ 	.byte	0x04, 0x1e
        /*0076*/ 	.short	(.L_687 - .L_686)
.L_686:
        /*0078*/ 	.word	0x00000000


	//----- nvinfo : EIATTR_CBANK_PARAM_SIZE
	.align		4
.L_687:
        /*007c*/ 	.byte	0x03, 0x19
        /*007e*/ 	.short	0x0024


	//----- nvinfo : EIATTR_PARAM_CBANK
	.align		4
        /*0080*/ 	.byte	0x04, 0x0a
        /*0082*/ 	.short	(.L_689 - .L_688)
	.align		4
.L_688:
        /*0084*/ 	.word	index@(.nv.constant0._Z26decompress_gpu_rfor_kernelImLi1EEvPKhPK13BlockMetadataIT_EPK12RFORMetadataPS3_i)
        /*0088*/ 	.short	0x0380
        /*008a*/ 	.short	0x0024


	//----- nvinfo : EIATTR_SW_WAR
	.align		4
.L_689:
        /*008c*/ 	.byte	0x04, 0x36
        /*008e*/ 	.short	(.L_691 - .L_690)
.L_690:
        /*0090*/ 	.word	0x00000008
.L_691:


//--------------------- .nv.info._Z26decompress_gpu_dfor_kernelImLi1EEvPKhPK13BlockMetadataIT_EPK12DFORMetadataIS3_EPS3_im --------------------------
	.section	.nv.info._Z26decompress_gpu_dfor_kernelImLi1EEvPKhPK13BlockMetadataIT_EPK12DFORMetadataIS3_EPS3_im,"",@"SHT_CUDA_INFO"
	.sectionflags	@""
	.align	4


	//----- nvinfo : EIATTR_CUDA_API_VERSION
	.align		4
        /*0000*/ 	.byte	0x04, 0x37
        /*0002*/ 	.short	(.L_693 - .L_692)
.L_692:
        /*0004*/ 	.word	0x00000082


	//----- nvinfo : EIATTR_KPARAM_INFO
	.align		4
.L_693:
        /*0008*/ 	.byte	0x04, 0x17
        /*000a*/ 	.short	(.L_695 - .L_694)
.L_694:
        /*000c*/ 	.word	0x00000000
        /*0010*/ 	.short	0x0005
        /*0012*/ 	.short	0x0028
        /*0014*/ 	.byte	0x00, 0xf0, 0x21, 0x00


	//----- nvinfo : EIATTR_KPARAM_INFO
	.align		4
.L_695:
        /*0018*/ 	.byte	0x04, 0x17
        /*001a*/ 	.short	(.L_697 - .L_696)
.L_696:
        /*001c*/ 	.word	0x00000000
        /*0020*/ 	.short	0x0004
        /*0022*/ 	.short	0x0020
        /*0024*/ 	.byte	0x00, 0xf0, 0x11, 0x00


	//----- nvinfo : EIATTR_KPARAM_INFO
	.align		4
.L_697:
        /*0028*/ 	.byte	0x04, 0x17
        /*002a*/ 	.short	(.L_699 - .L_698)
.L_698:
        /*002c*/ 	.word	0x00000000
        /*0030*/ 	.short	0x0003
        /*0032*/ 	.short	0x0018
        /*0034*/ 	.byte	0x00, 0xf5, 0x21, 0x00


	//----- nvinfo : EIATTR_KPARAM_INFO
	.align		4
.L_699:
        /*0038*/ 	.byte	0x04, 0x17
        /*003a*/ 	.short	(.L_701 - .L_700)
.L_700:
        /*003c*/ 	.word	0x00000000
        /*0040*/ 	.short	0x0002
        /*0042*/ 	.short	0x0010
        /*0044*/ 	.byte	0x00, 0xf5, 0x21, 0x00


	//----- nvinfo : EIATTR_KPARAM_INFO
	.align		4
.L_701:
        /*0048*/ 	.byte	0x04, 0x17
        /*004a*/ 	.short	(.L_703 - .L_702)
.L_702:
        /*004c*/ 	.word	0x00000000
        /*0050*/ 	.short	0x0001
        /*0052*/ 	.short	0x0008
        /*0054*/ 	.byte	0x00, 0xf5, 0x21, 0x00


	//----- nvinfo : EIATTR_KPARAM_INFO
	.align		4
.L_703:
        /*0058*/ 	.byte	0x04, 0x17
        /*005a*/ 	.short	(.L_705 - .L_704)
.L_704:
        /*005c*/ 	.word	0x00000000
        /*0060*/ 	.short	0x0000
        /*0062*/ 	.short	0x0000
        /*0064*/ 	.byte	0x00, 0xf5, 0x21, 0x00


	//----- nvinfo : EIATTR_SPARSE_MMA_MASK
	.align		4
.L_705:
        /*0068*/ 	.byte	0x03, 0x50
        /*006a*/ 	.short	0x0000


	//----- nvinfo : EIATTR_MAXREG_COUNT
	.align		4
        /*006c*/ 	.byte	0x03, 0x1b
        /*006e*/ 	.short	0x00ff


	//----- nvinfo : EIATTR_NUM_BARRIERS
	.align		4
        /*0070*/ 	.byte	0x02, 0x4c
        /*0072*/ 	.byte	0x01
	.zero		1


	//----- nvinfo : EIATTR_MERCURY_ISA_VERSION
	.align		4
        /*0074*/ 	.byte	0x03, 0x5f
        /*0076*/ 	.short	0x0101


	//----- nvinfo : EIATTR_VRC_CTA_INIT_COUNT
	.align		4
        /*0078*/ 	.byte	0x02, 0x4a
	.zero		1
	.zero		1


	//----- nvinfo : EIATTR_EXIT_INSTR_OFFSETS
	.align		4
        /*007c*/ 	.byte	0x04, 0x1c
        /*007e*/ 	.short	(.L_707 - .L_706)


	//   ....[0]....
.L_706:
        /*0080*/ 	.word	0x00000060


	//   ....[1]....
        /*0084*/ 	.word	0x00002240


	//   ....[2]....
        /*0088*/ 	.word	0x000022b0


	//   ....[3]....
        /*008c*/ 	.word	0x00002310


	//----- nvinfo : EIATTR_CRS_STACK_SIZE
	.align		4
.L_707:
        /*0090*/ 	.byte	0x04, 0x1e
        /*0092*/ 	.short	(.L_709 - .L_708)
.L_708:
        /*0094*/ 	.word	0x00000000


	//----- nvinfo : EIATTR_CBANK_PARAM_SIZE
	.align		4
.L_709:
        /*0098*/ 	.byte	0x03, 0x19
        /*009a*/ 	.short	0x0030


	//----- nvinfo : EIATTR_PARAM_CBANK
	.align		4
        /*009c*/ 	.byte	0x04, 0x0a
        /*009e*/ 	.short	(.L_711 - .L_710)
	.align		4
.L_710:
        /*00a0*/ 	.word	index@(.nv.constant0._Z26decompress_gpu_dfor_kernelImLi1EEvPKhPK13BlockMetadataIT_EPK12DFORMetadataIS3_EPS3_im)
        /*00a4*/ 	.short	0x0380
        /*00a6*/ 	.short	0x0030


	//----- nvinfo : EIATTR_SW_WAR
	.align		4
.L_711:
        /*00a8*/ 	.byte	0x04, 0x36
        /*00aa*/ 	.short	(.L_713 - .L_712)
.L_712:
        /*00ac*/ 	.word	0x00000008
.L_713:


//--------------------- .nv.info._Z25decompress_gpu_for_kernelImLi1EEvPKhPK13BlockMetadataIT_EPS3_i --------------------------
	.section	.nv.info._Z25decompress_gpu_for_kernelImLi1EEvPKhPK13BlockMetadataIT_EPS3_i,"",@"SHT_CUDA_INFO"
	.sectionflags	@""
	.align	4


	//----- nvinfo : EIATTR_CUDA_API_VERSION
	.align		4
        /*0000*/ 	.byte	0x04, 0x37
        /*0002*/ 	.short	(.L_715 - .L_714)
.L_714:
        /*0004*/ 	.word	0x00000082


	//----- nvinfo : EIATTR_KPARAM_INFO
	.align		4
.L_715:
        /*0008*/ 	.byte	0x04, 0x17
        /*000a*/ 	.short	(.L_717 - .L_716)
.L_716:
        /*000c*/ 	.word	0x00000000
        /*0010*/ 	.short	0x0003
        /*0012*/ 	.short	0x0018
        /*0014*/ 	.byte	0x00, 0xf0, 0x11, 0x00


	//----- nvinfo : EIATTR_KPARAM_INFO
	.align		4
.L_717:
        /*0018*/ 	.byte	0x04, 0x17
        /*001a*/ 	.short	(.L_719 - .L_718)
.L_718:
        /*001c*/ 	.word	0x00000000
        /*0020*/ 	.short	0x0002
        /*0022*/ 	.short	0x0010
        /*0024*/ 	.byte	0x00, 0xf5, 0x21, 0x00


	//----- nvinfo : EIATTR_KPARAM_INFO
	.align		4
.L_719:
        /*0028*/ 	.byte	0x04, 0x17
        /*002a*/ 	.short	(.L_721 - .L_720)
.L_720:
        /*002c*/ 	.word	0x00000000
        /*0030*/ 	.short	0x0001
        /*0032*/ 	.short	0x0008
        /*0034*/ 	.byte	0x00, 0xf5, 0x21, 0x00


	//----- nvinfo : EIATTR_KPARAM_INFO
	.align		4
.L_721:
        /*0038*/ 	.byte	0x04, 0x17
        /*003a*/ 	.short	(.L_723 - .L_722)
.L_722:
        /*003c*/ 	.word	0x00000000
        /*0040*/ 	.short	0x0000
        /*0042*/ 	.short	0x0000
        /*0044*/ 	.byte	0x00, 0xf5, 0x21, 0x00


	//----- nvinfo : EIATTR_SPARSE_MMA_MASK
	.align		4
.L_723:
        /*0048*/ 	.byte	0x03, 0x50
        /*004a*/ 	.short	0x0000


	//----- nvinfo : EIATTR_MAXREG_COUNT
	.align		4
        /*004c*/ 	.byte	0x03, 0x1b
        /*004e*/ 	.short	0x00ff


	//----- nvinfo : EIATTR_MERCURY_ISA_VERSION
	.align		4
        /*0050*/ 	.byte	0x03, 0x5f
        /*0052*/ 	.short	0x0101


	//----- nvinfo : EIATTR_VRC_CTA_INIT_COUNT
	.align		4
        /*0054*/ 	.byte	0x02, 0x4a
	.zero		1
	.zero		1


	//----- nvinfo : EIATTR_EXIT_INSTR_OFFSETS
	.align		4
        /*0058*/ 	.byte	0x04, 0x1c
        /*005a*/ 	.short	(.L_725 - .L_724)


	//   ....[0]....
.L_724:
        /*005c*/ 	.word	0x00000060


	//   ....[1]....
        /*0060*/ 	.word	0x00001420


	//----- nvinfo : EIATTR_CRS_STACK_SIZE
	.align		4
.L_725:
        /*0064*/ 	.byte	0x04, 0x1e
        /*0066*/ 	.short	(.L_727 - .L_726)
.L_726:
        /*0068*/ 	.word	0x00000000


	//----- nvinfo : EIATTR_CBANK_PARAM_SIZE
	.align		4
.L_727:
        /*006c*/ 	.byte	0x03, 0x19
        /*006e*/ 	.short	0x001c


	//----- nvinfo : EIATTR_PARAM_CBANK
	.align		4
        /*0070*/ 	.byte	0x04, 0x0a
        /*0072*/ 	.short	(.L_729 - .L_728)
	.align		4
.L_728:
        /*0074*/ 	.word	index@(.nv.constant0._Z25decompress_gpu_for_kernelImLi1EEvPKhPK13BlockMetadataIT_EPS3_i)
        /*0078*/ 	.short	0x0380
        /*007a*/ 	.short	0x001c


	//----- nvinfo : EIATTR_SW_WAR
	.align		4
.L_729:
        /*007c*/ 	.byte	0x04, 0x36
        /*007e*/ 	.short	(.L_731 - .L_730)
.L_730:
        /*0080*/ 	.word	0x00000008
.L_731:


//--------------------- .nv.info._Z25serialize_data_gpu_kernelImEvPhPK20SerializedDataHeaderPKhPK13BlockMetadataIT_EPK12DFORMetadataIS7_EPK12RFORMetadata20CompressionAlgorithm --------------------------
	.section	.nv.info._Z25serialize_data_gpu_kernelImEvPhPK20SerializedDataHeaderPKhPK13BlockMetadataIT_EPK12DFORMetadataIS7_EPK12RFORMetadata20CompressionAlgorithm,"",@"SHT_CUDA_INFO"
	.sectionflags	@""
	.align	4


	//----- nvinfo : EIATTR_CUDA_API_VERSION
	.align		4
        /*0000*/ 	.byte	0x04, 0x37
        /*0002*/ 	.short	(.L_733 - .L_732)
.L_732:
        /*0004*/ 	.word	0x00000082


	//----- nvinfo : EIATTR_KPARAM_INFO
	.align		4
.L_733:
        /*0008*/ 	.byte	0x04, 0x17
        /*000a*/ 	.short	(.L_735 - .L_734)
.L_734:
        /*000c*/ 	.word	0x00000000
        /*0010*/ 	.short	0x0006
        /*0012*/ 	.short	0x0030
        /*0014*/ 	.byte	0x00, 0xf0, 0x11, 0x00


	//----- nvinfo : EIATTR_KPARAM_INFO
	.align		4
.L_735:
        /*0018*/ 	.byte	0x04, 0x17
        /*001a*/ 	.short	(.L_737 - .L_736)
.L_736:
        /*001c*/ 	.word	0x00000000
        /*0020*/ 	.short	0x0005
        /*0022*/ 	.short	0x0028
        /*0024*/ 	.byte	0x00, 0xf5, 0x21, 0x00


	//----- nvinfo : EIATTR_KPARAM_INFO
	.align		4
.L_737:
        /*0028*/ 	.byte	0x04, 0x17
        /*002a*/ 	.short	(.L_739 - .L_738)
.L_738:
        /*002c*/ 	.word	0x00000000
        /*0030*/ 	.short	0x0004
        /*0032*/ 	.short	0x0020
        /*0034*/ 	.byte	0x00, 0xf5, 0x21, 0x00


	//----- nvinfo : EIATTR_KPARAM_INFO
	.align		4
.L_739:
        /*0038*/ 	.byte	0x04, 0x17
        /*003a*/ 	.short	(.L_741 - .L_740)
.L_740:
        /*003c*/ 	.word	0x00000000
        /*0040*/ 	.short	0x0003
        /*0042*/ 	.short	0x0018
        /*0044*/ 	.byte	0x00, 0xf5, 0x21, 0x00


	//----- nvinfo : EIATTR_KPARAM_INFO
	.align		4
.L_741:
        /*0048*/ 	.byte	0x04, 0x17
        /*004a*/ 	.short	(.L_743 - .L_742)
.L_742:
        /*004c*/ 	.word	0x00000000
        /*0050*/ 	.short	0x0002
        /*0052*/ 	.short	0x0010
        /*0054*/ 	.byte	0x00, 0xf5, 0x21, 0x00


	//----- nvinfo : EIATTR_KPARAM_INFO
	.align		4
.L_743:
        /*0058*/ 	.byte	0x04, 0x17
        /*005a*/ 	.short	(.L_745 - .L_744)
.L_744:
        /*005c*/ 	.word	0x00000000
        /*0060*/ 	.short	0x0001
        /*0062*/ 	.short	0x0008
        /*0064*/ 	.byte	0x00, 0xf5, 0x21, 0x00


	//----- nvinfo : EIATTR_KPARAM_INFO
	.align		4
.L_745:
        /*0068*/ 	.byte	0x04, 0x17
        /*006a*/ 	.short	(.L_747 - .L_746)
.L_746:
        /*006c*/ 	.word	0x00000000
        /*0070*/ 	.short	0x0000
        /*0072*/ 	.short	0x0000
        /*0074*/ 	.byte	0x00, 0xf5, 0x21, 0x00


	//----- nvinfo : EIATTR_SPARSE_MMA_MASK
	.align		4
.L_747:
        /*0078*/ 	.byte	0x03, 0x50
        /*007a*/ 	.short	0x0000


	//----- nvinfo : EIATTR_MAXREG_COUNT
	.align		4
        /*007c*/ 	.byte	0x03, 0x1b
        /*007e*/ 	.short	0x00ff


	//----- nvinfo : EIATTR_MERCURY_ISA_VERSION
	.align		4
        /*0080*/ 	.byte	0x03, 0x5f
        /*0082*/ 	.short	0x0101


	//----- nvinfo : EIATTR_VRC_CTA_INIT_COUNT
	.align		4
        /*0084*/ 	.byte	0x02, 0x4a
	.zero		1
	.zero		1


	//----- nvinfo : EIATTR_EXIT_INSTR_OFFSETS
	.align		4
        /*0088*/ 	.byte	0x04, 0x1c
        /*008a*/ 	.short	(.L_749 - .L_748)


	//   ....[0]....
.L_748:
        /*008c*/ 	.word	0x00001b00


	//   ....[1]....
        /*0090*/ 	.word	0x00001d80


	//   ....[2]....
        /*0094*/ 	.word	0x00001f70


	//----- nvinfo : EIATTR_CRS_STACK_SIZE
	.align		4
.L_749:
        /*0098*/ 	.byte	0x04, 0x1e
        /*009a*/ 	.short	(.L_751 - .L_750)
.L_750:
        /*009c*/ 	.word	0x00000000


	//----- nvinfo : EIATTR_CBANK_PARAM_SIZE
	.align		4
.L_751:
        /*00a0*/ 	.byte	0x03, 0x19
        /*00a2*/ 	.short	0x0034


	//----- nvinfo : EIATTR_PARAM_CBANK
	.align		4
        /*00a4*/ 	.byte	0x04, 0x0a
        /*00a6*/ 	.short	(.L_753 - .L_752)
	.align		4
.L_752:
        /*00a8*/ 	.word	index@(.nv.constant0._Z25serialize_data_gpu_kernelImEvPhPK20SerializedDataHeaderPKhPK13BlockMetadataIT_EPK12DFORMetadataIS7_EPK12RFORMetadata20CompressionAlgorithm)
        /*00ac*/ 	.short	0x0380
        /*00ae*/ 	.short	0x0034


	//----- nvinfo : EIATTR_SW_WAR
	.align		4
.L_753:
        /*00b0*/ 	.byte	0x04, 0x36
        /*00b2*/ 	.short	(.L_755 - .L_754)
.L_754:
        /*00b4*/ 	.word	0x00000008
.L_755:


//--------------------- .nv.info._Z27deserialize_data_gpu_kernelImEvPKhPK20SerializedDataHeaderPhP13BlockMetadataIT_EP12DFORMetadataIS7_EP12RFORMetadata20CompressionAlgorithm --------------------------
	.section	.nv.info._Z27deserialize_data_gpu_kernelImEvPKhPK20SerializedDataHeaderPhP13BlockMetadataIT_EP12DFORMetadataIS7_EP12RFORMetadata20CompressionAlgorithm,"",@"SHT_CUDA_INFO"
	.sectionflags	@""
	.align	4


	//----- nvinfo : EIATTR_CUDA_API_VERSION
	.align		4
        /*0000*/ 	.byte	0x04, 0x37
        /*0002*/ 	.short	(.L_757 - .L_756)
.L_756:
        /*0004*/ 	.word	0x00000082


	//----- nvinfo : EIATTR_KPARAM_INFO
	.align		4
.L_757:
        /*0008*/ 	.byte	0x04, 0x17
        /*000a*/ 	.short	(.L_759 - .L_758)
.L_758:
        /*000c*/ 	.word	0x00000000
        /*0010*/ 	.short	0x0006
        /*0012*/ 	.short	0x0030
        /*0014*/ 	.byte	0x00, 0xf0, 0x11, 0x00


	//----- nvinfo : EIATTR_KPARAM_INFO
	.align		4
.L_759:
        /*0018*/ 	.byte	0x04, 0x17
        /*001a*/ 	.short	(.L_761 - .L_760)
.L_760:
        /*001c*/ 	.word	0x00000000
        /*0020*/ 	.short	0x0005
        /*0022*/ 	.short	0x0028
        /*0024*/ 	.byte	0x00, 0xf5, 0x21, 0x00


	//----- nvinfo : EIATTR_KPARAM_INFO
	.align		4
.L_761:
        /*0028*/ 	.byte	0x04, 0x17
        /*002a*/ 	.short	(.L_763 - .L_762)
.L_762:
        /*002c*/ 	.word	0x00000000
        /*0030*/ 	.short	0x0004
        /*0032*/ 	.short	0x0020
        /*0034*/ 	.byte	0x00, 0xf5, 0x21, 0x00


	//----- nvinfo : EIATTR_KPARAM_INFO
	.align		4
.L_763:
        /*0038*/ 	.byte	0x04, 0x17
        /*003a*/ 	.short	(.L_765 - .L_764)
.L_764:
        /*003c*/ 	.word	0x00000000
        /*0040*/ 	.short	0x0003
        /*0042*/ 	.short	0x0018
        /*0044*/ 	.byte	0x00, 0xf5, 0x21, 0x00


	//----- nvinfo : EIATTR_KPARAM_INFO
	.align		4
.L_765:
        /*0048*/ 	.byte	0x04, 0x17
        /*004a*/ 	.short	(.L_767 - .L_766)
.L_766:
        /*004c*/ 	.word	0x00000000
        /*0050*/ 	.short	0x0002
        /*0052*/ 	.short	0x0010
        /*0054*/ 	.byte	0x00, 0xf5, 0x21, 0x00


	//----- nvinfo : EIATTR_KPARAM_INFO
	.align		4
.L_767:
        /*0058*/ 	.byte	0x04, 0x17
        /*005a*/ 	.short	(.L_769 - .L_768)
.L_768:
        /*005c*/ 	.word	0x00000000
        /*0060*/ 	.short	0x0001
        /*0062*/ 	.short	0x0008
        /*0064*/ 	.byte	0x00, 0xf5, 0x21, 0x00


	//----- nvinfo : EIATTR_KPARAM_INFO
	.align		4
.L_769:
        /*0068*/ 	.byte	0x04, 0x17
        /*006a*/ 	.short	(.L_771 - .L_770)
.L_770:
        /*006c*/ 	.word	0x00000000
        /*0070*/ 	.short	0x0000
        /*0072*/ 	.short	0x0000
        /*0074*/ 	.byte	0x00, 0xf5, 0x21, 0x00


	//----- nvinfo : EIATTR_SPARSE_MMA_MASK
	.align		4
.L_771:
        /*0078*/ 	.byte	0x03, 0x50
        /*007a*/ 	.short	0x0000


	//----- nvinfo : EIATTR_MAXREG_COUNT
	.align		4
        /*007c*/ 	.byte	0x03, 0x1b
        /*007e*/ 	.short	0x00ff


	//----- nvinfo : EIATTR_MERCURY_ISA_VERSION
	.align		4
        /*0080*/ 	.byte	0x03, 0x5f
        /*0082*/ 	.short	0x0101


	//----- nvinfo : EIATTR_VRC_CTA_INIT_COUNT
	.align		4
        /*0084*/ 	.byte	0x02, 0x4a
	.zero		1
	.zero		1


	//----- nvinfo : EIATTR_EXIT_INSTR_OFFSETS
	.align		4
        /*0088*/ 	.byte	0x04, 0x1c
        /*008a*/ 	.short	(.L_773 - .L_772)


	//   ....[0]....
.L_772:
        /*008c*/ 	.word	0x00000da0


	//   ....[1]....
        /*0090*/ 	.word	0x00001020


	//   ....[2]....
        /*0094*/ 	.word	0x00001210


	//----- nvinfo : EIATTR_CRS_STACK_SIZE
	.align		4
.L_773:
        /*0098*/ 	.byte	0x04, 0x1e
        /*009a*/ 	.short	(.L_775 - .L_774)
.L_774:
        /*009c*/ 	.word	0x00000000


	//----- nvinfo : EIATTR_CBANK_PARAM_SIZE
	.align		4
.L_775:
        /*00a0*/ 	.byte	0x03, 0x19
        /*00a2*/ 	.short	0x0034


	//----- nvinfo : EIATTR_PARAM_CBANK
	.align		4
        /*00a4*/ 	.byte	0x04, 0x0a
        /*00a6*/ 	.short	(.L_777 - .L_776)
	.align		4
.L_776:
        /*00a8*/ 	.word	index@(.nv.constant0._Z27deserialize_data_gpu_kernelImEvPKhPK20SerializedDataHeaderPhP13BlockMetadataIT_EP12DFORMetadataIS7_EP12RFORMetadata20CompressionAlgorithm)
        /*00ac*/ 	.short	0x0380
        /*00ae*/ 	.short	0x0034


	//----- nvinfo : EIATTR_SW_WAR
	.align		4
.L_777:
        /*00b0*/ 	.byte	0x04, 0x36
        /*00b2*/ 	.short	(.L_779 - .L_778)
.L_778:
        /*00b4*/ 	.word	0x00000008
.L_779:


//--------------------- .nv.info._Z43decompress_random_access_block_based_kernelIlEvPKhPK13BlockMetadataIT_EPK12DFORMetadataIS3_EPK12RFORMetadataPKjPS3_i20CompressionAlgorithmm --------------------------
	.section	.nv.info._Z43decompress_random_access_block_based_kernelIlEvPKhPK13BlockMetadataIT_EPK12DFORMetadataIS3_EPK12RFORMetadataPKjPS3_i20CompressionAlgorithmm,"",@"SHT_CUDA_INFO"
	.sectionflags	@""
	.align	4


	//----- nvinfo : EIATTR_CUDA_API_VERSION
	.align		4
        /*0000*/ 	.byte	0x04, 0x37
        /*0002*/ 	.short	(.L_781 - .L_780)
.L_780:
        /*0004*/ 	.word	0x00000082


	//----- nvinfo : EIATTR_KPARAM_INFO
	.align		4
.L_781:
        /*0008*/ 	.byte	0x04, 0x17
        /*000a*/ 	.short	(.L_783 - .L_782)
.L_782:
        /*000c*/ 	.word	0x00000000
        /*0010*/ 	.short	0x0008
        /*0012*/ 	.short	0x0038
        /*0014*/ 	.byte	0x00, 0xf0, 0x21, 0x00


	//----- nvinfo : EIATTR_KPARAM_INFO
	.align		4
.L_783:
        /*0018*/ 	.byte	0x04, 0x17
        /*001a*/ 	.short	(.L_785 - .L_784)
.L_784:
        /*001c*/ 	.word	0x00000000
        /*0020*/ 	.short	0x0007
        /*0022*/ 	.short	0x0034
        /*0024*/ 	.byte	0x00, 0xf0, 0x11, 0x00


	//----- nvinfo : EIATTR_KPARAM_INFO
	.align		4
.L_785:
        /*0028*/ 	.byte	0x04, 0x17
        /*002a*/ 	.short	(.L_787 - .L_786)
.L_786:
        /*002c*/ 	.word	0x00000000
        /*0030*/ 	.short	0x0006
        /*0032*/ 	.short	0x0030
        /*0034*/ 	.byte	0x00, 0xf0, 0x11, 0x00


	//----- nvinfo : EIATTR_KPARAM_INFO
	.align		4
.L_787:
        /*0038*/ 	.byte	0x04, 0x17
        /*003a*/ 	.short	(.L_789 - .L_788)
.L_788:
        /*003c*/ 	.word	0x00000000
        /*0040*/ 	.short	0x0005
        /*0042*/ 	.short	0x0028
        /*0044*/ 	.byte	0x00, 0xf5, 0x21, 0x00


	//----- nvinfo : EIATTR_KPARAM_INFO
	.align		4
.L_789:
        /*0048*/ 	.byte	0x04, 0x17
        /*004a*/ 	.short	(.L_791 - .L_790)
.L_790:
        /*004c*/ 	.word	0x00000000
        /*0050*/ 	.short	0x0004
        /*0052*/ 	.short	0x0020
        /*0054*/ 	.byte	0x00, 0xf5, 0x21, 0x00


	//----- nvinfo : EIATTR_KPARAM_INFO
	.align		4
.L_791:
        /*0058*/ 	.byte	0x04, 0x17
        /*005a*/ 	.short	(.L_793 - .L_792)
.L_792:
        /*005c*/ 	.word	0x00000000
        /*0060*/ 	.short	0x0003
        /*0062*/ 	.short	0x0018
        /*0064*/ 	.byte	0x00, 0xf5, 0x21, 0x00


	//----- nvinfo : EIATTR_KPARAM_INFO
	.align		4
.L_793:
        /*0068*/ 	.byte	0x04, 0x17
        /*006a*/ 	.short	(.L_795 - .L_794)
.L_794:
        /*006c*/ 	.word	0x00000000
        /*0070*/ 	.short	0x0002
        /*0072*/ 	.short	0x0010
        /*0074*/ 	.byte	0x00, 0xf5, 0x21, 0x00


	//----- nvinfo : EIATTR_KPARAM_INFO
	.align		4
.L_795:
        /*0078*/ 	.byte	0x04, 0x17
        /*007a*/ 	.short	(.L_797 - .L_796)
.L_796:
        /*007c*/ 	.word	0x00000000
        /*0080*/ 	.short	0x0001
        /*0082*/ 	.short	0x0008
        /*0084*/ 	.byte	0x00, 0xf5, 0x21, 0x00


	//----- nvinfo : EIATTR_KPARAM_INFO
	.align		4
.L_797:
        /*0088*/ 	.byte	0x04, 0x17
        /*008a*/ 	.short	(.L_799 - .L_798)
.L_798:
        /*008c*/ 	.word	0x00000000
        /*0090*/ 	.short	0x0000
        /*0092*/ 	.short	0x0000
        /*0094*/ 	.byte	0x00, 0xf5, 0x21, 0x00


	//----- nvinfo : EIATTR_SPARSE_MMA_MASK
	.align		4
.L_799:
        /*0098*/ 	.byte	0x03, 0x50
        /*009a*/ 	.short	0x0000


	//----- nvinfo : EIATTR_MAXREG_COUNT
	.align		4
        /*009c*/ 	.byte	0x03, 0x1b
        /*009e*/ 	.short	0x00ff


	//----- nvinfo : EIATTR_MERCURY_ISA_VERSION
	.align		4
        /*00a0*/ 	.byte	0x03, 0x5f
        /*00a2*/ 	.short	0x0101


	//----- nvinfo : EIATTR_VRC_CTA_INIT_COUNT
	.align		4
        /*00a4*/ 	.byte	0x02, 0x4a
	.zero		1
	.zero		1


	//----- nvinfo : EIATTR_EXIT_INSTR_OFFSETS
	.align		4
        /*00a8*/ 	.byte	0x04, 0x1c
        /*00aa*/ 	.short	(.L_801 - .L_800)


	//   ....[0]....
.L_800:
        /*00ac*/ 	.word	0x00000080


	//   ....[1]....
        /*00b0*/ 	.word	0x00000100


	//   ....[2]....
        /*00b4*/ 	.word	0x00006a40


	//----- nvinfo : EIATTR_CRS_STACK_SIZE
	.align		4
.L_801:
        /*00b8*/ 	.byte	0x04, 0x1e
        /*00ba*/ 	.short	(.L_803 - .L_802)
.L_802:
        /*00bc*/ 	.word	0x00000000


	//----- nvinfo : EIATTR_CBANK_PARAM_SIZE
	.align		4
.L_803:
        /*00c0*/ 	.byte	0x03, 0x19
        /*00c2*/ 	.short	0x0040


	//----- nvinfo : EIATTR_PARAM_CBANK
	.align		4
        /*00c4*/ 	.byte	0x04, 0x0a
        /*00c6*/ 	.short	(.L_805 - .L_804)
	.align		4
.L_804:
        /*00c8*/ 	.word	index@(.nv.constant0._Z43decompress_random_access_block_based_kernelIlEvPKhPK13BlockMetadataIT_EPK12DFORMetadataIS3_EPK12RFORMetadataPKjPS3_i20CompressionAlgorithmm)
        /*00cc*/ 	.short	0x0380
        /*00ce*/ 	.short	0x0040


	//----- nvinfo : EIATTR_SW_WAR
	.align		4
.L_805:
        /*00d0*/ 	.byte	0x04, 0x36
        /*00d2*/ 	.short	(.L_807 - .L_806)
.L_806:
        /*00d4*/ 	.word	0x00000008
.L_807:


//--------------------- .nv.info._Z31decompress_random_access_kernelIlEvPKhPK13BlockMetadataIT_EPK12DFORMetadataIS3_EPK12RFORMetadataPKjPS3_i20CompressionAlgorithmm --------------------------
	.section	.nv.info._Z31decompress_random_access_kernelIlEvPKhPK13BlockMetadataIT_EPK12DFORMetadataIS3_EPK12RFORMetadataPKjPS3_i20CompressionAlgorithmm,"",@"SHT_CUDA_INFO"
	.sectionflags	@""
	.align	4


	//----- nvinfo : EIATTR_CUDA_API_VERSION
	.align		4
        /*0000*/ 	.byte	0x04, 0x37
        /*0002*/ 	.short	(.L_809 - .L_808)
.L_808:
        /*0004*/ 	.word	0x00000082


	//----- nvinfo : EIATTR_KPARAM_INFO
	.align		4
.L_809:
        /*0008*/ 	.byte	0x04, 0x17
        /*000a*/ 	.short	(.L_811 - .L_810)
.L_810:
        /*000c*/ 	.word	0x00000000
        /*0010*/ 	.short	0x0008
        /*0012*/ 	.short	0x0038
        /*0014*/ 	.byte	0x00, 0xf0, 0x21, 0x00


	//----- nvinfo : EIATTR_KPARAM_INFO
	.align		4
.L_811:
        /*0018*/ 	.byte	0x04, 0x17
        /*001a*/ 	.short	(.L_813 - .L_812)
.L_812:
        /*001c*/ 	.word	0x00000000
        /*0020*/ 	.short	0x0007
        /*0022*/ 	.short	0x0034
        /*0024*/ 	.byte	0x00, 0xf0, 0x11, 0x00


	//----- nvinfo : EIATTR_KPARAM_INFO
	.align		4
.L_813:
        /*0028*/ 	.byte	0x04, 0x17
        /*002a*/ 	.short	(.L_815 - .L_814)
.L_814:
        /*002c*/ 	.word	0x00000000
        /*0030*/ 	.short	0x0006
        /*0032*/ 	.short	0x0030
        /*0034*/ 	.byte	0x00, 0xf0, 0x11, 0x00


	//----- nvinfo : EIATTR_KPARAM_INFO
	.align		4
.L_815:
        /*0038*/ 	.byte	0x04, 0x17
        /*003a*/ 	.short	(.L_817 - .L_816)
.L_816:
        /*003c*/ 	.word	0x00000000
        /*0040*/ 	.short	0x0005
        /*0042*/ 	.short	0x0028
        /*0044*/ 	.byte	0x00, 0xf5, 0x21, 0x00


	//----- nvinfo : EIATTR_KPARAM_INFO
	.align		4
.L_817:
        /*0048*/ 	.byte	0x04, 0x17
        /*004a*/ 	.short	(.L_819 - .L_818)
.L_818:
        /*004c*/ 	.word	0x00000000
        /*0050*/ 	.short	0x0004
        /*0052*/ 	.short	0x0020
        /*0054*/ 	.byte	0x00, 0xf5, 0x21, 0x00


	//----- nvinfo : EIATTR_KPARAM_INFO
	.align		4
.L_819:
        /*0058*/ 	.byte	0x04, 0x17
        /*005a*/ 	.short	(.L_821 - .L_820)
.L_820:
        /*005c*/ 	.word	0x00000000
        /*0060*/ 	.short	0x0003
        /*0062*/ 	.short	0x0018
        /*0064*/ 	.byte	0x00, 0xf5, 0x21, 0x00


	//----- nvinfo : EIATTR_KPARAM_INFO
	.align		4
.L_821:
        /*0068*/ 	.byte	0x04, 0x17
        /*006a*/ 	.short	(.L_823 - .L_822)
.L_822:
        /*006c*/ 	.word	0x00000000
        /*0070*/ 	.short	0x0002
        /*0072*/ 	.short	0x0010
        /*0074*/ 	.byte	0x00, 0xf5, 0x21, 0x00


	//----- nvinfo : EIATTR_KPARAM_INFO
	.align		4
.L_823:
        /*0078*/ 	.byte	0x04, 0x17
        /*007a*/ 	.short	(.L_825 - .L_824)
.L_824:
        /*007c*/ 	.word	0x00000000
        /*0080*/ 	.short	0x0001
        /*0082*/ 	.short	0x0008
        /*0084*/ 	.byte	0x00, 0xf5, 0x21, 0x00


	//----- nvinfo : EIATTR_KPARAM_INFO
	.align		4
.L_825:
        /*0088*/ 	.byte	0x04, 0x17
        /*008a*/ 	.short	(.L_827 - .L_826)
.L_826:
        /*008c*/ 	.word	0x00000000
        /*0090*/ 	.short	0x0000
        /*0092*/ 	.short	0x0000
        /*0094*/ 	.byte	0x00, 0xf5, 0x21, 0x00


	//----- nvinfo : EIATTR_SPARSE_MMA_MASK
	.align		4
.L_827:
        /*0098*/ 	.byte	0x03, 0x50
        /*009a*/ 	.short	0x0000


	//----- nvinfo : EIATTR_MAXREG_COUNT
	.align		4
        /*009c*/ 	.byte	0x03, 0x1b
        /*009e*/ 	.short	0x00ff


	//----- nvinfo : EIATTR_MERCURY_ISA_VERSION
	.align		4
        /*00a0*/ 	.byte	0x03, 0x5f
        /*00a2*/ 	.short	0x0101


	//----- nvinfo : EIATTR_VRC_CTA_INIT_COUNT
	.align		4
        /*00a4*/ 	.byte	0x02, 0x4a
	.zero		1
	.zero		1


	//----- nvinfo : EIATTR_EXIT_INSTR_OFFSETS
	.align		4
        /*00a8*/ 	.byte	0x04, 0x1c
        /*00aa*/ 	.short	(.L_829 - .L_828)


	//   ....[0]....
.L_828:
        /*00ac*/ 	.word	0x00000070


	//   ....[1]....
        /*00b0*/ 	.word	0x000000f0


	//   ....[2]....
        /*00b4*/ 	.word	0x00004460


	//----- nvinfo : EIATTR_CRS_STACK_SIZE
	.align		4
.L_829:
        /*00b8*/ 	.byte	0x04, 0x1e
        /*00ba*/ 	.short	(.L_831 - .L_830)
.L_830:
        /*00bc*/ 	.word	0x00000000


	//----- nvinfo : EIATTR_CBANK_PARAM_SIZE
	.align		4
.L_831:
        /*00c0*/ 	.byte	0x03, 0x19
        /*00c2*/ 	.short	0x0040


	//----- nvinfo : EIATTR_PARAM_CBANK
	.align		4
        /*00c4*/ 	.byte	0x04, 0x0a
        /*00c6*/ 	.short	(.L_833 - .L_832)
	.align		4
.L_832:
        /*00c8*/ 	.word	index@(.nv.constant0._Z31decompress_random_access_kernelIlEvPKhPK13BlockMetadataIT_EPK12DFORMetadataIS3_EPK12RFORMetadataPKjPS3_i20CompressionAlgorithmm)
        /*00cc*/ 	.short	0x0380
        /*00ce*/ 	.short	0x0040


	//----- nvinfo : EIATTR_SW_WAR
	.align		4
.L_833:
        /*00d0*/ 	.byte	0x04, 0x36
        /*00d2*/ 	.short	(.L_835 - .L_834)
.L_834:
        /*00d4*/ 	.word	0x00000008
.L_835:


//--------------------- .nv.info._Z26decompress_gpu_rfor_kernelIlLi1EEvPKhPK13BlockMetadataIT_EPK12RFORMetadataPS3_i --------------------------
	.section	.nv.info._Z26decompress_gpu_rfor_kernelIlLi1EEvPKhPK13BlockMetadataIT_EPK12RFORMetadataPS3_i,"",@"SHT_CUDA_INFO"
	.sectionflags	@""
	.align	4


	//----- nvinfo : EIATTR_CUDA_API_VERSION
	.align		4
        /*0000*/ 	.byte	0x04, 0x37
        /*0002*/ 	.short	(.L_837 - .L_836)
.L_836:
        /*0004*/ 	.word	0x00000082


	//----- nvinfo : EIATTR_KPARAM_INFO
	.align		4
.L_837:
        /*0008*/ 	.byte	0x04, 0x17
        /*000a*/ 	.short	(.L_839 - .L_838)
.L_838:
        /*000c*/ 	.word	0x00000000
        /*0010*/ 	.short	0x0004
        /*0012*/ 	.short	0x0020
        /*0014*/ 	.byte	0x00, 0xf0, 0x11, 0x00


	//----- nvinfo : EIATTR_KPARAM_INFO
	.align		4
.L_839:
        /*0018*/ 	.byte	0x04, 0x17
        /*001a*/ 	.short	(.L_841 - .L_840)
.L_840:
        /*001c*/ 	.word	0x00000000
        /*0020*/ 	.short	0x0003
        /*0022*/ 	.short	0x0018
        /*0024*/ 	.byte	0x00, 0xf5, 0x21, 0x00


	//----- nvinfo : EIATTR_KPARAM_INFO
	.align		4
.L_841:
        /*0028*/ 	.byte	0x04, 0x17
        /*002a*/ 	.short	(.L_843 - .L_842)
.L_842:
        /*002c*/ 	.word	0x00000000
        /*0030*/ 	.short	0x0002
        /*0032*/ 	.short	0x0010
        /*0034*/ 	.byte	0x00, 0xf5, 0x21, 0x00


	//----- nvinfo : EIATTR_KPARAM_INFO
	.align		4
.L_843:
        /*0038*/ 	.byte	0x04, 0x17
        /*003a*/ 	.short	(.L_845 - .L_844)
.L_844:
        /*003c*/ 	.word	0x00000000
        /*0040*/ 	.short	0x0001
        /*0042*/ 	.short	0x0008
        /*0044*/ 	.byte	0x00, 0xf5, 0x21, 0x00


	//----- nvinfo : EIATTR_KPARAM_INFO
	.align		4
.L_845:
        /*0048*/ 	.byte	0x04, 0x17
        /*004a*/ 	.short	(.L_847 - .L_846)
.L_846:
        /*004c*/ 	.word	0x00000000
        /*0050*/ 	.short	0x0000
        /*0052*/ 	.short	0x0000
        /*0054*/ 	.byte	0x00, 0xf5, 0x21, 0x00


	//----- nvinfo : EIATTR_SPARSE_MMA_MASK
	.align		4
.L_847:
        /*0058*/ 	.byte	0x03, 0x50
        /*005a*/ 	.short	0x0000


	//----- nvinfo : EIATTR_MAXREG_COUNT
	.align		4
        /*005c*/ 	.byte	0x03, 0x1b
        /*005e*/ 	.short	0x00ff


	//----- nvinfo : EIATTR_MERCURY_ISA_VERSION
	.align		4
        /*0060*/ 	.byte	0x03, 0x5f
        /*0062*/ 	.short	0x0101


	//----- nvinfo : EIATTR_VRC_CTA_INIT_COUNT
	.align		4
        /*0064*/ 	.byte	0x02, 0x4a
	.zero		1
	.zero		1


	//----- nvinfo : EIATTR_EXIT_INSTR_OFFSETS
	.align		4
        /*0068*/ 	.byte	0x04, 0x1c
        /*006a*/ 	.short	(.L_849 - .L_848)


	//   ....[0]....
.L_848:
        /*006c*/ 	.word	0x00000060


	//   ....[1]....
        /*0070*/ 	.word	0x00001a80


	//----- nvinfo : EIATTR_CRS_STACK_SIZE
	.align		4
.L_849:
        /*0074*/ 	.byte	0x04, 0x1e
        /*0076*/ 	.short	(.L_851 - .L_850)
.L_850:
        /*0078*/ 	.word	0x00000000


	//----- nvinfo : EIATTR_CBANK_PARAM_SIZE
	.align		4
.L_851:
        /*007c*/ 	.byte	0x03, 0x19
        /*007e*/ 	.short	0x0024


	//----- nvinfo : EIATTR_PARAM_CBANK
	.align		4
        /*0080*/ 	.byte	0x04, 0x0a
        /*0082*/ 	.short	(.L_853 - .L_852)
	.align		4
.L_852:
        /*0084*/ 	.word	index@(.nv.constant0._Z26decompress_gpu_rfor_kernelIlLi1EEvPKhPK13BlockMetadataIT_EPK12RFORMetadataPS3_i)
        /*0088*/ 	.short	0x0380
        /*008a*/ 	.short	0x0024


	//----- nvinfo : EIATTR_SW_WAR
	.align		4
.L_853:
        /*008c*/ 	.byte	0x04, 0x36
        /*008e*/ 	.short	(.L_855 - .L_854)
.L_854:
        /*0090*/ 	.word	0x00000008
.L_855:


//--------------------- .nv.info._Z26decompress_gpu_dfor_kernelIlLi1EEvPKhPK13BlockMetadataIT_EPK12DFORMetadataIS3_EPS3_im --------------------------
	.section	.nv.info._Z26decompress_gpu_dfor_kernelIlLi1EEvPKhPK13BlockMetadataIT_EPK12DFORMetadataIS3_EPS3_im,"",@"SHT_CUDA_INFO"
	.sectionflags	@""
	.align	4


	//----- nvinfo : EIATTR_CUDA_API_VERSION
	.align		4
        /*0000*/ 	.byte	0x04, 0x37
        /*0002*/ 	.short	(.L_857 - .L_856)
.L_856:
        /*0004*/ 	.word	0x00000082


	//----- nvinfo : EIATTR_KPARAM_INFO
	.align		4
.L_857:
        /*0008*/ 	.byte	0x04, 0x17
        /*000a*/ 	.short	(.L_859 - .L_858)
.L_858:
        /*000c*/ 	.word	0x00000000
        /*0010*/ 	.short	0x0005
        /*0012*/ 	.short	0x0028
        /*0014*/ 	.byte	0x00, 0xf0, 0x21, 0x00


	//----- nvinfo : EIATTR_KPARAM_INFO
	.align		4
.L_859:
        /*0018*/ 	.byte	0x04, 0x17
        /*001a*/ 	.short	(.L_861 - .L_860)
.L_860:
        /*001c*/ 	.word	0x00000000
        /*0020*/ 	.short	0x0004
        /*0022*/ 	.short	0x0020
        /*0024*/ 	.byte	0x00, 0xf0, 0x11, 0x00


	//----- nvinfo : EIATTR_KPARAM_INFO
	.align		4
.L_861:
        /*0028*/ 	.byte	0x04, 0x17
        /*002a*/ 	.short	(.L_863 - .L_862)
.L_862:
        /*002c*/ 	.word	0x00000000
        /*0030*/ 	.short	0x0003
        /*0032*/ 	.short	0x0018
        /*0034*/ 	.byte	0x00, 0xf5, 0x21, 0x00


	//----- nvinfo : EIATTR_KPARAM_INFO
	.align		4
.L_863:
        /*0038*/ 	.byte	0x04, 0x17
        /*003a*/ 	.short	(.L_865 - .L_864)
.L_864:
        /*003c*/ 	.word	0x00000000
        /*0040*/ 	.short	0x0002
        /*0042*/ 	.short	0x0010
        /*0044*/ 	.byte	0x00, 0xf5, 0x21, 0x00


	//----- nvinfo : EIATTR_KPARAM_INFO
	.align		4
.L_865:
        /*0048*/ 	.byte	0x04, 0x17
        /*004a*/ 	.short	(.L_867 - .L_866)
.L_866:
        /*004c*/ 	.word	0x00000000
        /*0050*/ 	.short	0x0001
        /*0052*/ 	.short	0x0008
        /*0054*/ 	.byte	0x00, 0xf5, 0x21, 0x00


	//----- nvinfo : EIATTR_KPARAM_INFO
	.align		4
.L_867:
        /*0058*/ 	.byte	0x04, 0x17
        /*005a*/ 	.short	(.L_869 - .L_868)
.L_868:
        /*005c*/ 	.word	0x00000000
        /*0060*/ 	.short	0x0000
        /*0062*/ 	.short	0x0000
        /*0064*/ 	.byte	0x00, 0xf5, 0x21, 0x00


	//----- nvinfo : EIATTR_SPARSE_MMA_MASK
	.align		4
.L_869:
        /*0068*/ 	.byte	0x03, 0x50
        /*006a*/ 	.short	0x0000


	//----- nvinfo : EIATTR_MAXREG_COUNT
	.align		4
        /*006c*/ 	.byte	0x03, 0x1b
        /*006e*/ 	.short	0x00ff


	//----- nvinfo : EIATTR_NUM_BARRIERS
	.align		4
        /*0070*/ 	.byte	0x02, 0x4c
        /*0072*/ 	.byte	0x01
	.zero		1


	//----- nvinfo : EIATTR_MERCURY_ISA_VERSION
	.align		4
        /*0074*/ 	.byte	0x03, 0x5f
        /*0076*/ 	.short	0x0101


	//----- nvinfo : EIATTR_VRC_CTA_INIT_COUNT
	.align		4
        /*0078*/ 	.byte	0x02, 0x4a
	.zero		1
	.zero		1


	//----- nvinfo : EIATTR_EXIT_INSTR_OFFSETS
	.align		4
        /*007c*/ 	.byte	0x04, 0x1c
        /*007e*/ 	.short	(.L_871 - .L_870)


	//   ....[0]....
.L_870:
        /*0080*/ 	.word	0x00000060


	//   ....[1]....
        /*0084*/ 	.word	0x00002240


	//   ....[2]....
        /*0088*/ 	.word	0x000022b0


	//   ....[3]....
        /*008c*/ 	.word	0x00002310


	//----- nvinfo : EIATTR_CRS_STACK_SIZE
	.align		4
.L_871:
        /*0090*/ 	.byte	0x04, 0x1e
        /*0092*/ 	.short	(.L_873 - .L_872)
.L_872:
        /*0094*/ 	.word	0x00000000


	//----- nvinfo : EIATTR_CBANK_PARAM_SIZE
	.align		4
.L_873:
        /*0098*/ 	.byte	0x03, 0x19
        /*009a*/ 	.short	0x0030


	//----- nvinfo : EIATTR_PARAM_CBANK
	.align		4
        /*009c*/ 	.byte	0x04, 0x0a
        /*009e*/ 	.short	(.L_875 - .L_874)
	.align		4
.L_874:
        /*00a0*/ 	.word	index@(.nv.constant0._Z26decompress_gpu_dfor_kernelIlLi1EEvPKhPK13BlockMetadataIT_EPK12DFORMetadataIS3_EPS3_im)
        /*00a4*/ 	.short	0x0380
        /*00a6*/ 	.short	0x0030


	//----- nvinfo : EIATTR_SW_WAR
	.align		4
.L_875:
        /*00a8*/ 	.byte	0x04, 0x36
        /*00aa*/ 	.short	(.L_877 - .L_876)
.L_876:
        /*00ac*/ 	.word	0x00000008
.L_877:


//--------------------- .nv.info._Z25decompress_gpu_for_kernelIlLi1EEvPKhPK13BlockMetadataIT_EPS3_i --------------------------
	.section	.nv.info._Z25decompress_gpu_for_kernelIlLi1EEvPKhPK13BlockMetadataIT_EPS3_i,"",@"SHT_CUDA_INFO"
	.sectionflags	@""
	.align	4


	//----- nvinfo : EIATTR_CUDA_API_VERSION
	.align		4
        /*0000*/ 	.byte	0x04, 0x37
        /*0002*/ 	.short	(.L_879 - .L_878)
.L_878:
        /*0004*/ 	.word	0x00000082


	//----- nvinfo : EIATTR_KPARAM_INFO
	.align		4
.L_879:
        /*0008*/ 	.byte	0x04, 0x17
        /*000a*/ 	.short	(.L_881 - .L_880)
.L_880:
        /*000c*/ 	.word	0x00000000
        /*0010*/ 	.short	0x0003
        /*0012*/ 	.short	0x0018
        /*0014*/ 	.byte	0x00, 0xf0, 0x11, 0x00


	//----- nvinfo : EIATTR_KPARAM_INFO
	.align		4
.L_881:
        /*0018*/ 	.byte	0x04, 0x17
        /*001a*/ 	.short	(.L_883 - .L_882)
.L_882:
        /*001c*/ 	.word	0x00000000
        /*0020*/ 	.short	0x0002
        /*0022*/ 	.short	0x0010
        /*0024*/ 	.byte	0x00, 0xf5, 0x21, 0x00


	//----- nvinfo : EIATTR_KPARAM_INFO
	.align		4
.L_883:
        /*0028*/ 	.byte	0x04, 0x17
        /*002a*/ 	.short	(.L_885 - .L_884)
.L_884:
        /*002c*/ 	.word	0x00000000
        /*0030*/ 	.short	0x0001
        /*0032*/ 	.short	0x0008
        /*0034*/ 	.byte	0x00, 0xf5, 0x21, 0x00


	//----- nvinfo : EIATTR_KPARAM_INFO
	.align		4
.L_885:
        /*0038*/ 	.byte	0x04, 0x17
        /*003a*/ 	.short	(.L_887 - .L_886)
.L_886:
        /*003c*/ 	.word	0x00000000
        /*0040*/ 	.short	0x0000
        /*0042*/ 	.short	0x0000
        /*0044*/ 	.byte	0x00, 0xf5, 0x21, 0x00


	//----- nvinfo : EIATTR_SPARSE_MMA_MASK
	.align		4
.L_887:
        /*0048*/ 	.byte	0x03, 0x50
        /*004a*/ 	.short	0x0000


	//----- nvinfo : EIATTR_MAXREG_COUNT
	.align		4
        /*004c*/ 	.byte	0x03, 0x1b
        /*004e*/ 	.short	0x00ff


	//----- nvinfo : EIATTR_MERCURY_ISA_VERSION
	.align		4
        /*0050*/ 	.byte	0x03, 0x5f
        /*0052*/ 	.short	0x0101


	//----- nvinfo : EIATTR_VRC_CTA_INIT_COUNT
	.align		4
        /*0054*/ 	.byte	0x02, 0x4a
	.zero		1
	.zero		1


	//----- nvinfo : EIATTR_EXIT_INSTR_OFFSETS
	.align		4
        /*0058*/ 	.byte	0x04, 0x1c
        /*005a*/ 	.short	(.L_889 - .L_888)


	//   ....[0]....
.L_888:
        /*005c*/ 	.word	0x00000060


	//   ....[1]....
        /*0060*/ 	.word	0x00001420


	//----- nvinfo : EIATTR_CRS_STACK_SIZE
	.align		4
.L_889:
        /*0064*/ 	.byte	0x04, 0x1e
        /*0066*/ 	.short	(.L_891 - .L_890)
.L_890:
        /*0068*/ 	.word	0x00000000


	//----- nvinfo : EIATTR_CBANK_PARAM_SIZE
	.align		4
.L_891:
        /*006c*/ 	.byte	0x03, 0x19
        /*006e*/ 	.short	0x001c


	//----- nvinfo : EIATTR_PARAM_CBANK
	.align		4
        /*0070*/ 	.byte	0x04, 0x0a
        /*0072*/ 	.short	(.L_893 - .L_892)
	.align		4
.L_892:
        /*0074*/ 	.word	index@(.nv.constant0._Z25decompress_gpu_for_kernelIlLi1EEvPKhPK13BlockMetadataIT_EPS3_i)
        /*0078*/ 	.short	0x0380
        /*007a*/ 	.short	0x001c


	//----- nvinfo : EIATTR_SW_WAR
	.align		4
.L_893:
        /*007c*/ 	.byte	0x04, 0x36
        /*007e*/ 	.short	(.L_895 - .L_894)
.L_894:
        /*0080*/ 	.word	0x00000008
.L_895:


//--------------------- .nv.info._Z25serialize_data_gpu_kernelIlEvPhPK20SerializedDataHeaderPKhPK13BlockMetadataIT_EPK12DFORMetadataIS7_EPK12RFORMetadata20CompressionAlgorithm --------------------------
	.section	.nv.info._Z25serialize_data_gpu_kernelIlEvPhPK20SerializedDataHeaderPKhPK13BlockMetadataIT_EPK12DFORMetadataIS7_EPK12RFORMetadata20CompressionAlgorithm,"",@"SHT_CUDA_INFO"
	.sectionflags	@""
	.align	4


	//----- nvinfo : EIATTR_CUDA_API_VERSION
	.align		4
        /*0000*/ 	.byte	0x04, 0x37
        /*0002*/ 	.short	(.L_897 - .L_896)
.L_896:
        /*0004*/ 	.word	0x00000082


	//----- nvinfo : EIATTR_KPARAM_INFO
	.align		4
.L_897:
        /*0008*/ 	.byte	0x04, 0x17
        /*000a*/ 	.short	(.L_899 - .L_898)
.L_898:
        /*000c*/ 	.word	0x00000000
        /*0010*/ 	.short	0x0006
        /*0012*/ 	.short	0x0030
        /*0014*/ 	.byte	0x00, 0xf0, 0x11, 0x00


	//----- nvinfo : EIATTR_KPARAM_INFO
	.align		4
.L_899:
        /*0018*/ 	.byte	0x04, 0x17
        /*001a*/ 	.short	(.L_901 - .L_900)
.L_900:
        /*001c*/ 	.word	0x00000000
        /*0020*/ 	.short	0x0005
        /*0022*/ 	.short	0x0028
        /*0024*/ 	.byte	0x00, 0xf5, 0x21, 0x00


	//----- nvinfo : EIATTR_KPARAM_INFO
	.align		4
.L_901:
        /*0028*/ 	.byte	0x04, 0x17
        /*002a*/ 	.short	(.L_903 - .L_902)
.L_902:
        /*002c*/ 	.word	0x00000000
        /*0030*/ 	.short	0x0004
        /*0032*/ 	.short	0x0020
        /*0034*/ 	.byte	0x00, 0xf5, 0x21, 0x00


	//----- nvinfo : EIATTR_KPARAM_INFO
	.align		4
.L_903:
        /*0038*/ 	.byte	0x04, 0x17
        /*003a*/ 	.short	(.L_905 - .L_904)
.L_904:
        /*003c*/ 	.word	0x00000000
        /*0040*/ 	.short	0x0003
        /*0042*/ 	.short	0x0018
        /*0044*/ 	.byte	0x00, 0xf5, 0x21, 0x00


	//----- nvinfo : EIATTR_KPARAM_INFO
	.align		4
.L_905:
        /*0048*/ 	.byte	0x04, 0x17
        /*004a*/ 	.short	(.L_907 - .L_906)
.L_906:
        /*004c*/ 	.word	0x00000000
        /*0050*/ 	.short	0x0002
        /*0052*/ 	.short	0x0010
        /*0054*/ 	.byte	0x00, 0xf5, 0x21, 0x00


	//----- nvinfo : EIATTR_KPARAM_INFO
	.align		4
.L_907:
        /*0058*/ 	.byte	0x04, 0x17
        /*005a*/ 	.short	(.L_909 - .L_908)
.L_908:
        /*005c*/ 	.word	0x00000000
        /*0060*/ 	.short	0x0001
        /*0062*/ 	.short	0x0008
        /*0064*/ 	.byte	0x00, 0xf5, 0x21, 0x00


	//----- nvinfo : EIATTR_KPARAM_INFO
	.align		4
.L_909:
        /*0068*/ 	.byte	0x04, 0x17
        /*006a*/ 	.short	(.L_911 - .L_910)
.L_910:
        /*006c*/ 	.word	0x00000000
        /*0070*/ 	.short	0x0000
        /*0072*/ 	.short	0x0000
        /*0074*/ 	.byte	0x00, 0xf5, 0x21, 0x00


	//----- nvinfo : EIATTR_SPARSE_MMA_MASK
	.align		4
.L_911:
        /*0078*/ 	.byte	0x03, 0x50
        /*007a*/ 	.short	0x0000


	//----- nvinfo : EIATTR_MAXREG_COUNT
	.align		4
        /*007c*/ 	.byte	0x03, 0x1b
        /*007e*/ 	.short	0x00ff


	//----- nvinfo : EIATTR_MERCURY_ISA_VERSION
	.align		4
        /*0080*/ 	.byte	0x03, 0x5f
        /*0082*/ 	.short	0x0101


	//----- nvinfo : EIATTR_VRC_CTA_INIT_COUNT
	.align		4
        /*0084*/ 	.byte	0x02, 0x4a
	.zero		1
	.zero		1


	//----- nvinfo : EIATTR_EXIT_INSTR_OFFSETS
	.align		4
        /*0088*/ 	.byte	0x04, 0x1c
        /*008a*/ 	.short	(.L_913 - .L_912)


	//   ....[0]....
.L_912:
        /*008c*/ 	.word	0x00001b00


	//   ....[1]....
        /*0090*/ 	.word	0x00001d80


	//   ....[2]....
        /*0094*/ 	.word	0x00001f70


	//----- nvinfo : EIATTR_CRS_STACK_SIZE
	.align		4
.L_913:
        /*0098*/ 	.byte	0x04, 0x1e
        /*009a*/ 	.short	(.L_915 - .L_914)
.L_914:
        /*009c*/ 	.word	0x00000000


	//----- nvinfo : EIATTR_CBANK_PARAM_SIZE
	.align		4
.L_915:
        /*00a0*/ 	.byte	0x03, 0x19
        /*00a2*/ 	.short	0x0034


	//----- nvinfo : EIATTR_PARAM_CBANK
	.align		4
        /*00a4*/ 	.byte	0x04, 0x0a
        /*00a6*/ 	.short	(.L_917 - .L_916)
	.align		4
.L_916:
        /*00a8*/ 	.word	index@(.nv.constant0._Z25serialize_data_gpu_kernelIlEvPhPK20SerializedDataHeaderPKhPK13BlockMetadataIT_EPK12DFORMetadataIS7_EPK12RFORMetadata20CompressionAlgorithm)
        /*00ac*/ 	.short	0x0380
        /*00ae*/ 	.short	0x0034


	//----- nvinfo : EIATTR_SW_WAR
	.align		4
.L_917:
        /*00b0*/ 	.byte	0x04, 0x36
        /*00b2*/ 	.short	(.L_919 - .L_918)
.L_918:
        /*00b4*/ 	.word	0x00000008
.L_919:


//--------------------- .nv.info._Z27deserialize_data_gpu_kernelIlEvPKhPK20SerializedDataHeaderPhP13BlockMetadataIT_EP12DFORMetadataIS7_EP12RFORMetadata20CompressionAlgorithm --------------------------
	.section	.nv.info._Z27deserialize_data_gpu_kernelIlEvPKhPK20SerializedDataHeaderPhP13BlockMetadataIT_EP12DFORMetadataIS7_EP12RFORMetadata20CompressionAlgorithm,"",@"SHT_CUDA_INFO"
	.sectionflags	@""
	.align	4


	//----- nvinfo : EIATTR_CUDA_API_VERSION
	.align		4
        /*0000*/ 	.byte	0x04, 0x37
        /*0002*/ 	.short	(.L_921 - .L_920)
.L_920:
        /*0004*/ 	.word	0x00000082


	//----- nvinfo : EIATTR_KPARAM_INFO
	.align		4
.L_921:
        /*0008*/ 	.byte	0x04, 0x17
        /*000a*/ 	.short	(.L_923 - .L_922)
.L_922:
        /*000c*/ 	.word	0x00000000
        /*0010*/ 	.short	0x0006
        /*0012*/ 	.short	0x0030
        /*0014*/ 	.byte	0x00, 0xf0, 0x11, 0x00


	//----- nvinfo : EIATTR_KPARAM_INFO
	.align		4
.L_923:
        /*0018*/ 	.byte	0x04, 0x17
        /*001a*/ 	.short	(.L_925 - .L_924)
.L_924:
        /*001c*/ 	.word	0x00000000
        /*0020*/ 	.short	0x0005
        /*0022*/ 	.short	0x0028
        /*0024*/ 	.byte	0x00, 0xf5, 0x21, 0x00


	//----- nvinfo : EIATTR_KPARAM_INFO
	.align		4
.L_925:
        /*0028*/ 	.byte	0x04, 0x17
        /*002a*/ 	.short	(.L_927 - .L_926)
.L_926:
        /*002c*/ 	.word	0x00000000
        /*0030*/ 	.short	0x0004
        /*0032*/ 	.short	0x0020
        /*0034*/ 	.byte	0x00, 0xf5, 0x21, 0x00


	//----- nvinfo : EIATTR_KPARAM_INFO
	.align		4
.L_927:
        /*0038*/ 	.byte	0x04, 0x17
        /*003a*/ 	.short	(.L_929 - .L_928)
.L_928:
        /*003c*/ 	.word	0x00000000
        /*0040*/ 	.short	0x0003
        /*0042*/ 	.short	0x0018
        /*0044*/ 	.byte	0x00, 0xf5, 0x21, 0x00


	//----- nvinfo : EIATTR_KPARAM_INFO
	.align		4
.L_929:
        /*0048*/ 	.byte	0x04, 0x17
        /*004a*/ 	.short	(.L_931 - .L_930)
.L_930:
        /*004c*/ 	.word	0x00000000
        /*0050*/ 	.short	0x0002
        /*0052*/ 	.short	0x0010
        /*0054*/ 	.byte	0x00, 0xf5, 0x21, 0x00


	//----- nvinfo : EIATTR_KPARAM_INFO
	.align		4
.L_931:
        /*0058*/ 	.byte	0x04, 0x17
        /*005a*/ 	.short	(.L_933 - .L_932)
.L_932:
        /*005c*/ 	.word	0x00000000
        /*0060*/ 	.short	0x0001
        /*0062*/ 	.short	0x0008
        /*0064*/ 	.byte	0x00, 0xf5, 0x21, 0x00


	//----- nvinfo : EIATTR_KPARAM_INFO
	.align		4
.L_933:
        /*0068*/ 	.byte	0x04, 0x17
        /*006a*/ 	.short	(.L_935 - .L_934)
.L_934:
        /*006c*/ 	.word	0x00000000
        /*0070*/ 	.short	0x0000
        /*0072*/ 	.short	0x0000
        /*0074*/ 	.byte	0x00, 0xf5, 0x21, 0x00


	//----- nvinfo : EIATTR_SPARSE_MMA_MASK
	.align		4
.L_935:
        /*0078*/ 	.byte	0x03, 0x50
        /*007a*/ 	.short	0x0000


	//----- nvinfo : EIATTR_MAXREG_COUNT
	.align		4
        /*007c*/ 	.byte	0x03, 0x1b
        /*007e*/ 	.short	0x00ff


	//----- nvinfo : EIATTR_MERCURY_ISA_VERSION
	.align		4
        /*0080*/ 	.byte	0x03, 0x5f
        /*0082*/ 	.short	0x0101


	//----- nvinfo : EIATTR_VRC_CTA_INIT_COUNT
	.align		4
        /*0084*/ 	.byte	0x02, 0x4a
	.zero		1
	.zero		1


	//----- nvinfo : EIATTR_EXIT_INSTR_OFFSETS
	.align		4
        /*0088*/ 	.byte	0x04, 0x1c
        /*008a*/ 	.short	(.L_937 - .L_936)


	//   ....[0]....
.L_936:
        /*008c*/ 	.word	0x00000da0


	//   ....[1]....
        /*0090*/ 	.word	0x00001020


	//   ....[2]....
        /*0094*/ 	.word	0x00001210


	//----- nvinfo : EIATTR_CRS_STACK_SIZE
	.align		4
.L_937:
        /*0098*/ 	.byte	0x04, 0x1e
        /*009a*/ 	.short	(.L_939 - .L_938)
.L_938:
        /*009c*/ 	.word	0x00000000


	//----- nvinfo : EIATTR_CBANK_PARAM_SIZE
	.align		4
.L_939:
        /*00a0*/ 	.byte	0x03, 0x19
        /*00a2*/ 	.short	0x0034


	//----- nvinfo : EIATTR_PARAM_CBANK
	.align		4
        /*00a4*/ 	.byte	0x04, 0x0a
        /*00a6*/ 	.short	(.L_941 - .L_940)
	.align		4
.L_940:
        /*00a8*/ 	.word	index@(.nv.constant0._Z27deserialize_data_gpu_kernelIlEvPKhPK20SerializedDataHeaderPhP13BlockMetadataIT_EP12DFORMetadataIS7_EP12RFORMetadata20CompressionAlgorithm)
        /*00ac*/ 	.short	0x0380
        /*00ae*/ 	.short	0x0034


	//----- nvinfo : EIATTR_SW_WAR
	.align		4
.L_941:
        /*00b0*/ 	.byte	0x04, 0x36
        /*00b2*/ 	.short	(.L_943 - .L_942)
.L_942:
        /*00b4*/ 	.word	0x00000008
.L_943:


//--------------------- .nv.info._Z43decompress_random_access_block_based_kernelIjEvPKhPK13BlockMetadataIT_EPK12DFORMetadataIS3_EPK12RFORMetadataPKjPS3_i20CompressionAlgorithmm --------------------------
	.section	.nv.info._Z43decompress_random_access_block_based_kernelIjEvPKhPK13BlockMetadataIT_EPK12DFORMetadataIS3_EPK12RFORMetadataPKjPS3_i20CompressionAlgorithmm,"",@"SHT_CUDA_INFO"
	.sectionflags	@""
	.align	4


	//----- nvinfo : EIATTR_CUDA_API_VERSION
	.align		4
        /*0000*/ 	.byte	0x04, 0x37
        /*0002*/ 	.short	(.L_945 - .L_944)
.L_944:
        /*0004*/ 	.word	0x00000082


	//----- nvinfo : EIATTR_KPARAM_INFO
	.align		4
.L_945:
        /*0008*/ 	.byte	0x04, 0x17
        /*000a*/ 	.short	(.L_947 - .L_946)
.L_946:
        /*000c*/ 	.word	0x00000000
        /*0010*/ 	.short	0x0008
        /*0012*/ 	.short	0x0038
        /*0014*/ 	.byte	0x00, 0xf0, 0x21, 0x00


	//----- nvinfo : EIATTR_KPARAM_INFO
	.align		4
.L_947:
        /*0018*/ 	.byte	0x04, 0x17
        /*001a*/ 	.short	(.L_949 - .L_948)
.L_948:
        /*001c*/ 	.word	0x00000000
        /*0020*/ 	.short	0x0007
        /*0022*/ 	.short	0x0034
        /*0024*/ 	.byte	0x00, 0xf0, 0x11, 0x00


	//----- nvinfo : EIATTR_KPARAM_INFO
	.align		4
.L_949:
        /*0028*/ 	.byte	0x04, 0x17
        /*002a*/ 	.short	(.L_951 - .L_950)
.L_950:
        /*002c*/ 	.word	0x00000000
        /*0030*/ 	.short	0x0006
        /*0032*/ 	.short	0x0030
        /*0034*/ 	.byte	0x00, 0xf0, 0x11, 0x00


	//----- nvinfo : EIATTR_KPARAM_INFO
	.align		4
.L_951:
        /*0038*/ 	.byte	0x04, 0x17
        /*003a*/ 	.short	(.L_953 - .L_952)
.L_952:
        /*003c*/ 	.word	0x00000000
        /*0040*/ 	.short	0x0005
        /*0042*/ 	.short	0x0028
        /*0044*/ 	.byte	0x00, 0xf5, 0x21, 0x00


	//----- nvinfo : EIATTR_KPARAM_INFO
	.align		4
.L_953:
        /*0048*/ 	.byte	0x04, 0x17
        /*004a*/ 	.short	(.L_955 - .L_954)
.L_954:
        /*004c*/ 	.word	0x00000000
        /*0050*/ 	.short	0x0004
        /*0052*/ 	.short	0x0020
        /*0054*/ 	.byte	0x00, 0xf5, 0x21, 0x00


	//----- nvinfo : EIATTR_KPARAM_INFO
	.align		4
.L_955:
        /*0058*/ 	.byte	0x04, 0x17
        /*005a*/ 	.short	(.L_957 - .L_956)
.L_956:
        /*005c*/ 	.word	0x00000000
        /*0060*/ 	.short	0x0003
        /*0062*/ 	.short	0x0018
        /*0064*/ 	.byte	0x00, 0xf5, 0x21, 0x00


	//----- nvinfo : EIATTR_KPARAM_INFO
	.align		4
.L_957:
        /*0068*/ 	.byte	0x04, 0x17
        /*006a*/ 	.short	(.L_959 - .L_958)
.L_958:
        /*006c*/ 	.word	0x00000000
        /*0070*/ 	.short	0x0002
        /*0072*/ 	.short	0x0010
        /*0074*/ 	.byte	0x00, 0xf5, 0x21, 0x00


	//----- nvinfo : EIATTR_KPARAM_INFO
	.align		4
.L_959:
        /*0078*/ 	.byte	0x04, 0x17
        /*007a*/ 	.short	(.L_961 - .L_960)
.L_960:
        /*007c*/ 	.word	0x00000000
        /*0080*/ 	.short	0x0001
        /*0082*/ 	.short	0x0008
        /*0084*/ 	.byte	0x00, 0xf5, 0x21, 0x00


	//----- nvinfo : EIATTR_KPARAM_INFO
	.align		4
.L_961:
        /*0088*/ 	.byte	0x04, 0x17
        /*008a*/ 	.short	(.L_963 - .L_962)
.L_962:
        /*008c*/ 	.word	0x00000000
        /*0090*/ 	.short	0x0000
        /*0092*/ 	.short	0x0000
        /*0094*/ 	.byte	0x00, 0xf5, 0x21, 0x00


	//----- nvinfo : EIATTR_SPARSE_MMA_MASK
	.align		4
.L_963:
        /*0098*/ 	.byte	0x03, 0x50
        /*009a*/ 	.short	0x0000


	//----- nvinfo : EIATTR_MAXREG_COUNT
	.align		4
        /*009c*/ 	.byte	0x03, 0x1b
        /*009e*/ 	.short	0x00ff


	//----- nvinfo : EIATTR_MERCURY_ISA_VERSION
	.align		4
        /*00a0*/ 	.byte	0x03, 0x5f
        /*00a2*/ 	.short	0x0101


	//----- nvinfo : EIATTR_VRC_CTA_INIT_COUNT
	.align		4
        /*00a4*/ 	.byte	0x02, 0x4a
	.zero		1
	.zero		1


	//----- nvinfo : EIATTR_EXIT_INSTR_OFFSETS
	.align		4
        /*00a8*/ 	.byte	0x04, 0x1c
        /*00aa*/ 	.short	(.L_965 - .L_964)


	//   ....[0]....
.L_964:
        /*00ac*/ 	.word	0x00000080


	//   ....[1]....
        /*00b0*/ 	.word	0x00000100


	//   ....[2]....
        /*00b4*/ 	.word	0x00005270


	//----- nvinfo : EIATTR_CRS_STACK_SIZE
	.align		4
.L_965:
        /*00b8*/ 	.byte	0x04, 0x1e
        /*00ba*/ 	.short	(.L_967 - .L_966)
.L_966:
        /*00bc*/ 	.word	0x00000000


	//----- nvinfo : EIATTR_CBANK_PARAM_SIZE
	.align		4
.L_967:
        /*00c0*/ 	.byte	0x03, 0x19
        /*00c2*/ 	.short	0x0040


	//----- nvinfo : EIATTR_PARAM_CBANK
	.align		4
        /*00c4*/ 	.byte	0x04, 0x0a
        /*00c6*/ 	.short	(.L_969 - .L_968)
	.align		4
.L_968:
        /*00c8*/ 	.word	index@(.nv.constant0._Z43decompress_random_access_block_based_kernelIjEvPKhPK13BlockMetadataIT_EPK12DFORMetadataIS3_EPK12RFORMetadataPKjPS3_i20CompressionAlgorithmm)
        /*00cc*/ 	.short	0x0380
        /*00ce*/ 	.short	0x0040


	//----- nvinfo : EIATTR_SW_WAR
	.align		4
.L_969:
        /*00d0*/ 	.byte	0x04, 0x36
        /*00d2*/ 	.short	(.L_971 - .L_970)
.L_970:
        /*00d4*/ 	.word	0x00000008
.L_971:


//--------------------- .nv.info._Z31decompress_random_access_kernelIjEvPKhPK13BlockMetadataIT_EPK12DFORMetadataIS3_EPK12RFORMetadataPKjPS3_i20CompressionAlgorithmm --------------------------
	.section	.nv.info._Z31decompress_random_access_kernelIjEvPKhPK13BlockMetadataIT_EPK12DFORMetadataIS3_EPK12RFORMetadataPKjPS3_i20CompressionAlgorithmm,"",@"SHT_CUDA_INFO"
	.sectionflags	@""
	.align	4


	//----- nvinfo : EIATTR_CUDA_API_VERSION
	.align		4
        /*0000*/ 	.byte	0x04, 0x37
        /*0002*/ 	.short	(.L_973 - .L_972)
.L_972:
        /*0004*/ 	.word	0x00000082


	//----- nvinfo : EIATTR_KPARAM_INFO
	.align		4
.L_973:
        /*0008*/ 	.byte	0x04, 0x17
        /*000a*/ 	.short	(.L_975 - .L_974)
.L_974:
        /*000c*/ 	.word	0x00000000
        /*0010*/ 	.short	0x0008
        /*0012*/ 	.short	0x0038
        /*0014*/ 	.byte	0x00, 0xf0, 0x21, 0x00


	//----- nvinfo : EIATTR_KPARAM_INFO
	.align		4
.L_975:
        /*0018*/ 	.byte	0x04, 0x17
        /*001a*/ 	.short	(.L_977 - .L_976)
.L_976:
        /*001c*/ 	.word	0x00000000
        /*0020*/ 	.short	0x0007
        /*0022*/ 	.short	0x0034
        /*0024*/ 	.byte	0x00, 0xf0, 0x11, 0x00


	//----- nvinfo : EIATTR_KPARAM_INFO
	.align		4
.L_977:
        /*0028*/ 	.byte	0x04, 0x17
        /*002a*/ 	.short	(.L_979 - .L_978)
.L_978:
        /*002c*/ 	.word	0x00000000
        /*0030*/ 	.short	0x0006
        /*0032*/ 	.short	0x0030
        /*0034*/ 	.byte	0x00, 0xf0, 0x11, 0x00


	//----- nvinfo : EIATTR_KPARAM_INFO
	.align		4
.L_979:
        /*0038*/ 	.byte	0x04, 0x17
        /*003a*/ 	.short	(.L_981 - .L_980)
.L_980:
        /*003c*/ 	.word	0x00000000
        /*0040*/ 	.short	0x0005
        /*0042*/ 	.short	0x0028
        /*0044*/ 	.byte	0x00, 0xf5, 0x21, 0x00


	//----- nvinfo : EIATTR_KPARAM_INFO
	.align		4
.L_981:
        /*0048*/ 	.byte	0x04, 0x17
        /*004a*/ 	.short	(.L_983 - .L_982)
.L_982:
        /*004c*/ 	.word	0x00000000
        /*0050*/ 	.short	0x0004
        /*0052*/ 	.short	0x0020
        /*0054*/ 	.byte	0x00, 0xf5, 0x21, 0x00


	//----- nvinfo : EIATTR_KPARAM_INFO
	.align		4
.L_983:
        /*0058*/ 	.byte	0x04, 0x17
        /*005a*/ 	.short	(.L_985 - .L_984)
.L_984:
        /*005c*/ 	.word	0x00000000
        /*0060*/ 	.short	0x0003
        /*0062*/ 	.short	0x0018
        /*0064*/ 	.byte	0x00, 0xf5, 0x21, 0x00


	//----- nvinfo : EIATTR_KPARAM_INFO
	.align		4
.L_985:
        /*0068*/ 	.byte	0x04, 0x17
        /*006a*/ 	.short	(.L_987 - .L_986)
.L_986:
        /*006c*/ 	.word	0x00000000
        /*0070*/ 	.short	0x0002
        /*0072*/ 	.short	0x0010
        /*0074*/ 	.byte	0x00, 0xf5, 0x21, 0x00


	//----- nvinfo : EIATTR_KPARAM_INFO
	.align		4
.L_987:
        /*0078*/ 	.byte	0x04, 0x17
        /*007a*/ 	.short	(.L_989 - .L_988)
.L_988:
        /*007c*/ 	.word	0x00000000
        /*0080*/ 	.short	0x0001
        /*0082*/ 	.short	0x0008
        /*0084*/ 	.byte	0x00, 0xf5, 0x21, 0x00


	//----- nvinfo : EIATTR_KPARAM_INFO
	.align		4
.L_989:
        /*0088*/ 	.byte	0x04, 0x17
        /*008a*/ 	.short	(.L_991 - .L_990)
.L_990:
        /*008c*/ 	.word	0x00000000
        /*0090*/ 	.short	0x0000
        /*0092*/ 	.short	0x0000
        /*0094*/ 	.byte	0x00, 0xf5, 0x21, 0x00


	//----- nvinfo : EIATTR_SPARSE_MMA_MASK
	.align		4
.L_991:
        /*0098*/ 	.byte	0x03, 0x50
        /*009a*/ 	.short	0x0000


	//----- nvinfo : EIATTR_MAXREG_COUNT
	.align		4
        /*009c*/ 	.byte	0x03, 0x1b
        /*009e*/ 	.short	0x00ff


	//----- nvinfo : EIATTR_MERCURY_ISA_VERSION
	.align		4
        /*00a0*/ 	.byte	0x03, 0x5f
        /*00a2*/ 	.short	0x0101


	//----- nvinfo : EIATTR_VRC_CTA_INIT_COUNT
	.align		4
        /*00a4*/ 	.byte	0x02, 0x4a
	.zero		1
	.zero		1


	//----- nvinfo : EIATTR_EXIT_INSTR_OFFSETS
	.align		4
        /*00a8*/ 	.byte	0x04, 0x1c
        /*00aa*/ 	.short	(.L_993 - .L_992)


	//   ....[0]....
.L_992:
        /*00ac*/ 	.word	0x00000070


	//   ....[1]....
        /*00b0*/ 	.word	0x000000f0


	//   ....[2]....
        /*00b4*/ 	.word	0x00003280


	//----- nvinfo : EIATTR_CRS_STACK_SIZE
	.align		4
.L_993:
        /*00b8*/ 	.byte	0x04, 0x1e
        /*00ba*/ 	.short	(.L_995 - .L_994)
.L_994:
        /*00bc*/ 	.word	0x00000000


	//----- nvinfo : EIATTR_CBANK_PARAM_SIZE
	.align		4
.L_995:
        /*00c0*/ 	.byte	0x03, 0x19
        /*00c2*/ 	.short	0x0040


	//----- nvinfo : EIATTR_PARAM_CBANK
	.align		4
        /*00c4*/ 	.byte	0x04, 0x0a
        /*00c6*/ 	.short	(.L_997 - .L_996)
	.align		4
.L_996:
        /*00c8*/ 	.word	index@(.nv.constant0._Z31decompress_random_access_kernelIjEvPKhPK13BlockMetadataIT_EPK12DFORMetadataIS3_EPK12RFORMetadataPKjPS3_i20CompressionAlgorithmm)
        /*00cc*/ 	.short	0x0380
        /*00ce*/ 	.short	0x0040


	//----- nvinfo : EIATTR_SW_WAR
	.align		4
.L_997:
        /*00d0*/ 	.byte	0x04, 0x36
        /*00d2*/ 	.short	(.L_999 - .L_998)
.L_998:
        /*00d4*/ 	.word	0x00000008
.L_999:


//--------------------- .nv.info._Z26decompress_gpu_rfor_kernelIjLi1EEvPKhPK13BlockMetadataIT_EPK12RFORMetadataPS3_i --------------------------
	.section	.nv.info._Z26decompress_gpu_rfor_kernelIjLi1EEvPKhPK13BlockMetadataIT_EPK12RFORMetadataPS3_i,"",@"SHT_CUDA_INFO"
	.sectionflags	@""
	.align	4


	//----- nvinfo : EIATTR_CUDA_API_VERSION
	.align		4
        /*0000*/ 	.byte	0x04, 0x37
        /*0002*/ 	.short	(.L_1001 - .L_1000)
.L_1000:
        /*0004*/ 	.word	0x00000082


	//----- nvinfo : EIATTR_KPARAM_INFO
	.align		4
.L_1001:
        /*0008*/ 	.byte	0x04, 0x17
        /*000a*/ 	.short	(.L_1003 - .L_1002)
.L_1002:
        /*000c*/ 	.word	0x00000000
        /*0010*/ 	.short	0x0004
        /*0012*/ 	.short	0x0020
        /*0014*/ 	.byte	0x00, 0xf0, 0x11, 0x00


	//----- nvinfo : EIATTR_KPARAM_INFO
	.align		4
.L_1003:
        /*0018*/ 	.byte	0x04, 0x17
        /*001a*/ 	.short	(.L_1005 - .L_1004)
.L_1004:
        /*001c*/ 	.word	0x00000000
        /*0020*/ 	.short	0x0003
        /*0022*/ 	.short	0x0018
        /*0024*/ 	.byte	0x00, 0xf5, 0x21, 0x00


	//----- nvinfo : EIATTR_KPARAM_INFO
	.align		4
.L_1005:
        /*0028*/ 	.byte	0x04, 0x17
        /*002a*/ 	.short	(.L_1007 - .L_1006)
.L_1006:
        /*002c*/ 	.word	0x00000000
        /*0030*/ 	.short	0x0002
        /*0032*/ 	.short	0x0010
        /*0034*/ 	.byte	0x00, 0xf5, 0x21, 0x00


	//----- nvinfo : EIATTR_KPARAM_INFO
	.align		4
.L_1007:
        /*0038*/ 	.byte	0x04, 0x17
        /*003a*/ 	.short	(.L_1009 - .L_1008)
.L_1008:
        /*003c*/ 	.word	0x00000000
        /*0040*/ 	.short	0x0001
        /*0042*/ 	.short	0x0008
        /*0044*/ 	.byte	0x00, 0xf5, 0x21, 0x00


	//----- nvinfo : EIATTR_KPARAM_INFO
	.align		4
.L_1009:
        /*0048*/ 	.byte	0x04, 0x17
        /*004a*/ 	.short	(.L_1011 - .L_1010)
.L_1010:
        /*004c*/ 	.word	0x00000000
        /*0050*/ 	.short	0x0000
        /*0052*/ 	.short	0x0000
        /*0054*/ 	.byte	0x00, 0xf5, 0x21, 0x00


	//----- nvinfo : EIATTR_SPARSE_MMA_MASK
	.align		4
.L_1011:
        /*0058*/ 	.byte	0x03, 0x50
        /*005a*/ 	.short	0x0000


	//----- nvinfo : EIATTR_MAXREG_COUNT
	.align		4
        /*005c*/ 	.byte	0x03, 0x1b
        /*005e*/ 	.short	0x00ff


	//----- nvinfo : EIATTR_MERCURY_ISA_VERSION
	.align		4
        /*0060*/ 	.byte	0x03, 0x5f
        /*0062*/ 	.short	0x0101


	//----- nvinfo : EIATTR_VRC_CTA_INIT_COUNT
	.align		4
        /*0064*/ 	.byte	0x02, 0x4a
	.zero		1
	.zero		1


	//----- nvinfo : EIATTR_EXIT_INSTR_OFFSETS
	.align		4
        /*0068*/ 	.byte	0x04, 0x1c
        /*006a*/ 	.short	(.L_1013 - .L_1012)


	//   ....[0]....
.L_1012:
        /*006c*/ 	.word	0x00000060


	//   ....[1]....
        /*0070*/ 	.word	0x00001370


	//----- nvinfo : EIATTR_CRS_STACK_SIZE
	.align		4
.L_1013:
        /*0074*/ 	.byte	0x04, 0x1e
        /*0076*/ 	.short	(.L_1015 - .L_1014)
.L_1014:
        /*0078*/ 	.word	0x00000000


	//----- nvinfo : EIATTR_CBANK_PARAM_SIZE
	.align		4
.L_1015:
        /*007c*/ 	.byte	0x03, 0x19
        /*007e*/ 	.short	0x0024


	//----- nvinfo : EIATTR_PARAM_CBANK
	.align		4
        /*0080*/ 	.byte	0x04, 0x0a
        /*0082*/ 	.short	(.L_1017 - .L_1016)
	.align		4
.L_1016:
        /*0084*/ 	.word	index@(.nv.constant0._Z26decompress_gpu_rfor_kernelIjLi1EEvPKhPK13BlockMetadataIT_EPK12RFORMetadataPS3_i)
        /*0088*/ 	.short	0x0380
        /*008a*/ 	.short	0x0024


	//----- nvinfo : EIATTR_SW_WAR
	.align		4
.L_1017:
        /*008c*/ 	.byte	0x04, 0x36
        /*008e*/ 	.short	(.L_1019 - .L_1018)
.L_1018:
        /*0090*/ 	.word	0x00000008
.L_1019:


//--------------------- .nv.info._Z26decompress_gpu_dfor_kernelIjLi1EEvPKhPK13BlockMetadataIT_EPK12DFORMetadataIS3_EPS3_im --------------------------
	.section	.nv.info._Z26decompress_gpu_dfor_kernelIjLi1EEvPKhPK13BlockMetadataIT_EPK12DFORMetadataIS3_EPS3_im,"",@"SHT_CUDA_INFO"
	.sectionflags	@""
	.align	4


	//----- nvinfo : EIATTR_CUDA_API_VERSION
	.align		4
        /*0000*/ 	.byte	0x04, 0x37
        /*0002*/ 	.short	(.L_1021 - .L_1020)
.L_1020:
        /*0004*/ 	.word	0x00000082


	//----- nvinfo : EIATTR_KPARAM_INFO
	.align		4
.L_1021:
        /*0008*/ 	.byte	0x04, 0x17
        /*000a*/ 	.short	(.L_1023 - .L_1022)
.L_1022:
        /*000c*/ 	.word	0x00000000
        /*0010*/ 	.short	0x0005
        /*0012*/ 	.short	0x0028
        /*0014*/ 	.byte	0x00, 0xf0, 0x21, 0x00


	//----- nvinfo : EIATTR_KPARAM_INFO
	.align		4
.L_1023:
        /*0018*/ 	.byte	0x04, 0x17
        /*001a*/ 	.short	(.L_1025 - .L_1024)
.L_1024:
        /*001c*/ 	.word	0x00000000
        /*0020*/ 	.short	0x0004
        /*0022*/ 	.short	0x0020
        /*0024*/ 	.byte	0x00, 0xf0, 0x11, 0x00


	//----- nvinfo : EIATTR_KPARAM_INFO
	.align		4
.L_1025:
        /*0028*/ 	.byte	0x04, 0x17
        /*002a*/ 	.short	(.L_1027 - .L_1026)
.L_1026:
        /*002c*/ 	.word	0x00000000
        /*0030*/ 	.short	0x0003
        /*0032*/ 	.short	0x0018
        /*0034*/ 	.byte	0x00, 0xf5, 0x21, 0x00


	//----- nvinfo : EIATTR_KPARAM_INFO
	.align		4
.L_1027:
        /*0038*/ 	.byte	0x04, 0x17
        /*003a*/ 	.short	(.L_1029 - .L_1028)
.L_1028:
        /*003c*/ 	.word	0x00000000
        /*0040*/ 	.short	0x0002
        /*0042*/ 	.short	0x0010
        /*0044*/ 	.byte	0x00, 0xf5, 0x21, 0x00


	//----- nvinfo : EIATTR_KPARAM_INFO
	.align		4
.L_1029:
        /*0048*/ 	.byte	0x04, 0x17
        /*004a*/ 	.short	(.L_1031 - .L_1030)
.L_1030:
        /*004c*/ 	.word	0x00000000
        /*0050*/ 	.short	0x0001
        /*0052*/ 	.short	0x0008
        /*0054*/ 	.byte	0x00, 0xf5, 0x21, 0x00


	//----- nvinfo : EIATTR_KPARAM_INFO
	.align		4
.L_1031:
        /*0058*/ 	.byte	0x04, 0x17
        /*005a*/ 	.short	(.L_1033 - .L_1032)
.L_1032:
        /*005c*/ 	.word	0x00000000
        /*0060*/ 	.short	0x0000
        /*0062*/ 	.short	0x0000
        /*0064*/ 	.byte	0x00, 0xf5, 0x21, 0x00


	//----- nvinfo : EIATTR_SPARSE_MMA_MASK
	.align		4
.L_1033:
        /*0068*/ 	.byte	0x03, 0x50
        /*006a*/ 	.short	0x0000


	//----- nvinfo : EIATTR_MAXREG_COUNT
	.align		4
        /*006c*/ 	.byte	0x03, 0x1b
        /*006e*/ 	.short	0x00ff


	//----- nvinfo : EIATTR_NUM_BARRIERS
	.align		4
        /*0070*/ 	.byte	0x02, 0x4c
        /*0072*/ 	.byte	0x01
	.zero		1


	//----- nvinfo : EIATTR_MERCURY_ISA_VERSION
	.align		4
        /*0074*/ 	.byte	0x03, 0x5f
        /*0076*/ 	.short	0x0101


	//----- nvinfo : EIATTR_VRC_CTA_INIT_COUNT
	.align		4
        /*0078*/ 	.byte	0x02, 0x4a
	.zero		1
	.zero		1


	//----- nvinfo : EIATTR_EXIT_INSTR_OFFSETS
	.align		4
        /*007c*/ 	.byte	0x04, 0x1c
        /*007e*/ 	.short	(.L_1035 - .L_1034)


	//   ....[0]....
.L_1034:
        /*0080*/ 	.word	0x00000060


	//   ....[1]....
        /*0084*/ 	.word	0x00001aa0


	//   ....[2]....
        /*0088*/ 	.word	0x00001b10


	//   ....[3]....
        /*008c*/ 	.word	0x00001b70


	//----- nvinfo : EIATTR_CRS_STACK_SIZE
	.align		4
.L_1035:
        /*0090*/ 	.byte	0x04, 0x1e
        /*0092*/ 	.short	(.L_1037 - .L_1036)
.L_1036:
        /*0094*/ 	.word	0x00000000


	//----- nvinfo : EIATTR_CBANK_PARAM_SIZE
	.align		4
.L_1037:
        /*0098*/ 	.byte	0x03, 0x19
        /*009a*/ 	.short	0x0030


	//----- nvinfo : EIATTR_PARAM_CBANK
	.align		4
        /*009c*/ 	.byte	0x04, 0x0a
        /*009e*/ 	.short	(.L_1039 - .L_1038)
	.align		4
.L_1038:
        /*00a0*/ 	.word	index@(.nv.constant0._Z26decompress_gpu_dfor_kernelIjLi1EEvPKhPK13BlockMetadataIT_EPK12DFORMetadataIS3_EPS3_im)
        /*00a4*/ 	.short	0x0380
        /*00a6*/ 	.short	0x0030


	//----- nvinfo : EIATTR_SW_WAR
	.align		4
.L_1039:
        /*00a8*/ 	.byte	0x04, 0x36
        /*00aa*/ 	.short	(.L_1041 - .L_1040)
.L_1040:
        /*00ac*/ 	.word	0x00000008
.L_1041:


//--------------------- .nv.info._Z25decompress_gpu_for_kernelIjLi1EEvPKhPK13BlockMetadataIT_EPS3_i --------------------------
	.section	.nv.info._Z25decompress_gpu_for_kernelIjLi1EEvPKhPK13BlockMetadataIT_EPS3_i,"",@"SHT_CUDA_INFO"
	.sectionflags	@""
	.align	4


	//----- nvinfo : EIATTR_CUDA_API_VERSION
	.align		4
        /*0000*/ 	.byte	0x04, 0x37
        /*0002*/ 	.short	(.L_1043 - .L_1042)
.L_1042:
        /*0004*/ 	.word	0x00000082


	//----- nvinfo : EIATTR_KPARAM_INFO
	.align		4
.L_1043:
        /*0008*/ 	.byte	0x04, 0x17
        /*000a*/ 	.short	(.L_1045 - .L_1044)
.L_1044:
        /*000c*/ 	.word	0x00000000
        /*0010*/ 	.short	0x0003
        /*0012*/ 	.short	0x0018
        /*0014*/ 	.byte	0x00, 0xf0, 0x11, 0x00


	//----- nvinfo : EIATTR_KPARAM_INFO
	.align		4
.L_1045:
        /*0018*/ 	.byte	0x04, 0x17
        /*001a*/ 	.short	(.L_1047 - .L_1046)
.L_1046:
        /*001c*/ 	.word	0x00000000
        /*0020*/ 	.short	0x0002
        /*0022*/ 	.short	0x0010
        /*0024*/ 	.byte	0x00, 0xf5, 0x21, 0x00


	//----- nvinfo : EIATTR_KPARAM_INFO
	.align		4
.L_1047:
        /*0028*/ 	.byte	0x04, 0x17
        /*002a*/ 	.short	(.L_1049 - .L_1048)
.L_1048:
        /*002c*/ 	.word	0x00000000
        /*0030*/ 	.short	0x0001
        /*0032*/ 	.short	0x0008
        /*0034*/ 	.byte	0x00, 0xf5, 0x21, 0x00


	//----- nvinfo : EIATTR_KPARAM_INFO
	.align		4
.L_1049:
        /*0038*/ 	.byte	0x04, 0x17
        /*003a*/ 	.short	(.L_1051 - .L_1050)
.L_1050:
        /*003c*/ 	.word	0x00000000
        /*0040*/ 	.short	0x0000
        /*0042*/ 	.short	0x0000
        /*0044*/ 	.byte	0x00, 0xf5, 0x21, 0x00


	//----- nvinfo : EIATTR_SPARSE_MMA_MASK
	.align		4
.L_1051:
        /*0048*/ 	.byte	0x03, 0x50
        /*004a*/ 	.short	0x0000


	//----- nvinfo : EIATTR_MAXREG_COUNT
	.align		4
        /*004c*/ 	.byte	0x03, 0x1b
        /*004e*/ 	.short	0x00ff


	//----- nvinfo : EIATTR_MERCURY_ISA_VERSION
	.align		4
        /*0050*/ 	.byte	0x03, 0x5f
        /*0052*/ 	.short	0x0101


	//----- nvinfo : EIATTR_VRC_CTA_INIT_COUNT
	.align		4
        /*0054*/ 	.byte	0x02, 0x4a
	.zero		1
	.zero		1


	//----- nvinfo : EIATTR_EXIT_INSTR_OFFSETS
	.align		4
        /*0058*/ 	.byte	0x04, 0x1c
        /*005a*/ 	.short	(.L_1053 - .L_1052)


	//   ....[0]....
.L_1052:
        /*005c*/ 	.word	0x00000060


	//   ....[1]....
        /*0060*/ 	.word	0x00000d90


	//----- nvinfo : EIATTR_CRS_STACK_SIZE
	.align		4
.L_1053:
        /*0064*/ 	.byte	0x04, 0x1e
        /*0066*/ 	.short	(.L_1055 - .L_1054)
.L_1054:
        /*0068*/ 	.word	0x00000000


	//----- nvinfo : EIATTR_CBANK_PARAM_SIZE
	.align		4
.L_1055:
        /*006c*/ 	.byte	0x03, 0x19
        /*006e*/ 	.short	0x001c


	//----- nvinfo : EIATTR_PARAM_CBANK
	.align		4
        /*0070*/ 	.byte	0x04, 0x0a
        /*0072*/ 	.short	(.L_1057 - .L_1056)
	.align		4
.L_1056:
        /*0074*/ 	.word	index@(.nv.constant0._Z25decompress_gpu_for_kernelIjLi1EEvPKhPK13BlockMetadataIT_EPS3_i)
        /*0078*/ 	.short	0x0380
        /*007a*/ 	.short	0x001c


	//----- nvinfo : EIATTR_SW_WAR
	.align		4
.L_1057:
        /*007c*/ 	.byte	0x04, 0x36
        /*007e*/ 	.short	(.L_1059 - .L_1058)
.L_1058:
        /*0080*/ 	.word	0x00000008
.L_1059:


//--------------------- .nv.info._Z25serialize_data_gpu_kernelIjEvPhPK20SerializedDataHeaderPKhPK13BlockMetadataIT_EPK12DFORMetadataIS7_EPK12RFORMetadata20CompressionAlgorithm --------------------------
	.section	.nv.info._Z25serialize_data_gpu_kernelIjEvPhPK20SerializedDataHeaderPKhPK13BlockMetadataIT_EPK12DFORMetadataIS7_EPK12RFORMetadata20CompressionAlgorithm,"",@"SHT_CUDA_INFO"
	.sectionflags	@""
	.align	4


	//----- nvinfo : EIATTR_CUDA_API_VERSION
	.align		4
        /*0000*/ 	.byte	0x04, 0x37
        /*0002*/ 	.short	(.L_1061 - .L_1060)
.L_1060:
        /*0004*/ 	.word	0x00000082


	//----- nvinfo : EIATTR_KPARAM_INFO
	.align		4
.L_1061:
        /*0008*/ 	.byte	0x04, 0x17
        /*000a*/ 	.short	(.L_1063 - .L_1062)
.L_1062:
        /*000c*/ 	.word	0x00000000
        /*0010*/ 	.short	0x0006
        /*0012*/ 	.short	0x0030
        /*0014*/ 	.byte	0x00, 0xf0, 0x11, 0x00


	//----- nvinfo : EIATTR_KPARAM_INFO
	.align		4
.L_1063:
        /*0018*/ 	.byte	0x04, 0x17
        /*001a*/ 	.short	(.L_1065 - .L_1064)
.L_1064:
        /*001c*/ 	.word	0x00000000
        /*0020*/ 	.short	0x0005
        /*0022*/ 	.short	0x0028
        /*0024*/ 	.byte	0x00, 0xf5, 0x21, 0x00


	//----- nvinfo : EIATTR_KPARAM_INFO
	.align		4
.L_1065:
        /*0028*/ 	.byte	0x04, 0x17
        /*002a*/ 	.short	(.L_1067 - .L_1066)
.L_1066:
        /*002c*/ 	.word	0x00000000
        /*0030*/ 	.short	0x0004
        /*0032*/ 	.short	0x0020
        /*0034*/ 	.byte	0x00, 0xf5, 0x21, 0x00


	//----- nvinfo : EIATTR_KPARAM_INFO
	.align		4
.L_1067:
        /*0038*/ 	.byte	0x04, 0x17
        /*003a*/ 	.short	(.L_1069 - .L_1068)
.L_1068:
        /*003c*/ 	.word	0x00000000
        /*0040*/ 	.short	0x0003
        /*0042*/ 	.short	0x0018
        /*0044*/ 	.byte	0x00, 0xf5, 0x21, 0x00


	//----- nvinfo : EIATTR_KPARAM_INFO
	.align		4
.L_1069:
        /*0048*/ 	.byte	0x04, 0x17
        /*004a*/ 	.short	(.L_1071 - .L_1070)
.L_1070:
        /*004c*/ 	.word	0x00000000
        /*0050*/ 	.short	0x0002
        /*0052*/ 	.short	0x0010
        /*0054*/ 	.byte	0x00, 0xf5, 0x21, 0x00


	//----- nvinfo : EIATTR_KPARAM_INFO
	.align		4
.L_1071:
        /*0058*/ 	.byte	0x04, 0x17
        /*005a*/ 	.short	(.L_1073 - .L_1072)
.L_1072:
        /*005c*/ 	.word	0x00000000
        /*0060*/ 	.short	0x0001
        /*0062*/ 	.short	0x0008
        /*0064*/ 	.byte	0x00, 0xf5, 0x21, 0x00


	//----- nvinfo : EIATTR_KPARAM_INFO
	.align		4
.L_1073:
        /*0068*/ 	.byte	0x04, 0x17
        /*006a*/ 	.short	(.L_1075 - .L_1074)
.L_1074:
        /*006c*/ 	.word	0x00000000
        /*0070*/ 	.short	0x0000
        /*0072*/ 	.short	0x0000
        /*0074*/ 	.byte	0x00, 0xf5, 0x21, 0x00


	//----- nvinfo : EIATTR_SPARSE_MMA_MASK
	.align		4
.L_1075:
        /*0078*/ 	.byte	0x03, 0x50
        /*007a*/ 	.short	0x0000


	//----- nvinfo : EIATTR_MAXREG_COUNT
	.align		4
        /*007c*/ 	.byte	0x03, 0x1b
        /*007e*/ 	.short	0x00ff


	//----- nvinfo : EIATTR_MERCURY_ISA_VERSION
	.align		4
        /*0080*/ 	.byte	0x03, 0x5f
        /*0082*/ 	.short	0x0101


	//----- nvinfo : EIATTR_VRC_CTA_INIT_COUNT
	.align		4
        /*0084*/ 	.byte	0x02, 0x4a
	.zero		1
	.zero		1


	//----- nvinfo : EIATTR_EXIT_INSTR_OFFSETS
	.align		4
        /*0088*/ 	.byte	0x04, 0x1c
        /*008a*/ 	.short	(.L_1077 - .L_1076)


	//   ....[0]....
.L_1076:
        /*008c*/ 	.word	0x00001900


	//   ....[1]....
        /*0090*/ 	.word	0x00001b80


	//   ....[2]....
        /*0094*/ 	.word	0x00001d70


	//----- nvinfo : EIATTR_CRS_STACK_SIZE
	.align		4
.L_1077:
        /*0098*/ 	.byte	0x04, 0x1e
        /*009a*/ 	.short	(.L_1079 - .L_1078)
.L_1078:
        /*009c*/ 	.word	0x00000000


	//----- nvinfo : EIATTR_CBANK_PARAM_SIZE
	.align		4
.L_1079:
        /*00a0*/ 	.byte	0x03, 0x19
        /*00a2*/ 	.short	0x0034


	//----- nvinfo : EIATTR_PARAM_CBANK
	.align		4
        /*00a4*/ 	.byte	0x04, 0x0a
        /*00a6*/ 	.short	(.L_1081 - .L_1080)
	.align		4
.L_1080:
        /*00a8*/ 	.word	index@(.nv.constant0._Z25serialize_data_gpu_kernelIjEvPhPK20SerializedDataHeaderPKhPK13BlockMetadataIT_EPK12DFORMetadataIS7_EPK12RFORMetadata20CompressionAlgorithm)
        /*00ac*/ 	.short	0x0380
        /*00ae*/ 	.short	0x0034


	//----- nvinfo : EIATTR_SW_WAR
	.align		4
.L_1081:
        /*00b0*/ 	.byte	0x04, 0x36
        /*00b2*/ 	.short	(.L_1083 - .L_1082)
.L_1082:
        /*00b4*/ 	.word	0x00000008
.L_1083:


//--------------------- .nv.info._Z27deserialize_data_gpu_kernelIjEvPKhPK20SerializedDataHeaderPhP13BlockMetadataIT_EP12DFORMetadataIS7_EP12RFORMetadata20CompressionAlgorithm --------------------------
	.section	.nv.info._Z27deserialize_data_gpu_kernelIjEvPKhPK20SerializedDataHeaderPhP13BlockMetadataIT_EP12DFORMetadataIS7_EP12RFORMetadata20CompressionAlgorithm,"",@"SHT_CUDA_INFO"
	.sectionflags	@""
	.align	4


	//----- nvinfo : EIATTR_CUDA_API_VERSION
	.align		4
        /*0000*/ 	.byte	0x04, 0x37
        /*0002*/ 	.short	(.L_1085 - .L_1084)
.L_1084:
        /*0004*/ 	.word	0x00000082


	//----- nvinfo : EIATTR_KPARAM_INFO
	.align		4
.L_1085:
        /*0008*/ 	.byte	0x04, 0x17
        /*000a*/ 	.short	(.L_1087 - .L_1086)
.L_1086:
        /*000c*/ 	.word	0x00000000
        /*0010*/ 	.short	0x0006
        /*0012*/ 	.short	0x0030
        /*0014*/ 	.byte	0x00, 0xf0, 0x11, 0x00


	//----- nvinfo : EIATTR_KPARAM_INFO
	.align		4
.L_1087:
        /*0018*/ 	.byte	0x04, 0x17
        /*001a*/ 	.short	(.L_1089 - .L_1088)
.L_1088:
        /*001c*/ 	.word	0x00000000
        /*0020*/ 	.short	0x0005
        /*0022*/ 	.short	0x0028
        /*0024*/ 	.byte	0x00, 0xf5, 0x21, 0x00


	//----- nvinfo : EIATTR_KPARAM_INFO
	.align		4
.L_1089:
        /*0028*/ 	.byte	0x04, 0x17
        /*002a*/ 	.short	(.L_1091 - .L_1090)
.L_1090:
        /*002c*/ 	.word	0x00000000
        /*0030*/ 	.short	0x0004
        /*0032*/ 	.short	0x0020
        /*0034*/ 	.byte	0x00, 0xf5, 0x21, 0x00


	//----- nvinfo : EIATTR_KPARAM_INFO
	.align		4
.L_1091:
        /*0038*/ 	.byte	0x04, 0x17
        /*003a*/ 	.short	(.L_1093 - .L_1092)
.L_1092:
        /*003c*/ 	.word	0x00000000
        /*0040*/ 	.short	0x0003
        /*0042*/ 	.short	0x0018
        /*0044*/ 	.byte	0x00, 0xf5, 0x21, 0x00


	//----- nvinfo : EIATTR_KPARAM_INFO
	.align		4
.L_1093:
        /*0048*/ 	.byte	0x04, 0x17
        /*004a*/ 	.short	(.L_1095 - .L_1094)
.L_1094:
        /*004c*/ 	.word	0x00000000
        /*0050*/ 	.short	0x0002
        /*0052*/ 	.short	0x0010
        /*0054*/ 	.byte	0x00, 0xf5, 0x21, 0x00


	//----- nvinfo : EIATTR_KPARAM_INFO
	.align		4
.L_1095:
        /*0058*/ 	.byte	0x04, 0x17
        /*005a*/ 	.short	(.L_1097 - .L_1096)
.L_1096:
        /*005c*/ 	.word	0x00000000
        /*0060*/ 	.short	0x0001
        /*0062*/ 	.short	0x0008
        /*0064*/ 	.byte	0x00, 0xf5, 0x21, 0x00


	//----- nvinfo : EIATTR_KPARAM_INFO
	.align		4
.L_1097:
        /*0068*/ 	.byte	0x04, 0x17
        /*006a*/ 	.short	(.L_1099 - .L_1098)
.L_1098:
        /*006c*/ 	.word	0x00000000
        /*0070*/ 	.short	0x0000
        /*0072*/ 	.short	0x0000
        /*0074*/ 	.byte	0x00, 0xf5, 0x21, 0x00


	//----- nvinfo : EIATTR_SPARSE_MMA_MASK
	.align		4
.L_1099:
        /*0078*/ 	.byte	0x03, 0x50
        /*007a*/ 	.short	0x0000


	//----- nvinfo : EIATTR_MAXREG_COUNT
	.align		4
        /*007c*/ 	.byte	0x03, 0x1b
        /*007e*/ 	.short	0x00ff


	//----- nvinfo : EIATTR_MERCURY_ISA_VERSION
	.align		4
        /*0080*/ 	.byte	0x03, 0x5f
        /*0082*/ 	.short	0x0101


	//----- nvinfo : EIATTR_VRC_CTA_INIT_COUNT
	.align		4
        /*0084*/ 	.byte	0x02, 0x4a
	.zero		1
	.zero		1


	//----- nvinfo : EIATTR_EXIT_INSTR_OFFSETS
	.align		4
        /*0088*/ 	.byte	0x04, 0x1c
        /*008a*/ 	.short	(.L_1101 - .L_1100)


	//   ....[0]....
.L_1100:
        /*008c*/ 	.word	0x00000ba0


	//   ....[1]....
        /*0090*/ 	.word	0x00000e20


	//   ....[2]....
        /*0094*/ 	.word	0x00001010


	//----- nvinfo : EIATTR_CRS_STACK_SIZE
	.align		4
.L_1101:
        /*0098*/ 	.byte	0x04, 0x1e
        /*009a*/ 	.short	(.L_1103 - .L_1102)
.L_1102:
        /*009c*/ 	.word	0x00000000


	//----- nvinfo : EIATTR_CBANK_PARAM_SIZE
	.align		4
.L_1103:
        /*00a0*/ 	.byte	0x03, 0x19
        /*00a2*/ 	.short	0x0034


	//----- nvinfo : EIATTR_PARAM_CBANK
	.align		4
        /*00a4*/ 	.byte	0x04, 0x0a
        /*00a6*/ 	.short	(.L_1105 - .L_1104)
	.align		4
.L_1104:
        /*00a8*/ 	.word	index@(.nv.constant0._Z27deserialize_data_gpu_kernelIjEvPKhPK20SerializedDataHeaderPhP13BlockMetadataIT_EP12DFORMetadataIS7_EP12RFORMetadata20CompressionAlgorithm)
        /*00ac*/ 	.short	0x0380
        /*00ae*/ 	.short	0x0034


	//----- nvinfo : EIATTR_SW_WAR
	.align		4
.L_1105:
        /*00b0*/ 	.byte	0x04, 0x36
        /*00b2*/ 	.short	(.L_1107 - .L_1106)
.L_1106:
        /*00b4*/ 	.word	0x00000008
.L_1107:


//--------------------- .nv.info._Z43decompress_random_access_block_based_kernelIiEvPKhPK13BlockMetadataIT_EPK12DFORMetadataIS3_EPK12RFORMetadataPKjPS3_i20CompressionAlgorithmm --------------------------
	.section	.nv.info._Z43decompress_random_access_block_based_kernelIiEvPKhPK13BlockMetadataIT_EPK12DFORMetadataIS3_EPK12RFORMetadataPKjPS3_i20CompressionAlgorithmm,"",@"SHT_CUDA_INFO"
	.sectionflags	@""
	.align	4


	//----- nvinfo : EIATTR_CUDA_API_VERSION
	.align		4
        /*0000*/ 	.byte	0x04, 0x37
        /*0002*/ 	.short	(.L_1109 - .L_1108)
.L_1108:
        /*0004*/ 	.word	0x00000082


	//----- nvinfo : EIATTR_KPARAM_INFO
	.align		4
.L_1109:
        /*0008*/ 	.byte	0x04, 0x17
        /*000a*/ 	.short	(.L_1111 - .L_1110)
.L_1110:
        /*000c*/ 	.word	0x00000000
        /*0010*/ 	.short	0x0008
        /*0012*/ 	.short	0x0038
        /*0014*/ 	.byte	0x00, 0xf0, 0x21, 0x00


	//----- nvinfo : EIATTR_KPARAM_INFO
	.align		4
.L_1111:
        /*0018*/ 	.byte	0x04, 0x17
        /*001a*/ 	.short	(.L_1113 - .L_1112)
.L_1112:
        /*001c*/ 	.word	0x00000000
        /*0020*/ 	.short	0x0007
        /*0022*/ 	.short	0x0034
        /*0024*/ 	.byte	0x00, 0xf0, 0x11, 0x00


	//----- nvinfo : EIATTR_KPARAM_INFO
	.align		4
.L_1113:
        /*0028*/ 	.byte	0x04, 0x17
        /*002a*/ 	.short	(.L_1115 - .L_1114)
.L_1114:
        /*002c*/ 	.word	0x00000000
        /*0030*/ 	.short	0x0006
        /*0032*/ 	.short	0x0030
        /*0034*/ 	.byte	0x00, 0xf0, 0x11, 0x00


	//----- nvinfo : EIATTR_KPARAM_INFO
	.align		4
.L_1115:
        /*0038*/ 	.byte	0x04, 0x17
        /*003a*/ 	.short	(.L_1117 - .L_1116)
.L_1116:
        /*003c*/ 	.word	0x00000000
        /*0040*/ 	.short	0x0005
        /*0042*/ 	.short	0x0028
        /*0044*/ 	.byte	0x00, 0xf5, 0x21, 0x00


	//----- nvinfo : EIATTR_KPARAM_INFO
	.align		4
.L_1117:
        /*0048*/ 	.byte	0x04, 0x17
        /*004a*/ 	.short	(.L_1119 - .L_1118)
.L_1118:
        /*004c*/ 	.word	0x00000000
        /*0050*/ 	.short	0x0004
        /*0052*/ 	.short	0x0020
        /*0054*/ 	.byte	0x00, 0xf5, 0x21, 0x00


	//----- nvinfo : EIATTR_KPARAM_INFO
	.align		4
.L_1119:
        /*0058*/ 	.byte	0x04, 0x17
        /*005a*/ 	.short	(.L_1121 - .L_1120)
.L_1120:
        /*005c*/ 	.word	0x00000000
        /*0060*/ 	.short	0x0003
        /*0062*/ 	.short	0x0018
        /*0064*/ 	.byte	0x00, 0xf5, 0x21, 0x00


	//----- nvinfo : EIATTR_KPARAM_INFO
	.align		4
.L_1121:
        /*0068*/ 	.byte	0x04, 0x17
        /*006a*/ 	.short	(.L_1123 - .L_1122)
.L_1122:
        /*006c*/ 	.word	0x00000000
        /*0070*/ 	.short	0x0002
        /*0072*/ 	.short	0x0010
        /*0074*/ 	.byte	0x00, 0xf5, 0x21, 0x00


	//----- nvinfo : EIATTR_KPARAM_INFO
	.align		4
.L_1123:
        /*0078*/ 	.byte	0x04, 0x17
        /*007a*/ 	.short	(.L_1125 - .L_1124)
.L_1124:
        /*007c*/ 	.word	0x00000000
        /*0080*/ 	.short	0x0001
        /*0082*/ 	.short	0x0008
        /*0084*/ 	.byte	0x00, 0xf5, 0x21, 0x00


	//----- nvinfo : EIATTR_KPARAM_INFO
	.align		4
.L_1125:
        /*0088*/ 	.byte	0x04, 0x17
        /*008a*/ 	.short	(.L_1127 - .L_1126)
.L_1126:
        /*008c*/ 	.word	0x00000000
        /*0090*/ 	.short	0x0000
        /*0092*/ 	.short	0x0000
        /*0094*/ 	.byte	0x00, 0xf5, 0x21, 0x00


	//----- nvinfo : EIATTR_SPARSE_MMA_MASK
	.align		4
.L_1127:
        /*0098*/ 	.byte	0x03, 0x50
        /*009a*/ 	.short	0x0000


	//----- nvinfo : EIATTR_MAXREG_COUNT
	.align		4
        /*009c*/ 	.byte	0x03, 0x1b
        /*009e*/ 	.short	0x00ff


	//----- nvinfo : EIATTR_MERCURY_ISA_VERSION
	.align		4
        /*00a0*/ 	.byte	0x03, 0x5f
        /*00a2*/ 	.short	0x0101


	//----- nvinfo : EIATTR_VRC_CTA_INIT_COUNT
	.align		4
        /*00a4*/ 	.byte	0x02, 0x4a
	.zero		1
	.zero		1


	//----- nvinfo : EIATTR_EXIT_INSTR_OFFSETS
	.align		4
        /*00a8*/ 	.byte	0x04, 0x1c
        /*00aa*/ 	.short	(.L_1129 - .L_1128)


	//   ....[0]....
.L_1128:
        /*00ac*/ 	.word	0x00000080


	//   ....[1]....
        /*00b0*/ 	.word	0x00000100


	//   ....[2]....
        /*00b4*/ 	.word	0x00005270


	//----- nvinfo : EIATTR_CRS_STACK_SIZE
	.align		4
.L_1129:
        /*00b8*/ 	.byte	0x04, 0x1e
        /*00ba*/ 	.short	(.L_1131 - .L_1130)
.L_1130:
        /*00bc*/ 	.word	0x00000000


	//----- nvinfo : EIATTR_CBANK_PARAM_SIZE
	.align		4
.L_1131:
        /*00c0*/ 	.byte	0x03, 0x19
        /*00c2*/ 	.short	0x0040


	//----- nvinfo : EIATTR_PARAM_CBANK
	.align		4
        /*00c4*/ 	.byte	0x04, 0x0a
        /*00c6*/ 	.short	(.L_1133 - .L_1132)
	.align		4
.L_1132:
        /*00c8*/ 	.word	index@(.nv.constant0._Z43decompress_random_access_block_based_kernelIiEvPKhPK13BlockMetadataIT_EPK12DFORMetadataIS3_EPK12RFORMetadataPKjPS3_i20CompressionAlgorithmm)
        /*00cc*/ 	.short	0x0380
        /*00ce*/ 	.short	0x0040


	//----- nvinfo : EIATTR_SW_WAR
	.align		4
.L_1133:
        /*00d0*/ 	.byte	0x04, 0x36
        /*00d2*/ 	.short	(.L_1135 - .L_1134)
.L_1134:
        /*00d4*/ 	.word	0x00000008
.L_1135:


//--------------------- .nv.info._Z31decompress_random_access_kernelIiEvPKhPK13BlockMetadataIT_EPK12DFORMetadataIS3_EPK12RFORMetadataPKjPS3_i20CompressionAlgorithmm --------------------------
	.section	.nv.info._Z31decompress_random_access_kernelIiEvPKhPK13BlockMetadataIT_EPK12DFORMetadataIS3_EPK12RFORMetadataPKjPS3_i20CompressionAlgorithmm,"",@"SHT_CUDA_INFO"
	.sectionflags	@""
	.align	4


	//----- nvinfo : EIATTR_CUDA_API_VERSION
	.align		4
        /*0000*/ 	.byte	0x04, 0x37
        /*0002*/ 	.short	(.L_1137 - .L_1136)
.L_1136:
        /*0004*/ 	.word	0x00000082


	//----- nvinfo : EIATTR_KPARAM_INFO
	.align		4
.L_1137:
        /*0008*/ 	.byte	0x04, 0x17
        /*000a*/ 	.short	(.L_1139 - .L_1138)
.L_1138:
        /*000c*/ 	.word	0x00000000
        /*0010*/ 	.short	0x0008
        /*0012*/ 	.short	0x0038
        /*0014*/ 	.byte	0x00, 0xf0, 0x21, 0x00


	//----- nvinfo : EIATTR_KPARAM_INFO
	.align		4
.L_1139:
        /*0018*/ 	.byte	0x04, 0x17
        /*001a*/ 	.short	(.L_1141 - .L_1140)
.L_1140:
        /*001c*/ 	.word	0x00000000
        /*0020*/ 	.short	0x0007
        /*0022*/ 	.short	0x0034
        /*0024*/ 	.byte	0x00, 0xf0, 0x11, 0x00


	//----- nvinfo : EIATTR_KPARAM_INFO
	.align		4
.L_1141:
        /*0028*/ 	.byte	0x04, 0x17
        /*002a*/ 	.short	(.L_1143 - .L_1142)
.L_1142:
        /*002c*/ 	.word	0x00000000
        /*0030*/ 	.short	0x0006
        /*0032*/ 	.short	0x0030
        /*0034*/ 	.byte	0x00, 0xf0, 0x11, 0x00


	//----- nvinfo : EIATTR_KPARAM_INFO
	.align		4
.L_1143:
        /*0038*/ 	.byte	0x04, 0x17
        /*003a*/ 	.short	(.L_1145 - .L_1144)
.L_1144:
        /*003c*/ 	.word	0x00000000
        /*0040*/ 	.short	0x0005
        /*0042*/ 	.short	0x0028
        /*0044*/ 	.byte	0x00, 0xf5, 0x21, 0x00


	//----- nvinfo : EIATTR_KPARAM_INFO
	.align		4
.L_1145:
        /*0048*/ 	.byte	0x04, 0x17
        /*004a*/ 	.short	(.L_1147 - .L_1146)
.L_1146:
        /*004c*/ 	.word	0x00000000
        /*0050*/ 	.short	0x0004
        /*0052*/ 	.short	0x0020
        /*0054*/ 	.byte	0x00, 0xf5, 0x21, 0x00


	//----- nvinfo : EIATTR_KPARAM_INFO
	.align		4
.L_1147:
        /*0058*/ 	.byte	0x04, 0x17
        /*005a*/ 	.short	(.L_1149 - .L_1148)
.L_1148:
        /*005c*/ 	.word	0x00000000
        /*0060*/ 	.short	0x0003
        /*0062*/ 	.short	0x0018
        /*0064*/ 	.byte	0x00, 0xf5, 0x21, 0x00


	//----- nvinfo : EIATTR_KPARAM_INFO
	.align		4
.L_1149:
        /*0068*/ 	.byte	0x04, 0x17
        /*006a*/ 	.short	(.L_1151 - .L_1150)
.L_1150:
        /*006c*/ 	.word	0x00000000
        /*0070*/ 	.short	0x0002
        /*0072*/ 	.short	0x0010
        /*0074*/ 	.byte	0x00, 0xf5, 0x21, 0x00


	//----- nvinfo : EIATTR_KPARAM_INFO
	.align		4
.L_1151:
        /*0078*/ 	.byte	0x04, 0x17
        /*007a*/ 	.short	(.L_1153 - .L_1152)
.L_1152:
        /*007c*/ 	.word	0x00000000
        /*0080*/ 	.short	0x0001
        /*0082*/ 	.short	0x0008
        /*0084*/ 	.byte	0x00, 0xf5, 0x21, 0x00


	//----- nvinfo : EIATTR_KPARAM_INFO
	.align		4
.L_1153:
        /*0088*/ 	.byte	0x04, 0x17
        /*008a*/ 	.short	(.L_1155 - .L_1154)
.L_1154:
        /*008c*/ 	.word	0x00000000
        /*0090*/ 	.short	0x0000
        /*0092*/ 	.short	0x0000
        /*0094*/ 	.byte	0x00, 0xf5, 0x21, 0x00


	//----- nvinfo : EIATTR_SPARSE_MMA_MASK
	.align		4
.L_1155:
        /*0098*/ 	.byte	0x03, 0x50
        /*009a*/ 	.short	0x0000


	//----- nvinfo : EIATTR_MAXREG_COUNT
	.align		4
        /*009c*/ 	.byte	0x03, 0x1b
        /*009e*/ 	.short	0x00ff


	//----- nvinfo : EIATTR_MERCURY_ISA_VERSION
	.align		4
        /*00a0*/ 	.byte	0x03, 0x5f
        /*00a2*/ 	.short	0x0101


	//----- nvinfo : EIATTR_VRC_CTA_INIT_COUNT
	.align		4
        /*00a4*/ 	.byte	0x02, 0x4a
	.zero		1
	.zero		1


	//----- nvinfo : EIATTR_EXIT_INSTR_OFFSETS
	.align		4
        /*00a8*/ 	.byte	0x04, 0x1c
        /*00aa*/ 	.short	(.L_1157 - .L_1156)


	//   ....[0]....
.L_1156:
        /*00ac*/ 	.word	0x00000070


	//   ....[1]....
        /*00b0*/ 	.word	0x000000f0


	//   ....[2]....
        /*00b4*/ 	.word	0x00003280


	//----- nvinfo : EIATTR_CRS_STACK_SIZE
	.align		4
.L_1157:
        /*00b8*/ 	.byte	0x04, 0x1e
        /*00ba*/ 	.short	(.L_1159 - .L_1158)
.L_1158:
        /*00bc*/ 	.word	0x00000000


	//----- nvinfo : EIATTR_CBANK_PARAM_SIZE
	.align		4
.L_1159:
        /*00c0*/ 	.byte	0x03, 0x19
        /*00c2*/ 	.short	0x0040


	//----- nvinfo : EIATTR_PARAM_CBANK
	.align		4
        /*00c4*/ 	.byte	0x04, 0x0a
        /*00c6*/ 	.short	(.L_1161 - .L_1160)
	.align		4
.L_1160:
        /*00c8*/ 	.word	index@(.nv.constant0._Z31decompress_random_access_kernelIiEvPKhPK13BlockMetadataIT_EPK12DFORMetadataIS3_EPK12RFORMetadataPKjPS3_i20CompressionAlgorithmm)
        /*00cc*/ 	.short	0x0380
        /*00ce*/ 	.short	0x0040


	//----- nvinfo : EIATTR_SW_WAR
	.align		4
.L_1161:
        /*00d0*/ 	.byte	0x04, 0x36
        /*00d2*/ 	.short	(.L_1163 - .L_1162)
.L_1162:
        /*00d4*/ 	.word	0x00000008
.L_1163:


//--------------------- .nv.info._Z26decompress_gpu_rfor_kernelIiLi1EEvPKhPK13BlockMetadataIT_EPK12RFORMetadataPS3_i --------------------------
	.section	.nv.info._Z26decompress_gpu_rfor_kernelIiLi1EEvPKhPK13BlockMetadataIT_EPK12RFORMetadataPS3_i,"",@"SHT_CUDA_INFO"
	.sectionflags	@""
	.align	4


	//----- nvinfo : EIATTR_CUDA_API_VERSION
	.align		4
        /*0000*/ 	.byte	0x04, 0x37
        /*0002*/ 	.short	(.L_1165 - .L_1164)
.L_1164:
        /*0004*/ 	.word	0x00000082


	//----- nvinfo : EIATTR_KPARAM_INFO
	.align		4
.L_1165:
        /*0008*/ 	.byte	0x04, 0x17
        /*000a*/ 	.short	(.L_1167 - .L_1166)
.L_1166:
        /*000c*/ 	.word	0x00000000
        /*0010*/ 	.short	0x0004
        /*0012*/ 	.short	0x0020
        /*0014*/ 	.byte	0x00, 0xf0, 0x11, 0x00


	//----- nvinfo : EIATTR_KPARAM_INFO
	.align		4
.L_1167:
        /*0018*/ 	.byte	0x04, 0x17
        /*001a*/ 	.short	(.L_1169 - .L_1168)
.L_1168:
        /*001c*/ 	.word	0x00000000
        /*0020*/ 	.short	0x0003
        /*0022*/ 	.short	0x0018
        /*0024*/ 	.byte	0x00, 0xf5, 0x21, 0x00


	//----- nvinfo : EIATTR_KPARAM_INFO
	.align		4
.L_1169:
        /*0028*/ 	.byte	0x04, 0x17
        /*002a*/ 	.short	(.L_1171 - .L_1170)
.L_1170:
        /*002c*/ 	.word	0x00000000
        /*0030*/ 	.short	0x0002
        /*0032*/ 	.short	0x0010
        /*0034*/ 	.byte	0x00, 0xf5, 0x21, 0x00


	//----- nvinfo : EIATTR_KPARAM_INFO
	.align		4
.L_1171:
        /*0038*/ 	.byte	0x04, 0x17
        /*003a*/ 	.short	(.L_1173 - .L_1172)
.L_1172:
        /*003c*/ 	.word	0x00000000
        /*0040*/ 	.short	0x0001
        /*0042*/ 	.short	0x0008
        /*0044*/ 	.byte	0x00, 0xf5, 0x21, 0x00


	//----- nvinfo : EIATTR_KPARAM_INFO
	.align		4
.L_1173:
        /*0048*/ 	.byte	0x04, 0x17
        /*004a*/ 	.short	(.L_1175 - .L_1174)
.L_1174:
        /*004c*/ 	.word	0x00000000
        /*0050*/ 	.short	0x0000
        /*0052*/ 	.short	0x0000
        /*0054*/ 	.byte	0x00, 0xf5, 0x21, 0x00


	//----- nvinfo : EIATTR_SPARSE_MMA_MASK
	.align		4
.L_1175:
        /*0058*/ 	.byte	0x03, 0x50
        /*005a*/ 	.short	0x0000


	//----- nvinfo : EIATTR_MAXREG_COUNT
	.align		4
        /*005c*/ 	.byte	0x03, 0x1b
        /*005e*/ 	.short	0x00ff


	//----- nvinfo : EIATTR_MERCURY_ISA_VERSION
	.align		4
        /*0060*/ 	.byte	0x03, 0x5f
        /*0062*/ 	.short	0x0101


	//----- nvinfo : EIATTR_VRC_CTA_INIT_COUNT
	.align		4
        /*0064*/ 	.byte	0x02, 0x4a
	.zero		1
	.zero		1


	//----- nvinfo : EIATTR_EXIT_INSTR_OFFSETS
	.align		4
        /*0068*/ 	.byte	0x04, 0x1c
        /*006a*/ 	.short	(.L_1177 - .L_1176)


	//   ....[0]....
.L_1176:
        /*006c*/ 	.word	0x00000060


	//   ....[1]....
        /*0070*/ 	.word	0x00001370


	//----- nvinfo : EIATTR_CRS_STACK_SIZE
	.align		4
.L_1177:
        /*0074*/ 	.byte	0x04, 0x1e
        /*0076*/ 	.short	(.L_1179 - .L_1178)
.L_1178:
        /*0078*/ 	.word	0x00000000


	//----- nvinfo : EIATTR_CBANK_PARAM_SIZE
	.align		4
.L_1179:
        /*007c*/ 	.byte	0x03, 0x19
        /*007e*/ 	.short	0x0024


	//----- nvinfo : EIATTR_PARAM_CBANK
	.align		4
        /*0080*/ 	.byte	0x04, 0x0a
        /*0082*/ 	.short	(.L_1181 - .L_1180)
	.align		4
.L_1180:
        /*0084*/ 	.word	index@(.nv.constant0._Z26decompress_gpu_rfor_kernelIiLi1EEvPKhPK13BlockMetadataIT_EPK12RFORMetadataPS3_i)
        /*0088*/ 	.short	0x0380
        /*008a*/ 	.short	0x0024


	//----- nvinfo : EIATTR_SW_WAR
	.align		4
.L_1181:
        /*008c*/ 	.byte	0x04, 0x36
        /*008e*/ 	.short	(.L_1183 - .L_1182)
.L_1182:
        /*0090*/ 	.word	0x00000008
.L_1183:


//--------------------- .nv.info._Z26decompress_gpu_dfor_kernelIiLi1EEvPKhPK13BlockMetadataIT_EPK12DFORMetadataIS3_EPS3_im --------------------------
	.section	.nv.info._Z26decompress_gpu_dfor_kernelIiLi1EEvPKhPK13BlockMetadataIT_EPK12DFORMetadataIS3_EPS3_im,"",@"SHT_CUDA_INFO"
	.sectionflags	@""
	.align	4


	//----- nvinfo : EIATTR_CUDA_API_VERSION
	.align		4
        /*0000*/ 	.byte	0x04, 0x37
        /*0002*/ 	.short	(.L_1185 - .L_1184)
.L_1184:
        /*0004*/ 	.word	0x00000082


	//----- nvinfo : EIATTR_KPARAM_INFO
	.align		4
.L_1185:
        /*0008*/ 	.byte	0x04, 0x17
        /*000a*/ 	.short	(.L_1187 - .L_1186)
.L_1186:
        /*000c*/ 	.word	0x00000000
        /*0010*/ 	.short	0x0005
        /*0012*/ 	.short	0x0028
        /*0014*/ 	.byte	0x00, 0xf0, 0x21, 0x00


	//----- nvinfo : EIATTR_KPARAM_INFO
	.align		4
.L_1187:
        /*0018*/ 	.byte	0x04, 0x17
        /*001a*/ 	.short	(.L_1189 - .L_1188)
.L_1188:
        /*001c*/ 	.word	0x00000000
        /*0020*/ 	.short	0x0004
        /*0022*/ 	.short	0x0020
        /*0024*/ 	.byte	0x00, 0xf0, 0x11, 0x00


	//----- nvinfo : EIATTR_KPARAM_INFO
	.align		4
.L_1189:
        /*0028*/ 	.byte	0x04, 0x17
        /*002a*/ 	.short	(.L_1191 - .L_1190)
.L_1190:
        /*002c*/ 	.word	0x00000000
        /*0030*/ 	.short	0x0003
        /*0032*/ 	.short	0x0018
        /*0034*/ 	.byte	0x00, 0xf5, 0x21, 0x00


	//----- nvinfo : EIATTR_KPARAM_INFO
	.align		4
.L_1191:
        /*0038*/ 	.byte	0x04, 0x17
        /*003a*/ 	.short	(.L_1193 - .L_1192)
.L_1192:
        /*003c*/ 	.word	0x00000000
        /*0040*/ 	.short	0x0002
        /*0042*/ 	.short	0x0010
        /*0044*/ 	.byte	0x00, 0xf5, 0x21, 0x00


	//----- nvinfo : EIATTR_KPARAM_INFO
	.align		4
.L_1193:
        /*0048*/ 	.byte	0x04, 0x17
        /*004a*/ 	.short	(.L_1195 - .L_1194)
.L_1194:
        /*004c*/ 	.word	0x00000000
        /*0050*/ 	.short	0x0001
        /*0052*/ 	.short	0x0008
        /*0054*/ 	.byte	0x00, 0xf5, 0x21, 0x00


	//----- nvinfo : EIATTR_KPARAM_INFO
	.align		4
.L_1195:
        /*0058*/ 	.byte	0x04, 0x17
        /*005a*/ 	.short	(.L_1197 - .L_1196)
.L_1196:
        /*005c*/ 	.word	0x00000000
        /*0060*/ 	.short	0x0000
        /*0062*/ 	.short	0x0000
        /*0064*/ 	.byte	0x00, 0xf5, 0x21, 0x00


	//----- nvinfo : EIATTR_SPARSE_MMA_MASK
	.align		4
.L_1197:
        /*0068*/ 	.byte	0x03, 0x50
        /*006a*/ 	.short	0x0000


	//----- nvinfo : EIATTR_MAXREG_COUNT
	.align		4
        /*006c*/ 	.byte	0x03, 0x1b
        /*006e*/ 	.short	0x00ff


	//----- nvinfo : EIATTR_NUM_BARRIERS
	.align		4
        /*0070*/ 	.byte	0x02, 0x4c
        /*0072*/ 	.byte	0x01
	.zero		1


	//----- nvinfo : EIATTR_MERCURY_ISA_VERSION
	.align		4
        /*0074*/ 	.byte	0x03, 0x5f
        /*0076*/ 	.short	0x0101


	//----- nvinfo : EIATTR_VRC_CTA_INIT_COUNT
	.align		4
        /*0078*/ 	.byte	0x02, 0x4a
	.zero		1
	.zero		1


	//----- nvinfo : EIATTR_EXIT_INSTR_OFFSETS
	.align		4
        /*007c*/ 	.byte	0x04, 0x1c
        /*007e*/ 	.short	(.L_1199 - .L_1198)


	//   ....[0]....
.L_1198:
        /*0080*/ 	.word	0x00000060


	//   ....[1]....
        /*0084*/ 	.word	0x00001aa0


	//   ....[2]....
        /*0088*/ 	.word	0x00001b10


	//   ....[3]....
        /*008c*/ 	.word	0x00001b70


	//----- nvinfo : EIATTR_CRS_STACK_SIZE
	.align		4
.L_1199:
        /*0090*/ 	.byte	0x04, 0x1e
        /*0092*/ 	.short	(.L_1201 - .L_1200)
.L_1200:
        /*0094*/ 	.word	0x00000000


	//----- nvinfo : EIATTR_CBANK_PARAM_SIZE
	.align		4
.L_1201:
        /*0098*/ 	.byte	0x03, 0x19
        /*009a*/ 	.short	0x0030


	//----- nvinfo : EIATTR_PARAM_CBANK
	.align		4
        /*009c*/ 	.byte	0x04, 0x0a
        /*009e*/ 	.short	(.L_1203 - .L_1202)
	.align		4
.L_1202:
        /*00a0*/ 	.word	index@(.nv.constant0._Z26decompress_gpu_dfor_kernelIiLi1EEvPKhPK13BlockMetadataIT_EPK12DFORMetadataIS3_EPS3_im)
        /*00a4*/ 	.short	0x0380
        /*00a6*/ 	.short	0x0030


	//----- nvinfo : EIATTR_SW_WAR
	.align		4
.L_1203:
        /*00a8*/ 	.byte	0x04, 0x36
        /*00aa*/ 	.short	(.L_1205 - .L_1204)
.L_1204:
        /*00ac*/ 	.word	0x00000008
.L_1205:


//--------------------- .nv.info._Z25decompress_gpu_for_kernelIiLi1EEvPKhPK13BlockMetadataIT_EPS3_i --------------------------
	.section	.nv.info._Z25decompress_gpu_for_kernelIiLi1EEvPKhPK13BlockMetadataIT_EPS3_i,"",@"SHT_CUDA_INFO"
	.sectionflags	@""
	.align	4


	//----- nvinfo : EIATTR_CUDA_API_VERSION
	.align		4
        /*0000*/ 	.byte	0x04, 0x37
        /*0002*/ 	.short	(.L_1207 - .L_1206)
.L_1206:
        /*0004*/ 	.word	0x00000082


	//----- nvinfo : EIATTR_KPARAM_INFO
	.align		4
.L_1207:
        /*0008*/ 	.byte	0x04, 0x17
        /*000a*/ 	.short	(.L_1209 - .L_1208)
.L_1208:
        /*000c*/ 	.word	0x00000000
        /*0010*/ 	.short	0x0003
        /*0012*/ 	.short	0x0018
        /*0014*/ 	.byte	0x00, 0xf0, 0x11, 0x00


	//----- nvinfo : EIATTR_KPARAM_INFO
	.align		4
.L_1209:
        /*0018*/ 	.byte	0x04, 0x17
        /*001a*/ 	.short	(.L_1211 - .L_1210)
.L_1210:
        /*001c*/ 	.word	0x00000000
        /*0020*/ 	.short	0x0002
        /*0022*/ 	.short	0x0010
        /*0024*/ 	.byte	0x00, 0xf5, 0x21, 0x00


	//----- nvinfo : EIATTR_KPARAM_INFO
	.align		4
.L_1211:
        /*0028*/ 	.byte	0x04, 0x17
        /*002a*/ 	.short	(.L_1213 - .L_1212)
.L_1212:
        /*002c*/ 	.word	0x00000000
        /*0030*/ 	.short	0x0001
        /*0032*/ 	.short	0x0008
        /*0034*/ 	.byte	0x00, 0xf5, 0x21, 0x00


	//----- nvinfo : EIATTR_KPARAM_INFO
	.align		4
.L_1213:
        /*0038*/ 	.byte	0x04, 0x17
        /*003a*/ 	.short	(.L_1215 - .L_1214)
.L_1214:
        /*003c*/ 	.word	0x00000000
        /*0040*/ 	.short	0x0000
        /*0042*/ 	.short	0x0000
        /*0044*/ 	.byte	0x00, 0xf5, 0x21, 0x00


	//----- nvinfo : EIATTR_SPARSE_MMA_MASK
	.align		4
.L_1215:
        /*0048*/ 	.byte	0x03, 0x50
        /*004a*/ 	.short	0x0000


	//----- nvinfo : EIATTR_MAXREG_COUNT
	.align		4
        /*004c*/ 	.byte	0x03, 0x1b
        /*004e*/ 	.short	0x00ff


	//----- nvinfo : EIATTR_MERCURY_ISA_VERSION
	.align		4
        /*0050*/ 	.byte	0x03, 0x5f
        /*0052*/ 	.short	0x0101


	//----- nvinfo : EIATTR_VRC_CTA_INIT_COUNT
	.align		4
        /*0054*/ 	.byte	0x02, 0x4a
	.zero		1
	.zero		1


	//----- nvinfo : EIATTR_EXIT_INSTR_OFFSETS
	.align		4
        /*0058*/ 	.byte	0x04, 0x1c
        /*005a*/ 	.short	(.L_1217 - .L_1216)


	//   ....[0]....
.L_1216:
        /*005c*/ 	.word	0x00000060


	//   ....[1]....
        /*0060*/ 	.word	0x00000d90


	//----- nvinfo : EIATTR_CRS_STACK_SIZE
	.align		4
.L_1217:
        /*0064*/ 	.byte	0x04, 0x1e
        /*0066*/ 	.short	(.L_1219 - .L_1218)
.L_1218:
        /*0068*/ 	.word	0x00000000


	//----- nvinfo : EIATTR_CBANK_PARAM_SIZE
	.align		4
.L_1219:
        /*006c*/ 	.byte	0x03, 0x19
        /*006e*/ 	.short	0x001c


	//----- nvinfo : EIATTR_PARAM_CBANK
	.align		4
        /*0070*/ 	.byte	0x04, 0x0a
        /*0072*/ 	.short	(.L_1221 - .L_1220)
	.align		4
.L_1220:
        /*0074*/ 	.word	index@(.nv.constant0._Z25decompress_gpu_for_kernelIiLi1EEvPKhPK13BlockMetadataIT_EPS3_i)
        /*0078*/ 	.short	0x0380
        /*007a*/ 	.short	0x001c


	//----- nvinfo : EIATTR_SW_WAR
	.align		4
.L_1221:
        /*007c*/ 	.byte	0x04, 0x36
        /*007e*/ 	.short	(.L_1223 - .L_1222)
.L_1222:
        /*0080*/ 	.word	0x00000008
.L_1223:


//--------------------- .nv.info._Z25serialize_data_gpu_kernelIiEvPhPK20SerializedDataHeaderPKhPK13BlockMetadataIT_EPK12DFORMetadataIS7_EPK12RFORMetadata20CompressionAlgorithm --------------------------
	.section	.nv.info._Z25serialize_data_gpu_kernelIiEvPhPK20SerializedDataHeaderPKhPK13BlockMetadataIT_EPK12DFORMetadataIS7_EPK12RFORMetadata20CompressionAlgorithm,"",@"SHT_CUDA_INFO"
	.sectionflags	@""
	.align	4


	//----- nvinfo : EIATTR_CUDA_API_VERSION
	.align		4
        /*0000*/ 	.byte	0x04, 0x37
        /*0002*/ 	.short	(.L_1225 - .L_1224)
.L_1224:
        /*0004*/ 	.word	0x00000082


	//----- nvinfo : EIATTR_KPARAM_INFO
	.align		4
.L_1225:
        /*0008*/ 	.byte	0x04, 0x17
        /*000a*/ 	.short	(.L_1227 - .L_1226)
.L_1226:
        /*000c*/ 	.word	0x00000000
        /*0010*/ 	.short	0x0006
        /*0012*/ 	.short	0x0030
        /*0014*/ 	.byte	0x00, 0xf0, 0x11, 0x00


	//----- nvinfo : EIATTR_KPARAM_INFO
	.align		4
.L_1227:
        /*0018*/ 	.byte	0x04, 0x17
        /*001a*/ 	.short	(.L_1229 - .L_1228)
.L_1228:
        /*001c*/ 	.word	0x00000000
        /*0020*/ 	.short	0x0005
        /*0022*/ 	.short	0x0028
        /*0024*/ 	.byte	0x00, 0xf5, 0x21, 0x00


	//----- nvinfo : EIATTR_KPARAM_INFO
	.align		4
.L_1229:
        /*0028*/ 	.byte	0x04, 0x17
        /*002a*/ 	.short	(.L_1231 - .L_1230)
.L_1230:
        /*002c*/ 	.word	0x00000000
        /*0030*/ 	.short	0x0004
        /*0032*/ 	.short	0x0020
        /*0034*/ 	.byte	0x00, 0xf5, 0x21, 0x00


	//----- nvinfo : EIATTR_KPARAM_INFO
	.align		4
.L_1231:
        /*0038*/ 	.byte	0x04, 0x17
        /*003a*/ 	.short	(.L_1233 - .L_1232)
.L_1232:
        /*003c*/ 	.word	0x00000000
        /*0040*/ 	.short	0x0003
        /*0042*/ 	.short	0x0018
        /*0044*/ 	.byte	0x00, 0xf5, 0x21, 0x00


	//----- nvinfo : EIATTR_KPARAM_INFO
	.align		4
.L_1233:
        /*0048*/ 	.byte	0x04, 0x17
        /*004a*/ 	.short	(.L_1235 - .L_1234)
.L_1234:
        /*004c*/ 	.word	0x00000000
        /*0050*/ 	.short	0x0002
        /*0052*/ 	.short	0x0010
        /*0054*/ 	.byte	0x00, 0xf5, 0x21, 0x00


	//----- nvinfo : EIATTR_KPARAM_INFO
	.align		4
.L_1235:
        /*0058*/ 	.byte	0x04, 0x17
        /*005a*/ 	.short	(.L_1237 - .L_1236)
.L_1236:
        /*005c*/ 	.word	0x00000000
        /*0060*/ 	.short	0x0001
        /*0062*/ 	.short	0x0008
        /*0064*/ 	.byte	0x00, 0xf5, 0x21, 0x00


	//----- nvinfo : EIATTR_KPARAM_INFO
	.align		4
.L_1237:
        /*0068*/ 	.byte	0x04, 0x17
        /*006a*/ 	.short	(.L_1239 - .L_1238)
.L_1238:
        /*006c*/ 	.word	0x00000000
        /*0070*/ 	.short	0x0000
        /*0072*/ 	.short	0x0000
        /*0074*/ 	.byte	0x00, 0xf5, 0x21, 0x00


	//----- nvinfo : EIATTR_SPARSE_MMA_MASK
	.align		4
.L_1239:
        /*0078*/ 	.byte	0x03, 0x50
        /*007a*/ 	.short	0x0000


	//----- nvinfo : EIATTR_MAXREG_COUNT
	.align		4
        /*007c*/ 	.byte	0x03, 0x1b
        /*007e*/ 	.short	0x00ff


	//----- nvinfo : EIATTR_MERCURY_ISA_VERSION
	.align		4
        /*0080*/ 	.byte	0x03, 0x5f
        /*0082*/ 	.short	0x0101


	//----- nvinfo : EIATTR_VRC_CTA_INIT_COUNT
	.align		4
        /*0084*/ 	.byte	0x02, 0x4a
	.zero		1
	.zero		1


	//----- nvinfo : EIATTR_EXIT_INSTR_OFFSETS
	.align		4
        /*0088*/ 	.byte	0x04, 0x1c
        /*008a*/ 	.short	(.L_1241 - .L_1240)


	//   ....[0]....
.L_1240:
        /*008c*/ 	.word	0x00001900


	//   ....[1]....
        /*0090*/ 	.word	0x00001b80


	//   ....[2]....
        /*0094*/ 	.word	0x00001d70


	//----- nvinfo : EIATTR_CRS_STACK_SIZE
	.align		4
.L_1241:
        /*0098*/ 	.byte	0x04, 0x1e
        /*009a*/ 	.short	(.L_1243 - .L_1242)
.L_1242:
        /*009c*/ 	.word	0x00000000


	//----- nvinfo : EIATTR_CBANK_PARAM_SIZE
	.align		4
.L_1243:
        /*00a0*/ 	.byte	0x03, 0x19
        /*00a2*/ 	.short	0x0034


	//----- nvinfo : EIATTR_PARAM_CBANK
	.align		4
        /*00a4*/ 	.byte	0x04, 0x0a
        /*00a6*/ 	.short	(.L_1245 - .L_1244)
	.align		4
.L_1244:
        /*00a8*/ 	.word	index@(.nv.constant0._Z25serialize_data_gpu_kernelIiEvPhPK20SerializedDataHeaderPKhPK13BlockMetadataIT_EPK12DFORMetadataIS7_EPK12RFORMetadata20CompressionAlgorithm)
        /*00ac*/ 	.short	0x0380
        /*00ae*/ 	.short	0x0034


	//----- nvinfo : EIATTR_SW_WAR
	.align		4
.L_1245:
        /*00b0*/ 	.byte	0x04, 0x36
        /*00b2*/ 	.short	(.L_1247 - .L_1246)
.L_1246:
        /*00b4*/ 	.word	0x00000008
.L_1247:


//--------------------- .nv.info._Z27deserialize_data_gpu_kernelIiEvPKhPK20SerializedDataHeaderPhP13BlockMetadataIT_EP12DFORMetadataIS7_EP12RFORMetadata20CompressionAlgorithm --------------------------
	.section	.nv.info._Z27deserialize_data_gpu_kernelIiEvPKhPK20SerializedDataHeaderPhP13BlockMetadataIT_EP12DFORMetadataIS7_EP12RFORMetadata20CompressionAlgorithm,"",@"SHT_CUDA_INFO"
	.sectionflags	@""
	.align	4


	//----- nvinfo : EIATTR_CUDA_API_VERSION
	.align		4
        /*0000*/ 	.byte	0x04, 0x37
        /*0002*/ 	.short	(.L_1249 - .L_1248)
.L_1248:
        /*0004*/ 	.word	0x00000082


	//----- nvinfo : EIATTR_KPARAM_INFO
	.align		4
.L_1249:
        /*0008*/ 	.byte	0x04, 0x17
        /*000a*/ 	.short	(.L_1251 - .L_1250)
.L_1250:
        /*000c*/ 	.word	0x00000000
        /*0010*/ 	.short	0x0006
        /*0012*/ 	.short	0x0030
        /*0014*/ 	.byte	0x00, 0xf0, 0x11, 0x00


	//----- nvinfo : EIATTR_KPARAM_INFO
	.align		4
.L_1251:
        /*0018*/ 	.byte	0x04, 0x17
        /*001a*/ 	.short	(.L_1253 - .L_1252)
.L_1252:
        /*001c*/ 	.word	0x00000000
        /*0020*/ 	.short	0x0005
        /*0022*/ 	.short	0x0028
        /*0024*/ 	.byte	0x00, 0xf5, 0x21, 0x00


	//----- nvinfo : EIATTR_KPARAM_INFO
	.align		4
.L_1253:
        /*0028*/ 	.byte	0x04, 0x17
        /*002a*/ 	.short	(.L_1255 - .L_1254)
.L_1254:
        /*002c*/ 	.word	0x00000000
        /*0030*/ 	.short	0x0004
        /*0032*/ 	.short	0x0020
        /*0034*/ 	.byte	0x00, 0xf5, 0x21, 0x00


	//----- nvinfo : EIATTR_KPARAM_INFO
	.align		4
.L_1255:
        /*0038*/ 	.byte	0x04, 0x17
        /*003a*/ 	.short	(.L_1257 - .L_1256)
.L_1256:
        /*003c*/ 	.word	0x00000000
        /*0040*/ 	.short	0x0003
        /*0042*/ 	.short	0x0018
        /*0044*/ 	.byte	0x00, 0xf5, 0x21, 0x00


	//----- nvinfo : EIATTR_KPARAM_INFO
	.align		4
.L_1257:
        /*0048*/ 	.byte	0x04, 0x17
        /*004a*/ 	.short	(.L_1259 - .L_1258)
.L_1258:
        /*004c*/ 	.word	0x00000000
        /*0050*/ 	.short	0x0002
        /*0052*/ 	.short	0x0010
        /*0054*/ 	.byte	0x00, 0xf5, 0x21, 0x00


	//----- nvinfo : EIATTR_KPARAM_INFO
	.align		4
.L_1259:
        /*0058*/ 	.byte	0x04, 0x17
        /*005a*/ 	.short	(.L_1261 - .L_1260)
.L_1260:
        /*005c*/ 	.word	0x00000000
        /*0060*/ 	.short	0x0001
        /*0062*/ 	.short	0x0008
        /*0064*/ 	.byte	0x00, 0xf5, 0x21, 0x00


	//----- nvinfo : EIATTR_KPARAM_INFO
	.align		4
.L_1261:
        /*0068*/ 	.byte	0x04, 0x17
        /*006a*/ 	.short	(.L_1263 - .L_1262)
.L_1262:
        /*006c*/ 	.word	0x00000000
        /*0070*/ 	.short	0x0000
        /*0072*/ 	.short	0x0000
        /*0074*/ 	.byte	0x00, 0xf5, 0x21, 0x00


	//----- nvinfo : EIATTR_SPARSE_MMA_MASK
	.align		4
.L_1263:
        /*0078*/ 	.byte	0x03, 0x50
        /*007a*/ 	.short	0x0000


	//----- nvinfo : EIATTR_MAXREG_COUNT
	.align		4
        /*007c*/ 	.byte	0x03, 0x1b
        /*007e*/ 	.short	0x00ff


	//----- nvinfo : EIATTR_MERCURY_ISA_VERSION
	.align		4
        /*0080*/ 	.byte	0x03, 0x5f
        /*0082*/ 	.short	0x0101


	//----- nvinfo : EIATTR_VRC_CTA_INIT_COUNT
	.align		4
        /*0084*/ 	.byte	0x02, 0x4a
	.zero		1
	.zero		1


	//----- nvinfo : EIATTR_EXIT_INSTR_OFFSETS
	.align		4
        /*0088*/ 	.byte	0x04, 0x1c
        /*008a*/ 	.short	(.L_1265 - .L_1264)


	//   ....[0]....
.L_1264:
        /*008c*/ 	.word	0x00000ba0


	//   ....[1]....
        /*0090*/ 	.word	0x00000e20


	//   ....[2]....
        /*0094*/ 	.word	0x00001010


	//----- nvinfo : EIATTR_CRS_STACK_SIZE
	.align		4
.L_1265:
        /*0098*/ 	.byte	0x04, 0x1e
        /*009a*/ 	.short	(.L_1267 - .L_1266)
.L_1266:
        /*009c*/ 	.word	0x00000000


	//----- nvinfo : EIATTR_CBANK_PARAM_SIZE
	.align		4
.L_1267:
        /*00a0*/ 	.byte	0x03, 0x19
        /*00a2*/ 	.short	0x0034


	//----- nvinfo : EIATTR_PARAM_CBANK
	.align		4
        /*00a4*/ 	.byte	0x04, 0x0a
        /*00a6*/ 	.short	(.L_1269 - .L_1268)
	.align		4
.L_1268:
        /*00a8*/ 	.word	index@(.nv.constant0._Z27deserialize_data_gpu_kernelIiEvPKhPK20SerializedDataHeaderPhP13BlockMetadataIT_EP12DFORMetadataIS7_EP12RFORMetadata20CompressionAlgorithm)
        /*00ac*/ 	.short	0x0380
        /*00ae*/ 	.short	0x0034


	//----- nvinfo : EIATTR_SW_WAR
	.align		4
.L_1269:
        /*00b0*/ 	.byte	0x04, 0x36
        /*00b2*/ 	.short	(.L_1271 - .L_1270)
.L_1270:
        /*00b4*/ 	.word	0x00000008
.L_1271:


//--------------------- .nv.info._Z31validate_deserialization_kernelPK20SerializedDataHeaderPbP20CompressionAlgorithmP10DataTypeIdPm --------------------------
	.section	.nv.info._Z31validate_deserialization_kernelPK20SerializedDataHeaderPbP20CompressionAlgorithmP10DataTypeIdPm,"",@"SHT_CUDA_INFO"
	.sectionflags	@""
	.align	4


	//----- nvinfo : EIATTR_CUDA_API_VERSION
	.align		4
        /*0000*/ 	.byte	0x04, 0x37
        /*0002*/ 	.short	(.L_1273 - .L_1272)
.L_1272:
        /*0004*/ 	.word	0x00000082


	//----- nvinfo : EIATTR_KPARAM_INFO
	.align		4
.L_1273:
        /*0008*/ 	.byte	0x04, 0x17
        /*000a*/ 	.short	(.L_1275 - .L_1274)
.L_1274:
        /*000c*/ 	.word	0x00000000
        /*0010*/ 	.short	0x0004
        /*0012*/ 	.short	0x0020
        /*0014*/ 	.byte	0x00, 0xf5, 0x21, 0x00


	//----- nvinfo : EIATTR_KPARAM_INFO
	.align		4
.L_1275:
        /*0018*/ 	.byte	0x04, 0x17
        /*001a*/ 	.short	(.L_1277 - .L_1276)
.L_1276:
        /*001c*/ 	.word	0x00000000
        /*0020*/ 	.short	0x0003
        /*0022*/ 	.short	0x0018
        /*0024*/ 	.byte	0x00, 0xf5, 0x21, 0x00


	//----- nvinfo : EIATTR_KPARAM_INFO
	.align		4
.L_1277:
        /*0028*/ 	.byte	0x04, 0x17
        /*002a*/ 	.short	(.L_1279 - .L_1278)
.L_1278:
        /*002c*/ 	.word	0x00000000
        /*0030*/ 	.short	0x0002
        /*0032*/ 	.short	0x0010
        /*0034*/ 	.byte	0x00, 0xf5, 0x21, 0x00


	//----- nvinfo : EIATTR_KPARAM_INFO
	.align		4
.L_1279:
        /*0038*/ 	.byte	0x04, 0x17
        /*003a*/ 	.short	(.L_1281 - .L_1280)
.L_1280:
        /*003c*/ 	.word	0x00000000
        /*0040*/ 	.short	0x0001
        /*0042*/ 	.short	0x0008
        /*0044*/ 	.byte	0x00, 0xf5, 0x21, 0x00


	//----- nvinfo : EIATTR_KPARAM_INFO
	.align		4
.L_1281:
        /*0048*/ 	.byte	0x04, 0x17
        /*004a*/ 	.short	(.L_1283 - .L_1282)
.L_1282:
        /*004c*/ 	.word	0x00000000
        /*0050*/ 	.short	0x0000
        /*0052*/ 	.short	0x0000
        /*0054*/ 	.byte	0x00, 0xf5, 0x21, 0x00


	//----- nvinfo : EIATTR_SPARSE_MMA_MASK
	.align		4
.L_1283:
        /*0058*/ 	.byte	0x03, 0x50
        /*005a*/ 	.short	0x0000


	//----- nvinfo : EIATTR_MAXREG_COUNT
	.align		4
        /*005c*/ 	.byte	0x03, 0x1b
        /*005e*/ 	.short	0x00ff


	//----- nvinfo : EIATTR_MERCURY_ISA_VERSION
	.align		4
        /*0060*/ 	.byte	0x03, 0x5f
        /*0062*/ 	.short	0x0101


	//----- nvinfo : EIATTR_VRC_CTA_INIT_COUNT
	.align		4
        /*0064*/ 	.byte	0x02, 0x4a
	.zero		1
	.zero		1


	//----- nvinfo : EIATTR_EXIT_INSTR_OFFSETS
	.align		4
        /*0068*/ 	.byte	0x04, 0x1c
        /*006a*/ 	.short	(.L_1285 - .L_1284)


	//   ....[0]....
.L_1284:
        /*006c*/ 	.word	0x00000040


	//   ....[1]....
        /*0070*/ 	.word	0x00000100


	//   ....[2]....
        /*0074*/ 	.word	0x000001a0


	//   ....[3]....
        /*0078*/ 	.word	0x000001d0


	//----- nvinfo : EIATTR_CBANK_PARAM_SIZE
	.align		4
.L_1285:
        /*007c*/ 	.byte	0x03, 0x19
        /*007e*/ 	.short	0x0028


	//----- nvinfo : EIATTR_PARAM_CBANK
	.align		4
        /*0080*/ 	.byte	0x04, 0x0a
        /*0082*/ 	.short	(.L_1287 - .L_1286)
	.align		4
.L_1286:
        /*0084*/ 	.word	index@(.nv.constant0._Z31validate_deserialization_kernelPK20SerializedDataHeaderPbP20CompressionAlgorithmP10DataTypeIdPm)
        /*0088*/ 	.short	0x0380
        /*008a*/ 	.short	0x0028


	//----- nvinfo : EIATTR_SW_WAR
	.align		4
.L_1287:
        /*008c*/ 	.byte	0x04, 0x36
        /*008e*/ 	.short	(.L_1289 - .L_1288)
.L_1288:
        /*0090*/ 	.word	0x00000008
.L_1289:


//--------------------- .nv.info._Z38calculate_serialization_offsets_kernelP20SerializedDataHeaderjjjm20CompressionAlgorithm --------------------------
	.section	.nv.info._Z38calculate_serialization_offsets_kernelP20SerializedDataHeaderjjjm20CompressionAlgorithm,"",@"SHT_CUDA_INFO"
	.sectionflags	@""
	.align	4


	//----- nvinfo : EIATTR_CUDA_API_VERSION
	.align		4
        /*0000*/ 	.byte	0x04, 0x37
        /*0002*/ 	.short	(.L_1291 - .L_1290)
.L_1290:
        /*0004*/ 	.word	0x00000082


	//----- nvinfo : EIATTR_KPARAM_INFO
	.align		4
.L_1291:
        /*0008*/ 	.byte	0x04, 0x17
        /*000a*/ 	.short	(.L_1293 - .L_1292)
.L_1292:
        /*000c*/ 	.word	0x00000000
        /*0010*/ 	.short	0x0005
        /*0012*/ 	.short	0x0020
        /*0014*/ 	.byte	0x00, 0xf0, 0x11, 0x00


	//----- nvinfo : EIATTR_KPARAM_INFO
	.align		4
.L_1293:
        /*0018*/ 	.byte	0x04, 0x17
        /*001a*/ 	.short	(.L_1295 - .L_1294)
.L_1294:
        /*001c*/ 	.word	0x00000000
        /*0020*/ 	.short	0x0004
        /*0022*/ 	.short	0x0018
        /*0024*/ 	.byte	0x00, 0xf0, 0x21, 0x00


	//----- nvinfo : EIATTR_KPARAM_INFO
	.align		4
.L_1295:
        /*0028*/ 	.byte	0x04, 0x17
        /*002a*/ 	.short	(.L_1297 - .L_1296)
.L_1296:
        /*002c*/ 	.word	0x00000000
        /*0030*/ 	.short	0x0003
        /*0032*/ 	.short	0x0010
        /*0034*/ 	.byte	0x00, 0xf0, 0x11, 0x00


	//----- nvinfo : EIATTR_KPARAM_INFO
	.align		4
.L_1297:
        /*0038*/ 	.byte	0x04, 0x17
        /*003a*/ 	.short	(.L_1299 - .L_1298)
.L_1298:
        /*003c*/ 	.word	0x00000000
        /*0040*/ 	.short	0x0002
        /*0042*/ 	.short	0x000c
        /*0044*/ 	.byte	0x00, 0xf0, 0x11, 0x00


	//----- nvinfo : EIATTR_KPARAM_INFO
	.align		4
.L_1299:
        /*0048*/ 	.byte	0x04, 0x17
        /*004a*/ 	.short	(.L_1301 - .L_1300)
.L_1300:
        /*004c*/ 	.word	0x00000000
        /*0050*/ 	.short	0x0001
        /*0052*/ 	.short	0x0008
        /*0054*/ 	.byte	0x00, 0xf0, 0x11, 0x00


	//----- nvinfo : EIATTR_KPARAM_INFO
	.align		4
.L_1301:
        /*0058*/ 	.byte	0x04, 0x17
        /*005a*/ 	.short	(.L_1303 - .L_1302)
.L_1302:
        /*005c*/ 	.word	0x00000000
        /*0060*/ 	.short	0x0000
        /*0062*/ 	.short	0x0000
        /*0064*/ 	.byte	0x00, 0xf5, 0x21, 0x00


	//----- nvinfo : EIATTR_SPARSE_MMA_MASK
	.align		4
.L_1303:
        /*0068*/ 	.byte	0x03, 0x50
        /*006a*/ 	.short	0x0000


	//----- nvinfo : EIATTR_MAXREG_COUNT
	.align		4
        /*006c*/ 	.byte	0x03, 0x1b
        /*006e*/ 	.short	0x00ff


	//----- nvinfo : EIATTR_MERCURY_ISA_VERSION
	.align		4
        /*0070*/ 	.byte	0x03, 0x5f
        /*0072*/ 	.short	0x0101


	//----- nvinfo : EIATTR_VRC_CTA_INIT_COUNT
	.align		4
        /*0074*/ 	.byte	0x02, 0x4a
	.zero		1
	.zero		1


	//----- nvinfo : EIATTR_EXIT_INSTR_OFFSETS
	.align		4
        /*0078*/ 	.byte	0x04, 0x1c
        /*007a*/ 	.short	(.L_1305 - .L_1304)


	//   ....[0]....
.L_1304:
        /*007c*/ 	.word	0x00000040


	//   ....[1]....
        /*0080*/ 	.word	0x00000220


	//----- nvinfo : EIATTR_CBANK_PARAM_SIZE
	.align		4
.L_1305:
        /*0084*/ 	.byte	0x03, 0x19
        /*0086*/ 	.short	0x0024


	//----- nvinfo : EIATTR_PARAM_CBANK
	.align		4
        /*0088*/ 	.byte	0x04, 0x0a
        /*008a*/ 	.short	(.L_1307 - .L_1306)
	.align		4
.L_1306:
        /*008c*/ 	.word	index@(.nv.constant0._Z38calculate_serialization_offsets_kernelP20SerializedDataHeaderjjjm20CompressionAlgorithm)
        /*0090*/ 	.short	0x0380
        /*0092*/ 	.short	0x0024


	//----- nvinfo : EIATTR_SW_WAR
	.align		4
.L_1307:
        /*0094*/ 	.byte	0x04, 0x36
        /*0096*/ 	.short	(.L_1309 - .L_1308)
.L_1308:
        /*0098*/ 	.word	0x00000008
.L_1309:


//--------------------- .nv.callgraph             --------------------------
	.section	.nv.callgraph,"",@"SHT_CUDA_CALLGRAPH"
	.align	4
	.sectionentsize	8
	.align		4
        /*0000*/ 	.word	0x00000000
	.align		4
        /*0004*/ 	.word	0xffffffff
	.align		4
        /*0008*/ 	.word	0x00000000
	.align		4
        /*000c*/ 	.word	0xfffffffe
	.align		4
        /*0010*/ 	.word	0x00000000
	.align		4
        /*0014*/ 	.word	0xfffffffd
	.align		4
        /*0018*/ 	.word	0x00000000
	.align		4
        /*001c*/ 	.word	0xfffffffc


//--------------------- .text._Z43decompress_random_access_block_based_kernelIyEvPKhPK13BlockMetadataIT_EPK12DFORMetadataIS3_EPK12RFORMetadataPKjPS3_i20CompressionAlgorithmm --------------------------
	.section	.text._Z43decompress_random_access_block_based_kernelIyEvPKhPK13BlockMetadataIT_EPK12DFORMetadataIS3_EPK12RFORMetadataPKjPS3_i20CompressionAlgorithmm,"ax",@progbits
	.align	128
        .global         _Z43decompress_random_access_block_based_kernelIyEvPKhPK13BlockMetadataIT_EPK12DFORMetadataIS3_EPK12RFORMetadataPKjPS3_i20CompressionAlgorithmm
        .type           _Z43decompress_random_access_block_based_kernelIyEvPKhPK13BlockMetadataIT_EPK12DFORMetadataIS3_EPK12RFORMetadataPKjPS3_i20CompressionAlgorithmm,@function
        .size           _Z43decompress_random_access_block_based_kernelIyEvPKhPK13BlockMetadataIT_EPK12DFORMetadataIS3_EPK12RFORMetadataPKjPS3_i20CompressionAlgorithmm,(.L_x_1883 - _Z43decompress_random_access_block_based_kernelIyEvPKhPK13BlockMetadataIT_EPK12DFORMetadataIS3_EPK12RFORMetadataPKjPS3_i20CompressionAlgorithmm)
        .other          _Z43decompress_random_access_block_based_kernelIyEvPKhPK13BlockMetadataIT_EPK12DFORMetadataIS3_EPK12RFORMetadataPKjPS3_i20CompressionAlgorithmm,@"STO_CUDA_ENTRY STV_DEFAULT"
_Z43decompress_random_access_block_based_kernelIyEvPKhPK13BlockMetadataIT_EPK12DFORMetadataIS3_EPK12RFORMetadataPKjPS3_i20CompressionAlgorithmm:
.text._Z43decompress_random_access_block_based_kernelIyEvPKhPK13BlockMetadataIT_EPK12DFORMetadataIS3_EPK12RFORMetadataPKjPS3_i20CompressionAlgorithmm:
[----:B------:R-:W0:Y:S01]  /*0000*/  LDC R1, c[0x0][0x37c] ;  /* 0x0000df00ff017b82 */ /* 0x000e220000000800 */
[----:B------:R-:W1:Y:S07]  /*0010*/  S2R R3, SR_TID.X ;  /* 0x0000000000037919 */ /* 0x000e6e0000002100 */
[----:B------:R-:W1:Y:S01]  /*0020*/  S2UR UR4, SR_CTAID.X ;  /* 0x00000000000479c3 */ /* 0x000e620000002500 */
[----:B------:R-:W2:Y:S01]  /*0030*/  LDCU UR5, c[0x0][0x3b0] ;  /* 0x00007600ff0577ac */ /* 0x000ea20008000800 */
[----:B0-----:R-:W-:-:S06]  /*0040*/  VIADD R1, R1, 0xfffff7e0 ;  /* 0xfffff7e001017836 */ /* 0x001fcc0000000000 */
[----:B------:R-:W1:Y:S02]  /*0050*/  LDC R8, c[0x0][0x360] ;  /* 0x0000d800ff087b82 */ /* 0x000e640000000800 */
[----:B-1----:R-:W-:-:S05]  /*0060*/  IMAD R8, R8, UR4, R3 ;  /* 0x0000000408087c24 */ /* 0x002fca000f8e0203 */
[----:B--2---:R-:W-:-:S13]  /*0070*/  ISETP.GE.AND P0, PT, R8, UR5, PT ;  /* 0x0000000508007c0c */ /* 0x004fda000bf06270 */
[----:B------:R-:W-:Y:S05]  /*0080*/  @P0 EXIT ;  /* 0x000000000000094d */ /* 0x000fea0003800000 */
[----:B------:R-:W0:Y:S01]  /*0090*/  LDC.64 R2, c[0x0][0x3a0] ;  /* 0x0000e800ff027b82 */ /* 0x000e220000000a00 */
[----:B------:R-:W1:Y:S01]  /*00a0*/  LDCU.64 UR8, c[0x0][0x358] ;  /* 0x00006b00ff0877ac */ /* 0x000e620008000a00 */
[----:B------:R-:W2:Y:S01]  /*00b0*/  LDCU.64 UR4, c[0x0][0x3b8] ;  /* 0x00007700ff0477ac */ /* 0x000ea20008000a00 */
[----:B0-----:R-:W-:-:S05]  /*00c0*/  IMAD.WIDE R2, R8, 0x4, R2 ;  /* 0x0000000408027825 */ /* 0x001fca00078e0202 */
[----:B-1----:R-:W2:Y:S02]  /*00d0*/  LDG.E.CONSTANT R9, desc[UR8][R2.64] ;  /* 0x0000000802097981 */ /* 0x002ea4000c1e9900 */
[----:B--2---:R-:W-:-:S04]  /*00e0*/  ISETP.GE.U32.AND P0, PT, R9, UR4, PT ;  /* 0x0000000409007c0c */ /* 0x004fc8000bf06070 */
[----:B------:R-:W-:-:S13]  /*00f0*/  ISETP.GE.U32.AND.EX P0, PT, RZ, UR5, PT, P0 ;  /* 0x00000005ff007c0c */ /* 0x000fda000bf06100 */
[----:B------:R-:W-:Y:S05]  /*0100*/  @P0 EXIT ;  /* 0x000000000000094d */ /* 0x000fea0003800000 */
[----:B------:R-:W0:Y:S01]  /*0110*/  LDC.64 R14, c[0x0][0x388] ;  /* 0x0000e200ff0e7b82 */ /* 0x000e220000000a00 */
[----:B------:R-:W-:Y:S01]  /*0120*/  SHF.R.U32.HI R13, RZ, 0x7, R9 ;  /* 0x00000007ff0d7819 */ /* 0x000fe20000011609 */
[----:B------:R-:W1:Y:S01]  /*0130*/  LDCU UR10, c[0x0][0x3b4] ;  /* 0x00007680ff0a77ac */ /* 0x000e620008000800 */
[----:B------:R-:W2:Y:S03]  /*0140*/  LDCU.64 UR6, c[0x0][0x380] ;  /* 0x00007000ff0677ac */ /* 0x000ea60008000a00 */
[----:B0-----:R-:W-:-:S05]  /*0150*/  IMAD.WIDE.U32 R14, R13, 0x20, R14 ;  /* 0x000000200d0e7825 */ /* 0x001fca00078e000e */
[----:B------:R-:W2:Y:S01]  /*0160*/  LDG.E.CONSTANT R6, desc[UR8][R14.64+0xc] ;  /* 0x00000c080e067981 */ /* 0x000ea2000c1e9900 */
[----:B-1----:R-:W-:Y:S01]  /*0170*/  UISETP.NE.AND UP0, UPT, UR10, 0x2, UPT ;  /* 0x000000020a00788c */ /* 0x002fe2000bf05270 */
[----:B------:R-:W-:Y:S01]  /*0180*/  BSSY.RECONVERGENT B1, `(.L_x_0) ;  /* 0x0000683000017945 */ /* 0x000fe20003800200 */
[----:B--2---:R-:W-:-:S05]  /*0190*/  IADD3 R6, P0, PT, R6, UR6, RZ ;  /* 0x0000000606067c10 */ /* 0x004fca000ff1e0ff */
[----:B------:R-:W-:Y:S02]  /*01a0*/  IMAD.X R7, RZ, RZ, UR7, P0 ;  /* 0x00000007ff077e24 */ /* 0x000fe400080e06ff */
[----:B------:R-:W-:Y:S06]  /*01b0*/  BRA.U !UP0, `(.L_x_1) ;  /* 0x0000003d08f47547 */ /* 0x000fec000b800000 */
[----:B------:R-:W-:-:S09]  /*01c0*/  UISETP.NE.AND UP0, UPT, UR10, 0x1, UPT ;  /* 0x000000010a00788c */ /* 0x000fd2000bf05270 */
[----:B------:R-:W-:Y:S05]  /*01d0*/  BRA.U !UP0, `(.L_x_2) ;  /* 0x0000002908a07547 */ /* 0x000fea000b800000 */
[----:B------:R-:W-:-:S09]  /*01e0*/  UISETP.NE.AND UP0, UPT, UR10, URZ, UPT ;  /* 0x000000ff0a00728c */ /* 0x000fd2000bf05270 */
[----:B------:R-:W-:Y:S05]  /*01f0*/  BRA.U UP0, `(.L_x_3) ;  /* 0x0000002500947547 */ /* 0x000fea000b800000 */
[----:B------:R0:W5:Y:S04]  /*0200*/  LDG.E.CONSTANT R5, desc[UR8][R14.64+0x8] ;  /* 0x000008080e057981 */ /* 0x000168000c1e9900 */
[----:B------:R0:W5:Y:S01]  /*0210*/  LDG.E.64.CONSTANT R2, desc[UR8][R14.64] ;  /* 0x000000080e027981 */ /* 0x000162000c1e9b00 */
[----:B------:R-:W-:-:S07]  /*0220*/  IMAD.MOV.U32 R4, RZ, RZ, RZ ;  /* 0x000000ffff047224 */ /* 0x000fce00078e00ff */
.L_x_39:
[----:B------:R-:W-:Y:S01]  /*0230*/  SHF.R.U32.HI R0, RZ, 0x2, R4 ;  /* 0x00000002ff007819 */ /* 0x000fe20000011604 */
[----:B------:R-:W-:Y:S03]  /*0240*/  BSSY.RECONVERGENT B0, `(.L_x_4) ;  /* 0x000025c000007945 */ /* 0x000fe60003800200 */
[----:B------:R-:W-:-:S04]  /*0250*/  LOP3.LUT R0, R0, 0x1ffffff8, RZ, 0xc0, !PT ;  /* 0x1ffffff800007812 */ /* 0x000fc800078ec0ff */
[----:B-----5:R-:W-:-:S04]  /*0260*/  SHF.R.U32.HI R0, RZ, R0, R5 ;  /* 0x00000000ff007219 */ /* 0x020fc80000011605 */
[----:B0-23--:R-:W-:-:S13]  /*0270*/  LOP3.LUT P0, R14, R0, 0xff, RZ, 0xc0, !PT ;  /* 0x000000ff000e7812 */ /* 0x00dfda000780c0ff */
[----:B-1----:R-:W-:-:S05]  /*0280*/  @!P0 IMAD R13, R4, 0x8, R1 ;  /* 0x00000008040d8824 */ /* 0x002fca00078e0201 */
[----:B------:R0:W-:Y:S01]  /*0290*/  @!P0 STL.64 [R13], R2 ;  /* 0x000000020d008387 */ /* 0x0001e20000100a00 */
[----:B------:R-:W-:Y:S05]  /*02a0*/  @!P0 BRA `(.L_x_5) ;  /* 0x0000002400548947 */ /* 0x000fea0003800000 */
[----:B------:R-:W-:-:S13]  /*02b0*/  ISETP.NE.AND P0, PT, R14, 0xff, PT ;  /* 0x000000ff0e00780c */ /* 0x000fda0003f05270 */
[----:B------:R-:W-:Y:S05]  /*02c0*/  @!P0 BRA `(.L_x_6) ;  /* 0x0000002400448947 */ /* 0x000fea0003800000 */
[----:B------:R-:W-:Y:S01]  /*02d0*/  ISETP.GE.U32.AND P0, PT, R4, 0x20, PT ;  /* 0x000000200400780c */ /* 0x000fe20003f06070 */
[----:B------:R-:W-:Y:S01]  /*02e0*/  IMAD.MOV.U32 R16, RZ, RZ, RZ ;  /* 0x000000ffff107224 */ /* 0x000fe200078e00ff */
[----:B------:R-:W-:Y:S01]  /*02f0*/  LOP3.LUT R0, R0, 0xff, RZ, 0xc0, !PT ;  /* 0x000000ff00007812 */ /* 0x000fe200078ec0ff */
[----:B0-----:R-:W-:Y:S01]  /*0300*/  IMAD.MOV.U32 R13, RZ, RZ, RZ ;  /* 0x000000ffff0d7224 */ /* 0x001fe200078e00ff */
[----:B------:R-:W-:-:S09]  /*0310*/  LOP3.LUT R15, R4, 0x1f, RZ, 0xc0, !PT ;  /* 0x0000001f040f7812 */ /* 0x000fd200078ec0ff */
[----:B------:R-:W-:Y:S05]  /*0320*/  @!P0 BRA `(.L_x_7) ;  /* 0x00000004004c8947 */ /* 0x000fea0003800000 */
[----:B------:R-:W-:Y:S01]  /*0330*/  SHF.R.U32.HI R13, RZ, 0x5, R4 ;  /* 0x00000005ff0d7819 */ /* 0x000fe20000011604 */
[----:B------:R-:W-:Y:S01]  /*0340*/  UMOV UR4, URZ ;  /* 0x000000ff00047c82 */ /* 0x000fe20008000000 */
[----:B------:R-:W-:Y:S02]  /*0350*/  IMAD.MOV.U32 R16, RZ, RZ, RZ ;  /* 0x000000ffff107224 */ /* 0x000fe400078e00ff */
[----:B------:R-:W-:-:S05]  /*0360*/  VIMNMX.U32 R13, PT, PT, R13, 0x1, !PT ;  /* 0x000000010d0d7848 */ /* 0x000fca0007fe0000 */
[----:B------:R-:W-:Y:S02]  /*0370*/  IMAD.MOV R14, RZ, RZ, -R13 ;  /* 0x000000ffff0e7224 */ /* 0x000fe400078e0a0d */
[----:B------:R-:W-:-:S03]  /*0380*/  IMAD.MOV.U32 R13, RZ, RZ, RZ ;  /* 0x000000ffff0d7224 */ /* 0x000fc600078e00ff */
[----:B------:R-:W-:-:S13]  /*0390*/  ISETP.GE.AND P0, PT, R14, RZ, PT ;  /* 0x000000ff0e00720c */ /* 0x000fda0003f06270 */
[----:B------:R-:W-:Y:S05]  /*03a0*/  @P0 BRA `(.L_x_8) ;  /* 0x0000000000fc0947 */ /* 0x000fea0003800000 */
[----:B------:R-:W-:Y:S01]  /*03b0*/  IMAD.MOV R17, RZ, RZ, -R14 ;  /* 0x000000ffff117224 */ /* 0x000fe200078e0a0e */
[----:B------:R-:W-:-:S04]  /*03c0*/  PLOP3.LUT P0, PT, PT, PT, PT, 0x80, 0x8 ;  /* 0x000000000008781c */ /* 0x000fc80003f0f070 */
[----:B------:R-:W-:-:S13]  /*03d0*/  ISETP.GT.AND P1, PT, R17, 0x3, PT ;  /* 0x000000031100780c */ /* 0x000fda0003f24270 */
[----:B------:R-:W-:Y:S05]  /*03e0*/  @!P1 BRA `(.L_x_9) ;  /* 0x0000000000909947 */ /* 0x000fea0003800000 */
[----:B------:R-:W-:-:S13]  /*03f0*/  PLOP3.LUT P0, PT, PT, PT, PT, 0x8, 0x80 ;  /* 0x000000000080781c */ /* 0x000fda0003f0e170 */
.L_x_10:
[----:B------:R-:W-:Y:S02]  /*0400*/  UIADD3 UR6, UPT, UPT, UR4, 0x10, URZ ;  /* 0x0000001004067890 */ /* 0x000fe4000fffe0ff */
[--C-:B------:R-:W-:Y:S01]  /*0410*/  SHF.R.U32.HI R17, RZ, UR4, R5.reuse ;  /* 0x00000004ff117c19 */ /* 0x100fe20008011605 */
[----:B------:R-:W-:Y:S01]  /*0420*/  UIADD3 UR5, UPT, UPT, UR4, 0x8, URZ ;  /* 0x0000000804057890 */ /* 0x000fe2000fffe0ff */
[----:B------:R-:W-:Y:S02]  /*0430*/  VIADD R14, R14, 0x4 ;  /* 0x000000040e0e7836 */ /* 0x000fe40000000000 */
[C---:B------:R-:W-:Y:S01]  /*0440*/  LOP3.LUT R20, R17.reuse, 0xff, RZ, 0xc0, !PT ;  /* 0x000000ff11147812 */ /* 0x040fe200078ec0ff */
[----:B------:R-:W-:Y:S01]  /*0450*/  IMAD.SHL.U32 R17, R17, 0x20, RZ ;  /* 0x0000002011117824 */ /* 0x000fe200078e00ff */
[--C-:B------:R-:W-:Y:S02]  /*0460*/  SHF.R.U32.HI R19, RZ, UR6, R5.reuse ;  /* 0x00000006ff137c19 */ /* 0x100fe40008011605 */
[--C-:B------:R-:W-:Y:S01]  /*0470*/  SHF.R.U32.HI R18, RZ, UR5, R5.reuse ;  /* 0x00000005ff127c19 */ /* 0x100fe20008011605 */
[----:B------:R-:W-:Y:S01]  /*0480*/  UIADD3 UR5, UPT, UPT, UR4, 0x18, URZ ;  /* 0x0000001804057890 */ /* 0x000fe2000fffe0ff */
[C---:B------:R-:W-:Y:S01]  /*0490*/  LOP3.LUT R22, R19.reuse, 0xff, RZ, 0xc0, !PT ;  /* 0x000000ff13167812 */ /* 0x040fe200078ec0ff */
[----:B------:R-:W-:Y:S01]  /*04a0*/  IMAD.SHL.U32 R19, R19, 0x20, RZ ;  /* 0x0000002013137824 */ /* 0x000fe200078e00ff */
[C---:B------:R-:W-:Y:S01]  /*04b0*/  LOP3.LUT R21, R18.reuse, 0xff, RZ, 0xc0, !PT ;  /* 0x000000ff12157812 */ /* 0x040fe200078ec0ff */
[----:B------:R-:W-:Y:S01]  /*04c0*/  IMAD.SHL.U32 R18, R18, 0x20, RZ ;  /* 0x0000002012127824 */ /* 0x000fe200078e00ff */
[----:B------:R-:W-:Y:S01]  /*04d0*/  ISETP.NE.AND P2, PT, R20, 0xff, PT ;  /* 0x000000ff1400780c */ /* 0x000fe20003f45270 */
[----:B------:R-:W-:Y:S01]  /*04e0*/  UIADD3 UR4, UPT, UPT, UR4, 0x20, URZ ;  /* 0x0000002004047890 */ /* 0x000fe2000fffe0ff */
[----:B------:R-:W-:-:S02]  /*04f0*/  SHF.R.U32.HI R20, RZ, UR5, R5 ;  /* 0x00000005ff147c19 */ /* 0x000fc40008011605 */
[----:B------:R-:W-:Y:S02]  /*0500*/  ISETP.NE.AND P1, PT, R22, 0xff, PT ;  /* 0x000000ff1600780c */ /* 0x000fe40003f25270 */
[----:B------:R-:W-:Y:S02]  /*0510*/  LOP3.LUT R19, R19, 0x1fe0, RZ, 0xc0, !PT ;  /* 0x00001fe013137812 */ /* 0x000fe400078ec0ff */
[----:B------:R-:W-:Y:S02]  /*0520*/  ISETP.NE.AND P3, PT, R21, 0xff, PT ;  /* 0x000000ff1500780c */ /* 0x000fe40003f65270 */
[C---:B------:R-:W-:Y:S01]  /*0530*/  LOP3.LUT R21, R20.reuse, 0xff, RZ, 0xc0, !PT ;  /* 0x000000ff14157812 */ /* 0x040fe200078ec0ff */
[----:B------:R-:W-:Y:S01]  /*0540*/  IMAD.SHL.U32 R20, R20, 0x20, RZ ;  /* 0x0000002014147824 */ /* 0x000fe200078e00ff */
[----:B------:R-:W-:Y:S02]  /*0550*/  LOP3.LUT R17, R17, 0x1fe0, RZ, 0xc0, !PT ;  /* 0x00001fe011117812 */ /* 0x000fe400078ec0ff */
[----:B------:R-:W-:-:S02]  /*0560*/  LOP3.LUT R18, R18, 0x1fe0, RZ, 0xc0, !PT ;  /* 0x00001fe012127812 */ /* 0x000fc400078ec0ff */
[----:B------:R-:W-:Y:S02]  /*0570*/  SEL R19, R19, RZ, P1 ;  /* 0x000000ff13137207 */ /* 0x000fe40000800000 */
[----:B------:R-:W-:Y:S02]  /*0580*/  ISETP.GE.AND P1, PT, R14, -0x3, PT ;  /* 0xfffffffd0e00780c */ /* 0x000fe40003f26270 */
[----:B------:R-:W-:Y:S02]  /*0590*/  SEL R17, R17, RZ, P2 ;  /* 0x000000ff11117207 */ /* 0x000fe40001000000 */
[----:B------:R-:W-:Y:S02]  /*05a0*/  SEL R18, R18, RZ, P3 ;  /* 0x000000ff12127207 */ /* 0x000fe40001800000 */
[----:B------:R-:W-:Y:S02]  /*05b0*/  ISETP.NE.AND P4, PT, R21, 0xff, PT ;  /* 0x000000ff1500780c */ /* 0x000fe40003f85270 */
[----:B------:R-:W-:-:S02]  /*05c0*/  LOP3.LUT R20, R20, 0x1fe0, RZ, 0xc0, !PT ;  /* 0x00001fe014147812 */ /* 0x000fc400078ec0ff */
[----:B------:R-:W-:Y:S02]  /*05d0*/  IADD3 R16, P2, P3, R18, R16, R17 ;  /* 0x0000001012107210 */ /* 0x000fe40007b5e011 */
[----:B------:R-:W-:Y:S02]  /*05e0*/  SEL R20, R20, RZ, P4 ;  /* 0x000000ff14147207 */ /* 0x000fe40002000000 */
[----:B------:R-:W-:Y:S02]  /*05f0*/  IADD3.X R13, PT, PT, RZ, R13, RZ, P2, P3 ;  /* 0x0000000dff0d7210 */ /* 0x000fe400017e64ff */
[----:B------:R-:W-:-:S04]  /*0600*/  IADD3 R16, P4, P5, R20, R16, R19 ;  /* 0x0000001014107210 */ /* 0x000fc80007d9e013 */
[----:B------:R-:W-:Y:S01]  /*0610*/  IADD3.X R13, PT, PT, RZ, R13, RZ, P4, P5 ;  /* 0x0000000dff0d7210 */ /* 0x000fe200027ea4ff */
[----:B------:R-:W-:Y:S08]  /*0620*/  @!P1 BRA `(.L_x_10) ;  /* 0xfffffffc00749947 */ /* 0x000ff0000383ffff */
.L_x_9:
[----:B------:R-:W-:-:S05]  /*0630*/  IMAD.MOV R17, RZ, RZ, -R14 ;  /* 0x000000ffff117224 */ /* 0x000fca00078e0a0e */
[----:B------:R-:W-:-:S13]  /*0640*/  ISETP.GT.AND P1, PT, R17, 0x1, PT ;  /* 0x000000011100780c */ /* 0x000fda0003f24270 */
[----:B------:R-:W-:Y:S05]  /*0650*/  @!P1 BRA `(.L_x_11) ;  /* 0x0000000000489947 */ /* 0x000fea0003800000 */
[----:B------:R-:W-:Y:S02]  /*0660*/  UIADD3 UR5, UPT, UPT, UR4, 0x8, URZ ;  /* 0x0000000804057890 */ /* 0x000fe4000fffe0ff */
[--C-:B------:R-:W-:Y:S01]  /*0670*/  SHF.R.U32.HI R17, RZ, UR4, R5.reuse ;  /* 0x00000004ff117c19 */ /* 0x100fe20008011605 */
[----:B------:R-:W-:Y:S01]  /*0680*/  VIADD R14, R14, 0x2 ;  /* 0x000000020e0e7836 */ /* 0x000fe20000000000 */
[----:B------:R-:W-:Y:S02]  /*0690*/  UIADD3 UR4, UPT, UPT, UR4, 0x10, URZ ;  /* 0x0000001004047890 */ /* 0x000fe4000fffe0ff */
[C---:B------:R-:W-:Y:S01]  /*06a0*/  LOP3.LUT R19, R17.reuse, 0xff, RZ, 0xc0, !PT ;  /* 0x000000ff11137812 */ /* 0x040fe200078ec0ff */
[----:B------:R-:W-:Y:S01]  /*06b0*/  IMAD.SHL.U32 R17, R17, 0x20, RZ ;  /* 0x0000002011117824 */ /* 0x000fe200078e00ff */
[----:B------:R-:W-:Y:S02]  /*06c0*/  SHF.R.U32.HI R18, RZ, UR5, R5 ;  /* 0x00000005ff127c19 */ /* 0x000fe40008011605 */
[----:B------:R-:W-:-:S02]  /*06d0*/  ISETP.NE.AND P0, PT, R19, 0xff, PT ;  /* 0x000000ff1300780c */ /* 0x000fc40003f05270 */
[C---:B------:R-:W-:Y:S01]  /*06e0*/  LOP3.LUT R20, R18.reuse, 0xff, RZ, 0xc0, !PT ;  /* 0x000000ff12147812 */ /* 0x040fe200078ec0ff */
[----:B------:R-:W-:Y:S01]  /*06f0*/  IMAD.SHL.U32 R18, R18, 0x20, RZ ;  /* 0x0000002012127824 */ /* 0x000fe200078e00ff */
[----:B------:R-:W-:Y:S02]  /*0700*/  LOP3.LUT R17, R17, 0x1fe0, RZ, 0xc0, !PT ;  /* 0x00001fe011117812 */ /* 0x000fe400078ec0ff */
[----:B------:R-:W-:Y:S02]  /*0710*/  ISETP.NE.AND P1, PT, R20, 0xff, PT ;  /* 0x000000ff1400780c */ /* 0x000fe40003f25270 */
[----:B------:R-:W-:Y:S02]  /*0720*/  LOP3.LUT R18, R18, 0x1fe0, RZ, 0xc0, !PT ;  /* 0x00001fe012127812 */ /* 0x000fe400078ec0ff */
[----:B------:R-:W-:Y:S02]  /*0730*/  SEL R17, R17, RZ, P0 ;  /* 0x000000ff11117207 */ /* 0x000fe40000000000 */
[----:B------:R-:W-:-:S02]  /*0740*/  SEL R18, R18, RZ, P1 ;  /* 0x000000ff12127207 */ /* 0x000fc40000800000 */
[----:B------:R-:W-:Y:S02]  /*0750*/  PLOP3.LUT P0, PT, PT, PT, PT, 0x8, 0x80 ;  /* 0x000000000080781c */ /* 0x000fe40003f0e170 */
[----:B------:R-:W-:-:S04]  /*0760*/  IADD3 R16, P1, P2, R18, R16, R17 ;  /* 0x0000001012107210 */ /* 0x000fc80007a3e011 */
[----:B------:R-:W-:-:S09]  /*0770*/  IADD3.X R13, PT, PT, RZ, R13, RZ, P1, P2 ;  /* 0x0000000dff0d7210 */ /* 0x000fd20000fe44ff */
.L_x_11:
[----:B------:R-:W-:-:S13]  /*0780*/  ISETP.NE.OR P0, PT, R14, RZ, P0 ;  /* 0x000000ff0e00720c */ /* 0x000fda0000705670 */
[----:B------:R-:W-:Y:S05]  /*0790*/  @!P0 BRA `(.L_x_7) ;  /* 0x0000000000308947 */ /* 0x000fea0003800000 */
.L_x_8:
[----:B------:R-:W-:Y:S01]  /*07a0*/  SHF.R.U32.HI R17, RZ, UR4, R5 ;  /* 0x00000004ff117c19 */ /* 0x000fe20008011605 */
[----:B------:R-:W-:Y:S01]  /*07b0*/  VIADD R14, R14, 0x1 ;  /* 0x000000010e0e7836 */ /* 0x000fe20000000000 */
[----:B------:R-:W-:Y:S02]  /*07c0*/  UIADD3 UR4, UPT, UPT, UR4, 0x8, URZ ;  /* 0x0000000804047890 */ /* 0x000fe4000fffe0ff */
[C---:B------:R-:W-:Y:S01]  /*07d0*/  LOP3.LUT R18, R17.reuse, 0xff, RZ, 0xc0, !PT ;  /* 0x000000ff11127812 */ /* 0x040fe200078ec0ff */
[----:B------:R-:W-:-:S03]  /*07e0*/  IMAD.SHL.U32 R17, R17, 0x20, RZ ;  /* 0x0000002011117824 */ /* 0x000fc600078e00ff */
[----:B------:R-:W-:Y:S02]  /*07f0*/  ISETP.NE.AND P0, PT, R18, 0xff, PT ;  /* 0x000000ff1200780c */ /* 0x000fe40003f05270 */
[----:B------:R-:W-:-:S04]  /*0800*/  LOP3.LUT R17, R17, 0x1fe0, RZ, 0xc0, !PT ;  /* 0x00001fe011117812 */ /* 0x000fc800078ec0ff */
[----:B------:R-:W-:Y:S02]  /*0810*/  SEL R17, R17, RZ, P0 ;  /* 0x000000ff11117207 */ /* 0x000fe40000000000 */
[----:B------:R-:W-:Y:S02]  /*0820*/  ISETP.NE.AND P0, PT, R14, RZ, PT ;  /* 0x000000ff0e00720c */ /* 0x000fe40003f05270 */
[----:B------:R-:W-:-:S05]  /*0830*/  IADD3 R16, P1, PT, R17, R16, RZ ;  /* 0x0000001011107210 */ /* 0x000fca0007f3e0ff */
[----:B------:R-:W-:-:S06]  /*0840*/  IMAD.X R13, RZ, RZ, R13, P1 ;  /* 0x000000ffff0d7224 */ /* 0x000fcc00008e060d */
[----:B------:R-:W-:Y:S05]  /*0850*/  @P0 BRA `(.L_x_8) ;  /* 0xfffffffc00d00947 */ /* 0x000fea000383ffff */
.L_x_7:
[----:B------:R-:W-:-:S13]  /*0860*/  ISETP.GE.U32.AND P0, PT, R0, 0x21, PT ;  /* 0x000000210000780c */ /* 0x000fda0003f06070 */
[----:B------:R-:W-:Y:S05]  /*0870*/  @!P0 BRA `(.L_x_12) ;  /* 0x0000001000008947 */ /* 0x000fea0003800000 */
[----:B------:R-:W-:Y:S01]  /*0880*/  IMAD R17, R15, R0, RZ ;  /* 0x000000000f117224 */ /* 0x000fe200078e02ff */
[----:B------:R-:W-:Y:S01]  /*0890*/  VIMNMX.U32 R15, PT, PT, R0, 0x40, PT ;  /* 0x00000040000f7848 */ /* 0x000fe20003fe0000 */
[----:B------:R-:W-:Y:S04]  /*08a0*/  BSSY.RECONVERGENT B3, `(.L_x_13) ;  /* 0x00000cb000037945 */ /* 0x000fe80003800200 */
[----:B------:R-:W-:Y:S01]  /*08b0*/  BSSY.RELIABLE B2, `(.L_x_14) ;  /* 0x00000ae000027945 */ /* 0x000fe20003800100 */
[----:B------:R-:W-:Y:S01]  /*08c0*/  IMAD.MOV.U32 R18, RZ, RZ, RZ ;  /* 0x000000ffff127224 */ /* 0x000fe200078e00ff */
[----:B------:R-:W-:-:S04]  /*08d0*/  IADD3 R17, P0, PT, R17, R16, RZ ;  /* 0x0000001011117210 */ /* 0x000fc80007f1e0ff */
[----:B------:R-:W-:Y:S01]  /*08e0*/  LOP3.LUT R14, R17, 0x7, RZ, 0xc0, !PT ;  /* 0x00000007110e7812 */ /* 0x000fe200078ec0ff */
[----:B------:R-:W-:Y:S02]  /*08f0*/  IMAD.X R20, RZ, RZ, R13, P0 ;  /* 0x000000ffff147224 */ /* 0x000fe400000e060d */
[----:B------:R-:W-:Y:S01]  /*0900*/  IMAD.MOV.U32 R13, RZ, RZ, RZ ;  /* 0x000000ffff0d7224 */ /* 0x000fe200078e00ff */
[----:B------:R-:W-:Y:S01]  /*0910*/  IADD3 R14, PT, PT, R15, 0x7, R14 ;  /* 0x000000070f0e7810 */ /* 0x000fe20007ffe00e */
[----:B------:R-:W-:Y:S01]  /*0920*/  IMAD.MOV.U32 R15, RZ, RZ, RZ ;  /* 0x000000ffff0f7224 */ /* 0x000fe200078e00ff */
[----:B------:R-:W-:Y:S02]  /*0930*/  SHF.R.U64 R17, R17, 0x3, R20 ;  /* 0x0000000311117819 */ /* 0x000fe40000001214 */
[----:B------:R-:W-:Y:S02]  /*0940*/  SHF.R.U32.HI R16, RZ, 0x3, R14 ;  /* 0x00000003ff107819 */ /* 0x000fe4000001160e */
[----:B------:R-:W-:-:S02]  /*0950*/  SHF.R.U32.HI R19, RZ, 0x3, R20 ;  /* 0x00000003ff137819 */ /* 0x000fc40000011614 */
[C---:B------:R-:W-:Y:S02]  /*0960*/  LOP3.LUT R14, R16.reuse, 0x1c, RZ, 0xc0, !PT ;  /* 0x0000001c100e7812 */ /* 0x040fe400078ec0ff */
[----:B------:R-:W-:Y:S02]  /*0970*/  LOP3.LUT R16, R16, 0x3, RZ, 0xc0, !PT ;  /* 0x0000000310107812 */ /* 0x000fe400078ec0ff */
[----:B------:R-:W-:-:S13]  /*0980*/  ISETP.GT.AND P0, PT, R14, RZ, PT ;  /* 0x000000ff0e00720c */ /* 0x000fda0003f04270 */
[----:B------:R-:W-:Y:S05]  /*0990*/  @!P0 BRA `(.L_x_15) ;  /* 0x00000008007c8947 */ /* 0x000fea0003800000 */
[----:B------:R-:W-:Y:S01]  /*09a0*/  IMAD.IADD R20, R14, 0x1, -R15 ;  /* 0x000000010e147824 */ /* 0x000fe200078e0a0f */
[----:B------:R-:W-:Y:S01]  /*09b0*/  BSSY.RECONVERGENT B4, `(.L_x_16) ;  /* 0x0000066000047945 */ /* 0x000fe20003800200 */
[----:B------:R-:W-:-:S03]  /*09c0*/  PLOP3.LUT P0, PT, PT, PT, PT, 0x80, 0x8 ;  /* 0x000000000008781c */ /* 0x000fc60003f0f070 */
[----:B------:R-:W-:-:S13]  /*09d0*/  ISETP.GT.AND P1, PT, R20, 0xc, PT ;  /* 0x0000000c1400780c */ /* 0x000fda0003f24270 */
[----:B------:R-:W-:Y:S05]  /*09e0*/  @!P1 BRA `(.L_x_17) ;  /* 0x0000000400889947 */ /* 0x000fea0003800000 */
[----:B------:R-:W-:Y:S01]  /*09f0*/  BSSY.RECONVERGENT B5, `(.L_x_17) ;  /* 0x0000061000057945 */ /* 0x000fe20003800200 */
[----:B------:R-:W-:Y:S01]  /*0a00*/  PLOP3.LUT P0, PT, PT, PT, PT, 0x8, 0x80 ;  /* 0x000000000080781c */ /* 0x000fe20003f0e170 */
[----:B------:R-:W-:-:S12]  /*0a10*/  VIADD R22, R14, 0xfffffff4 ;  /* 0xfffffff40e167836 */ /* 0x000fd80000000000 */
.L_x_18:
[----:B------:R-:W-:-:S04]  /*0a20*/  IADD3 R20, P1, P2, R6, R17, R15 ;  /* 0x0000001106147210 */ /* 0x000fc80007a3e00f */
[----:B------:R-:W-:-:S05]  /*0a30*/  IADD3.X R21, PT, PT, R7, R19, RZ, P1, P2 ;  /* 0x0000001307157210 */ /* 0x000fca0000fe44ff */
[----:B------:R-:W2:Y:S04]  /*0a40*/  LDG.E.U8.CONSTANT R31, desc[UR8][R20.64] ;  /* 0x00000008141f7981 */ /* 0x000ea8000c1e9100 */
[----:B------:R-:W3:Y:S01]  /*0a50*/  LDG.E.U8.CONSTANT R12, desc[UR8][R20.64+0x1] ;  /* 0x00000108140c7981 */ /* 0x000ee2000c1e9100 */
[----:B------:R-:W-:-:S03]  /*0a60*/  VIADD R26, R15, 0x4 ;  /* 0x000000040f1a7836 */ /* 0x000fc60000000000 */
[----:B------:R-:W4:Y:S02]  /*0a70*/  LDG.E.U8.CONSTANT R27, desc[UR8][R20.64+0x2] ;  /* 0x00000208141b7981 */ /* 0x000f24000c1e9100 */
[----:B------:R-:W-:Y:S02]  /*0a80*/  IADD3 R10, P1, P2, R6, R17, R26 ;  /* 0x00000011060a7210 */ /* 0x000fe40007a3e01a */
[----:B------:R0:W5:Y:S02]  /*0a90*/  LDG.E.U8.CONSTANT R30, desc[UR8][R20.64+0x3] ;  /* 0x00000308141e7981 */ /* 0x000164000c1e9100 */
[----:B------:R-:W-:-:S05]  /*0aa0*/  IADD3.X R11, PT, PT, R7, R19, RZ, P1, P2 ;  /* 0x00000013070b7210 */ /* 0x000fca0000fe44ff */
[----:B------:R-:W5:Y:S04]  /*0ab0*/  LDG.E.U8.CONSTANT R28, desc[UR8][R10.64] ;  /* 0x000000080a1c7981 */ /* 0x000f68000c1e9100 */
[----:B------:R-:W5:Y:S04]  /*0ac0*/  LDG.E.U8.CONSTANT R29, desc[UR8][R10.64+0x1] ;  /* 0x000001080a1d7981 */ /* 0x000f68000c1e9100 */
[----:B------:R-:W5:Y:S04]  /*0ad0*/  LDG.E.U8.CONSTANT R23, desc[UR8][R10.64+0x2] ;  /* 0x000002080a177981 */ /* 0x000f68000c1e9100 */
[----:B------:R1:W5:Y:S01]  /*0ae0*/  LDG.E.U8.CONSTANT R25, desc[UR8][R10.64+0x3] ;  /* 0x000003080a197981 */ /* 0x000362000c1e9100 */
[----:B------:R-:W-:-:S04]  /*0af0*/  IMAD.SHL.U32 R24, R15, 0x8, RZ ;  /* 0x000000080f187824 */ /* 0x000fc800078e00ff */
[C---:B------:R-:W-:Y:S02]  /*0b00*/  VIADD R33, R24.reuse, 0x8 ;  /* 0x0000000818217836 */ /* 0x040fe40000000000 */
[C---:B0-----:R-:W-:Y:S02]  /*0b10*/  VIADD R20, R24.reuse, 0x10 ;  /* 0x0000001018147836 */ /* 0x041fe40000000000 */
[----:B-1----:R-:W-:Y:S01]  /*0b20*/  VIADD R11, R24, 0x18 ;  /* 0x00000018180b7836 */ /* 0x002fe20000000000 */
[CC--:B--2---:R-:W-:Y:S02]  /*0b30*/  SHF.L.U32 R32, R31.reuse, R24.reuse, RZ ;  /* 0x000000181f207219 */ /* 0x0c4fe400000006ff */
[----:B------:R-:W-:Y:S02]  /*0b40*/  SHF.L.U64.HI R21, R31, R24, RZ ;  /* 0x000000181f157219 */ /* 0x000fe400000102ff */
[CC--:B---3--:R-:W-:Y:S02]  /*0b50*/  SHF.L.U32 R35, R12.reuse, R33.reuse, RZ ;  /* 0x000000210c237219 */ /* 0x0c8fe400000006ff */
[----:B------:R-:W-:-:S02]  /*0b60*/  SHF.L.U64.HI R12, R12, R33, RZ ;  /* 0x000000210c0c7219 */ /* 0x000fc400000102ff */
[----:B------:R-:W-:Y:S01]  /*0b70*/  LOP3.LUT R31, R35, R32, R18, 0xfe, !PT ;  /* 0x00000020231f7212 */ /* 0x000fe200078efe12 */
[----:B------:R-:W-:Y:S01]  /*0b80*/  VIADD R18, R15, 0x8 ;  /* 0x000000080f127836 */ /* 0x000fe20000000000 */
[----:B------:R-:W-:Y:S02]  /*0b90*/  LOP3.LUT R21, R12, R21, R13, 0xfe, !PT ;  /* 0x000000150c157212 */ /* 0x000fe400078efe0d */
[CC--:B----4-:R-:W-:Y:S02]  /*0ba0*/  SHF.L.U64.HI R10, R27.reuse, R20.reuse, RZ ;  /* 0x000000141b0a7219 */ /* 0x0d0fe400000102ff */
[----:B------:R-:W-:Y:S02]  /*0bb0*/  IADD3 R12, P1, P2, R6, R17, R18 ;  /* 0x00000011060c7210 */ /* 0x000fe40007a3e012 */
[----:B------:R-:W-:Y:S02]  /*0bc0*/  SHF.L.U32 R27, R27, R20, RZ ;  /* 0x000000141b1b7219 */ /* 0x000fe400000006ff */
[----:B-----5:R-:W-:-:S02]  /*0bd0*/  SHF.L.U32 R20, R30, R11, RZ ;  /* 0x0000000b1e147219 */ /* 0x020fc400000006ff */
[----:B------:R-:W-:Y:S01]  /*0be0*/  SHF.L.U64.HI R30, R30, R11, RZ ;  /* 0x0000000b1e1e7219 */ /* 0x000fe200000102ff */
[----:B------:R-:W-:Y:S01]  /*0bf0*/  IMAD.SHL.U32 R11, R26, 0x8, RZ ;  /* 0x000000081a0b7824 */ /* 0x000fe200078e00ff */
[----:B------:R-:W-:Y:S01]  /*0c00*/  IADD3.X R13, PT, PT, R7, R19, RZ, P1, P2 ;  /* 0x00000013070d7210 */ /* 0x000fe20000fe44ff */
[----:B------:R-:W-:Y:S01]  /*0c10*/  VIADD R26, R24, 0x28 ;  /* 0x00000028181a7836 */ /* 0x000fe20000000000 */
[----:B------:R-:W-:Y:S02]  /*0c20*/  LOP3.LUT R31, R20, R27, R31, 0xfe, !PT ;  /* 0x0000001b141f7212 */ /* 0x000fe400078efe1f */
[----:B------:R-:W-:Y:S01]  /*0c30*/  LOP3.LUT R30, R30, R10, R21, 0xfe, !PT ;  /* 0x0000000a1e1e7212 */ /* 0x000fe200078efe15 */
[----:B------:R-:W2:Y:S01]  /*0c40*/  LDG.E.U8.CONSTANT R20, desc[UR8][R12.64] ;  /* 0x000000080c147981 */ /* 0x000ea2000c1e9100 */
[CC--:B------:R-:W-:Y:S02]  /*0c50*/  SHF.L.U32 R21, R28.reuse, R11.reuse, RZ ;  /* 0x0000000b1c157219 */ /* 0x0c0fe400000006ff */
[----:B------:R-:W-:Y:S01]  /*0c60*/  SHF.L.U32 R10, R29, R26, RZ ;  /* 0x0000001a1d0a7219 */ /* 0x000fe200000006ff */
[----:B------:R-:W3:Y:S01]  /*0c70*/  LDG.E.U8.CONSTANT R27, desc[UR8][R12.64+0x1] ;  /* 0x000001080c1b7981 */ /* 0x000ee2000c1e9100 */
[----:B------:R-:W-:-:S02]  /*0c80*/  SHF.L.U64.HI R28, R28, R11, RZ ;  /* 0x0000000b1c1c7219 */ /* 0x000fc400000102ff */
[----:B------:R-:W-:Y:S01]  /*0c90*/  SHF.L.U64.HI R29, R29, R26, RZ ;  /* 0x0000001a1d1d7219 */ /* 0x000fe200000102ff */
[----:B------:R-:W-:Y:S01]  /*0ca0*/  VIADD R26, R15, 0xc ;  /* 0x0000000c0f1a7836 */ /* 0x000fe20000000000 */
[----:B------:R-:W-:Y:S01]  /*0cb0*/  LOP3.LUT R31, R10, R21, R31, 0xfe, !PT ;  /* 0x000000150a1f7212 */ /* 0x000fe200078efe1f */
[C---:B------:R-:W-:Y:S01]  /*0cc0*/  VIADD R32, R24.reuse, 0x38 ;  /* 0x0000003818207836 */ /* 0x040fe20000000000 */
[----:B------:R-:W-:Y:S01]  /*0cd0*/  LOP3.LUT R29, R29, R28, R30, 0xfe, !PT ;  /* 0x0000001c1d1d7212 */ /* 0x000fe200078efe1e */
[----:B------:R-:W-:Y:S01]  /*0ce0*/  VIADD R30, R24, 0x30 ;  /* 0x00000030181e7836 */ /* 0x000fe20000000000 */
[----:B------:R-:W-:Y:S01]  /*0cf0*/  IADD3 R10, P1, P2, R6, R17, R26 ;  /* 0x00000011060a7210 */ /* 0x000fe20007a3e01a */
[----:B------:R-:W4:Y:S01]  /*0d00*/  LDG.E.U8.CONSTANT R21, desc[UR8][R12.64+0x2] ;  /* 0x000002080c157981 */ /* 0x000f22000c1e9100 */
[----:B------:R-:W-:Y:S02]  /*0d10*/  SHF.L.U32 R34, R25, R32, RZ ;  /* 0x0000002019227219 */ /* 0x000fe400000006ff */
[----:B------:R-:W-:Y:S01]  /*0d20*/  SHF.L.U32 R33, R23, R30, RZ ;  /* 0x0000001e17217219 */ /* 0x000fe200000006ff */
[----:B------:R0:W5:Y:S01]  /*0d30*/  LDG.E.U8.CONSTANT R28, desc[UR8][R12.64+0x3] ;  /* 0x000003080c1c7981 */ /* 0x000162000c1e9100 */
[----:B------:R-:W-:-:S02]  /*0d40*/  IADD3.X R11, PT, PT, R7, R19, RZ, P1, P2 ;  /* 0x00000013070b7210 */ /* 0x000fc40000fe44ff */
[----:B------:R-:W-:Y:S02]  /*0d50*/  LOP3.LUT R31, R34, R33, R31, 0xfe, !PT ;  /* 0x00000021221f7212 */ /* 0x000fe400078efe1f */
[----:B------:R-:W-:Y:S02]  /*0d60*/  SHF.L.U64.HI R33, R23, R30, RZ ;  /* 0x0000001e17217219 */ /* 0x000fe400000102ff */
[----:B------:R-:W5:Y:S04]  /*0d70*/  LDG.E.U8.CONSTANT R30, desc[UR8][R10.64] ;  /* 0x000000080a1e7981 */ /* 0x000f68000c1e9100 */
[----:B------:R-:W5:Y:S01]  /*0d80*/  LDG.E.U8.CONSTANT R23, desc[UR8][R10.64+0x1] ;  /* 0x000001080a177981 */ /* 0x000f62000c1e9100 */
[----:B------:R-:W-:-:S03]  /*0d90*/  SHF.L.U64.HI R34, R25, R32, RZ ;  /* 0x0000002019227219 */ /* 0x000fc600000102ff */
[----:B------:R-:W5:Y:S04]  /*0da0*/  LDG.E.U8.CONSTANT R25, desc[UR8][R10.64+0x2] ;  /* 0x000002080a197981 */ /* 0x000f68000c1e9100 */
[----:B------:R-:W5:Y:S01]  /*0db0*/  LDG.E.U8.CONSTANT R32, desc[UR8][R10.64+0x3] ;  /* 0x000003080a207981 */ /* 0x000f62000c1e9100 */
[----:B0-----:R-:W-:Y:S02]  /*0dc0*/  IMAD.SHL.U32 R13, R18, 0x8, RZ ;  /* 0x00000008120d7824 */ /* 0x001fe400078e00ff */
[----:B------:R-:W-:Y:S01]  /*0dd0*/  VIADD R18, R24, 0x48 ;  /* 0x0000004818127836 */ /* 0x000fe20000000000 */
[----:B------:R-:W-:Y:S01]  /*0de0*/  LOP3.LUT R29, R34, R33, R29, 0xfe, !PT ;  /* 0x00000021221d7212 */ /* 0x000fe200078efe1d */
[----:B------:R-:W-:-:S05]  /*0df0*/  VIADD R15, R15, 0x10 ;  /* 0x000000100f0f7836 */ /* 0x000fca0000000000 */
[----:B------:R-:W-:Y:S02]  /*0e00*/  ISETP.GE.AND P1, PT, R15, R22, PT ;  /* 0x000000160f00720c */ /* 0x000fe40003f26270 */
[CC--:B--2---:R-:W-:Y:S02]  /*0e10*/  SHF.L.U64.HI R12, R20.reuse, R13.reuse, RZ ;  /* 0x0000000d140c7219 */ /* 0x0c4fe400000102ff */
[----:B------:R-:W-:Y:S02]  /*0e20*/  SHF.L.U32 R13, R20, R13, RZ ;  /* 0x0000000d140d7219 */ /* 0x000fe400000006ff */
[CC--:B---3--:R-:W-:Y:S02]  /*0e30*/  SHF.L.U32 R20, R27.reuse, R18.reuse, RZ ;  /* 0x000000121b147219 */ /* 0x0c8fe400000006ff */
[----:B------:R-:W-:Y:S01]  /*0e40*/  SHF.L.U64.HI R27, R27, R18, RZ ;  /* 0x000000121b1b7219 */ /* 0x000fe200000102ff */
[----:B------:R-:W-:Y:S01]  /*0e50*/  VIADD R18, R24, 0x50 ;  /* 0x0000005018127836 */ /* 0x000fe20000000000 */
[----:B------:R-:W-:Y:S01]  /*0e60*/  LOP3.LUT R31, R20, R13, R31, 0xfe, !PT ;  /* 0x0000000d141f7212 */ /* 0x000fe200078efe1f */
[----:B------:R-:W-:Y:S01]  /*0e70*/  VIADD R13, R24, 0x58 ;  /* 0x00000058180d7836 */ /* 0x000fe20000000000 */
[----:B------:R-:W-:Y:S01]  /*0e80*/  LOP3.LUT R29, R27, R12, R29, 0xfe, !PT ;  /* 0x0000000c1b1d7212 */ /* 0x000fe200078efe1d */
[----:B------:R-:W-:Y:S01]  /*0e90*/  IMAD.SHL.U32 R12, R26, 0x8, RZ ;  /* 0x000000081a0c7824 */ /* 0x000fe200078e00ff */
[----:B----4-:R-:W-:-:S02]  /*0ea0*/  SHF.L.U64.HI R34, R21, R18, RZ ;  /* 0x0000001215227219 */ /* 0x010fc400000102ff */
[----:B------:R-:W-:Y:S01]  /*0eb0*/  SHF.L.U32 R21, R21, R18, RZ ;  /* 0x0000001215157219 */ /* 0x000fe200000006ff */
[----:B------:R-:W-:Y:S01]  /*0ec0*/  VIADD R18, R24, 0x68 ;  /* 0x0000006818127836 */ /* 0x000fe20000000000 */
[CC--:B-----5:R-:W-:Y:S02]  /*0ed0*/  SHF.L.U32 R20, R28.reuse, R13.reuse, RZ ;  /* 0x0000000d1c147219 */ /* 0x0e0fe400000006ff */
[----:B------:R-:W-:Y:S02]  /*0ee0*/  SHF.L.U64.HI R13, R28, R13, RZ ;  /* 0x0000000d1c0d7219 */ /* 0x000fe400000102ff */
[----:B------:R-:W-:Y:S02]  /*0ef0*/  LOP3.LUT R31, R20, R21, R31, 0xfe, !PT ;  /* 0x00000015141f7212 */ /* 0x000fe400078efe1f */
[----:B------:R-:W-:Y:S02]  /*0f00*/  LOP3.LUT R13, R13, R34, R29, 0xfe, !PT ;  /* 0x000000220d0d7212 */ /* 0x000fe400078efe1d */
[----:B------:R-:W-:-:S02]  /*0f10*/  SHF.L.U32 R20, R30, R12, RZ ;  /* 0x0000000c1e147219 */ /* 0x000fc400000006ff */
[----:B------:R-:W-:Y:S02]  /*0f20*/  SHF.L.U64.HI R30, R30, R12, RZ ;  /* 0x0000000c1e1e7219 */ /* 0x000fe400000102ff */
[CC--:B------:R-:W-:Y:S02]  /*0f30*/  SHF.L.U32 R21, R23.reuse, R18.reuse, RZ ;  /* 0x0000001217157219 */ /* 0x0c0fe400000006ff */
[----:B------:R-:W-:Y:S01]  /*0f40*/  SHF.L.U64.HI R23, R23, R18, RZ ;  /* 0x0000001217177219 */ /* 0x000fe200000102ff */
[----:B------:R-:W-:-:S03]  /*0f50*/  VIADD R18, R24, 0x70 ;  /* 0x0000007018127836 */ /* 0x000fc60000000000 */
[----:B------:R-:W-:Y:S01]  /*0f60*/  LOP3.LUT R23, R23, R30, R13, 0xfe, !PT ;  /* 0x0000001e17177212 */ /* 0x000fe200078efe0d */
[----:B------:R-:W-:Y:S01]  /*0f70*/  VIADD R13, R24, 0x78 ;  /* 0x00000078180d7836 */ /* 0x000fe20000000000 */
[----:B------:R-:W-:Y:S02]  /*0f80*/  LOP3.LUT R21, R21, R20, R31, 0xfe, !PT ;  /* 0x0000001415157212 */ /* 0x000fe400078efe1f */
[CC--:B------:R-:W-:Y:S02]  /*0f90*/  SHF.L.U64.HI R20, R25.reuse, R18.reuse, RZ ;  /* 0x0000001219147219 */ /* 0x0c0fe400000102ff */
[----:B------:R-:W-:Y:S02]  /*0fa0*/  SHF.L.U32 R25, R25, R18, RZ ;  /* 0x0000001219197219 */ /* 0x000fe400000006ff */
[CC--:B------:R-:W-:Y:S02]  /*0fb0*/  SHF.L.U32 R18, R32.reuse, R13.reuse, RZ ;  /* 0x0000000d20127219 */ /* 0x0c0fe400000006ff */
[----:B------:R-:W-:-:S02]  /*0fc0*/  SHF.L.U64.HI R13, R32, R13, RZ ;  /* 0x0000000d200d7219 */ /* 0x000fc400000102ff */
[----:B------:R-:W-:Y:S02]  /*0fd0*/  LOP3.LUT R18, R18, R25, R21, 0xfe, !PT ;  /* 0x0000001912127212 */ /* 0x000fe400078efe15 */
[----:B------:R-:W-:Y:S01]  /*0fe0*/  LOP3.LUT R13, R13, R20, R23, 0xfe, !PT ;  /* 0x000000140d0d7212 */ /* 0x000fe200078efe17 */
[----:B------:R-:W-:Y:S06]  /*0ff0*/  @!P1 BRA `(.L_x_18) ;  /* 0xfffffff800889947 */ /* 0x000fec000383ffff */
[----:B------:R-:W-:Y:S05]  /*1000*/  BSYNC.RECONVERGENT B5 ;  /* 0x0000000000057941 */ /* 0x000fea0003800200 */
.L_x_17:
[----:B------:R-:W-:Y:S05]  /*1010*/  BSYNC.RECONVERGENT B4 ;  /* 0x0000000000047941 */ /* 0x000fea0003800200 */
.L_x_16:
[----:B------:R-:W-:Y:S01]  /*1020*/  IMAD.IADD R20, R14, 0x1, -R15 ;  /* 0x000000010e147824 */ /* 0x000fe200078e0a0f */
[----:B------:R-:W-:Y:S04]  /*1030*/  BSSY.RECONVERGENT B4, `(.L_x_19) ;  /* 0x0000032000047945 */ /* 0x000fe80003800200 */
[----:B------:R-:W-:-:S13]  /*1040*/  ISETP.GT.AND P1, PT, R20, 0x4, PT ;  /* 0x000000041400780c */ /* 0x000fda0003f24270 */
[----:B------:R-:W-:Y:S05]  /*1050*/  @!P1 BRA `(.L_x_20) ;  /* 0x0000000000bc9947 */ /* 0x000fea0003800000 */
[----:B------:R-:W-:Y:S01]  /*1060*/  IADD3 R20, P0, P1, R6, R17, R15 ;  /* 0x0000001106147210 */ /* 0x000fe2000791e00f */
[----:B------:R-:W-:-:S03]  /*1070*/  VIADD R12, R15, 0x4 ;  /* 0x000000040f0c7836 */ /* 0x000fc60000000000 */
[----:B------:R-:W-:Y:S02]  /*1080*/  IADD3.X R21, PT, PT, R7, R19, RZ, P0, P1 ;  /* 0x0000001307157210 */ /* 0x000fe400007e24ff */
[----:B------:R-:W-:-:S03]  /*1090*/  IADD3 R10, P0, P1, R6, R17, R12 ;  /* 0x00000011060a7210 */ /* 0x000fc6000791e00c */
[----:B------:R-:W2:Y:S04]  /*10a0*/  LDG.E.U8.CONSTANT R30, desc[UR8][R20.64+0x1] ;  /* 0x00000108141e7981 */ /* 0x000ea8000c1e9100 */
[----:B------:R-:W3:Y:S01]  /*10b0*/  LDG.E.U8.CONSTANT R29, desc[UR8][R20.64] ;  /* 0x00000008141d7981 */ /* 0x000ee2000c1e9100 */
[----:B------:R-:W-:-:S03]  /*10c0*/  IADD3.X R11, PT, PT, R7, R19, RZ, P0, P1 ;  /* 0x00000013070b7210 */ /* 0x000fc600007e24ff */
[----:B------:R-:W4:Y:S04]  /*10d0*/  LDG.E.U8.CONSTANT R27, desc[UR8][R20.64+0x2] ;  /* 0x00000208141b7981 */ /* 0x000f28000c1e9100 */
[----:B------:R0:W5:Y:S04]  /*10e0*/  LDG.E.U8.CONSTANT R28, desc[UR8][R20.64+0x3] ;  /* 0x00000308141c7981 */ /* 0x000168000c1e9100 */
[----:B------:R-:W5:Y:S04]  /*10f0*/  LDG.E.U8.CONSTANT R26, desc[UR8][R10.64+0x1] ;  /* 0x000001080a1a7981 */ /* 0x000f68000c1e9100 */
[----:B------:R-:W5:Y:S04]  /*1100*/  LDG.E.U8.CONSTANT R25, desc[UR8][R10.64] ;  /* 0x000000080a197981 */ /* 0x000f68000c1e9100 */
[----:B------:R-:W5:Y:S04]  /*1110*/  LDG.E.U8.CONSTANT R22, desc[UR8][R10.64+0x2] ;  /* 0x000002080a167981 */ /* 0x000f68000c1e9100 */
[----:B------:R-:W5:Y:S01]  /*1120*/  LDG.E.U8.CONSTANT R23, desc[UR8][R10.64+0x3] ;  /* 0x000003080a177981 */ /* 0x000f62000c1e9100 */
[----:B------:R-:W-:-:S04]  /*1130*/  IMAD.SHL.U32 R24, R15, 0x8, RZ ;  /* 0x000000080f187824 */ /* 0x000fc800078e00ff */
[C---:B------:R-:W-:Y:S02]  /*1140*/  VIADD R31, R24.reuse, 0x8 ;  /* 0x00000008181f7836 */ /* 0x040fe40000000000 */
[C---:B0-----:R-:W-:Y:S02]  /*1150*/  VIADD R20, R24.reuse, 0x10 ;  /* 0x0000001018147836 */ /* 0x041fe40000000000 */
[----:B------:R-:W-:Y:S02]  /*1160*/  VIADD R21, R24, 0x18 ;  /* 0x0000001818157836 */ /* 0x000fe40000000000 */
[----:B------:R-:W-:Y:S01]  /*1170*/  IMAD.SHL.U32 R12, R12, 0x8, RZ ;  /* 0x000000080c0c7824 */ /* 0x000fe200078e00ff */
[----:B------:R-:W-:Y:S01]  /*1180*/  PLOP3.LUT P0, PT, PT, PT, PT, 0x8, 0x80 ;  /* 0x000000000080781c */ /* 0x000fe20003f0e170 */
[----:B------:R-:W-:Y:S01]  /*1190*/  VIADD R15, R15, 0x8 ;  /* 0x000000080f0f7836 */ /* 0x000fe20000000000 */
[CC--:B--2---:R-:W-:Y:S02]  /*11a0*/  SHF.L.U32 R33, R30.reuse, R31.reuse, RZ ;  /* 0x0000001f1e217219 */ /* 0x0c4fe400000006ff */
[----:B------:R-:W-:-:S02]  /*11b0*/  SHF.L.U64.HI R30, R30, R31, RZ ;  /* 0x0000001f1e1e7219 */ /* 0x000fc400000102ff */
[CC--:B---3--:R-:W-:Y:S02]  /*11c0*/  SHF.L.U64.HI R31, R29.reuse, R24.reuse, RZ ;  /* 0x000000181d1f7219 */ /* 0x0c8fe400000102ff */
[----:B------:R-:W-:Y:S02]  /*11d0*/  SHF.L.U32 R32, R29, R24, RZ ;  /* 0x000000181d207219 */ /* 0x000fe400000006ff */
[----:B------:R-:W-:Y:S01]  /*11e0*/  LOP3.LUT R31, R30, R31, R13, 0xfe, !PT ;  /* 0x0000001f1e1f7212 */ /* 0x000fe200078efe0d */
[----:B------:R-:W-:Y:S01]  /*11f0*/  VIADD R13, R24, 0x28 ;  /* 0x00000028180d7836 */ /* 0x000fe20000000000 */
[----:B------:R-:W-:Y:S02]  /*1200*/  LOP3.LUT R18, R33, R32, R18, 0xfe, !PT ;  /* 0x0000002021127212 */ /* 0x000fe400078efe12 */
[----:B----4-:R-:W-:Y:S02]  /*1210*/  SHF.L.U32 R30, R27, R20, RZ ;  /* 0x000000141b1e7219 */ /* 0x010fe400000006ff */
[----:B-----5:R-:W-:-:S02]  /*1220*/  SHF.L.U32 R29, R28, R21, RZ ;  /* 0x000000151c1d7219 */ /* 0x020fc400000006ff */
[----:B------:R-:W-:Y:S02]  /*1230*/  SHF.L.U64.HI R27, R27, R20, RZ ;  /* 0x000000141b1b7219 */ /* 0x000fe400000102ff */
[----:B------:R-:W-:Y:S02]  /*1240*/  SHF.L.U64.HI R28, R28, R21, RZ ;  /* 0x000000151c1c7219 */ /* 0x000fe400000102ff */
[----:B------:R-:W-:Y:S02]  /*1250*/  LOP3.LUT R20, R29, R30, R18, 0xfe, !PT ;  /* 0x0000001e1d147212 */ /* 0x000fe400078efe12 */
[CC--:B------:R-:W-:Y:S02]  /*1260*/  SHF.L.U64.HI R18, R26.reuse, R13.reuse, RZ ;  /* 0x0000000d1a127219 */ /* 0x0c0fe400000102ff */
[----:B------:R-:W-:Y:S01]  /*1270*/  SHF.L.U32 R26, R26, R13, RZ ;  /* 0x0000000d1a1a7219 */ /* 0x000fe200000006ff */
[----:B------:R-:W-:Y:S01]  /*1280*/  VIADD R13, R24, 0x30 ;  /* 0x00000030180d7836 */ /* 0x000fe20000000000 */
[----:B------:R-:W-:Y:S01]  /*1290*/  LOP3.LUT R28, R28, R27, R31, 0xfe, !PT ;  /* 0x0000001b1c1c7212 */ /* 0x000fe200078efe1f */
[----:B------:R-:W-:Y:S01]  /*12a0*/  VIADD R24, R24, 0x38 ;  /* 0x0000003818187836 */ /* 0x000fe20000000000 */
[----:B------:R-:W-:-:S02]  /*12b0*/  SHF.L.U32 R21, R25, R12, RZ ;  /* 0x0000000c19157219 */ /* 0x000fc400000006ff */
[----:B------:R-:W-:Y:S02]  /*12c0*/  SHF.L.U64.HI R27, R25, R12, RZ ;  /* 0x0000000c191b7219 */ /* 0x000fe400000102ff */
[----:B------:R-:W-:Y:S02]  /*12d0*/  LOP3.LUT R25, R26, R21, R20, 0xfe, !PT ;  /* 0x000000151a197212 */ /* 0x000fe400078efe14 */
[----:B------:R-:W-:Y:S02]  /*12e0*/  LOP3.LUT R26, R18, R27, R28, 0xfe, !PT ;  /* 0x0000001b121a7212 */ /* 0x000fe400078efe1c */
[CC--:B------:R-:W-:Y:S02]  /*12f0*/  SHF.L.U64.HI R20, R22.reuse, R13.reuse, RZ ;  /* 0x0000000d16147219 */ /* 0x0c0fe400000102ff */
[----:B------:R-:W-:Y:S02]  /*1300*/  SHF.L.U32 R21, R22, R13, RZ ;  /* 0x0000000d16157219 */ /* 0x000fe400000006ff */
[----:B------:R-:W-:-:S02]  /*1310*/  SHF.L.U32 R18, R23, R24, RZ ;  /* 0x0000001817127219 */ /* 0x000fc400000006ff */
[----:B------:R-:W-:Y:S02]  /*1320*/  SHF.L.U64.HI R13, R23, R24, RZ ;  /* 0x00000018170d7219 */ /* 0x000fe400000102ff */
[----:B------:R-:W-:Y:S02]  /*1330*/  LOP3.LUT R18, R18, R21, R25, 0xfe, !PT ;  /* 0x0000001512127212 */ /* 0x000fe400078efe19 */
[----:B------:R-:W-:-:S07]  /*1340*/  LOP3.LUT R13, R13, R20, R26, 0xfe, !PT ;  /* 0x000000140d0d7212 */ /* 0x000fce00078efe1a */
.L_x_20:
[----:B------:R-:W-:Y:S05]  /*1350*/  BSYNC.RECONVERGENT B4 ;  /* 0x0000000000047941 */ /* 0x000fea0003800200 */
.L_x_19:
[----:B------:R-:W-:-:S13]  /*1360*/  ISETP.NE.OR P0, PT, R15, R14, P0 ;  /* 0x0000000e0f00720c */ /* 0x000fda0000705670 */
[----:B------:R-:W-:Y:S05]  /*1370*/  @!P0 BREAK.RELIABLE B2 ;  /* 0x0000000000028942 */ /* 0x000fea0003800100 */
[----:B------:R-:W-:Y:S05]  /*1380*/  @!P0 BRA `(.L_x_21) ;  /* 0x0000000000708947 */ /* 0x000fea0003800000 */
.L_x_15:
[----:B------:R-:W-:Y:S05]  /*1390*/  BSYNC.RELIABLE B2 ;  /* 0x0000000000027941 */ /* 0x000fea0003800100 */
.L_x_14:
[----:B------:R-:W-:Y:S01]  /*13a0*/  BSSY.RECONVERGENT B2, `(.L_x_21) ;  /* 0x000001a000027945 */ /* 0x000fe20003800200 */
.L_x_22:
[----:B------:R-:W-:-:S04]  /*13b0*/  IADD3 R10, P0, P1, R6, R17, R15 ;  /* 0x00000011060a7210 */ /* 0x000fc8000791e00f */
[----:B------:R-:W-:-:S05]  /*13c0*/  IADD3.X R11, PT, PT, R7, R19, RZ, P0, P1 ;  /* 0x00000013070b7210 */ /* 0x000fca00007e24ff */
[----:B------:R-:W2:Y:S04]  /*13d0*/  LDG.E.U8.CONSTANT R21, desc[UR8][R10.64] ;  /* 0x000000080a157981 */ /* 0x000ea8000c1e9100 */
[----:B------:R-:W3:Y:S04]  /*13e0*/  LDG.E.U8.CONSTANT R20, desc[UR8][R10.64+0x1] ;  /* 0x000001080a147981 */ /* 0x000ee8000c1e9100 */
[----:B------:R-:W4:Y:S04]  /*13f0*/  LDG.E.U8.CONSTANT R24, desc[UR8][R10.64+0x2] ;  /* 0x000002080a187981 */ /* 0x000f28000c1e9100 */
[----:B------:R-:W5:Y:S01]  /*1400*/  LDG.E.U8.CONSTANT R26, desc[UR8][R10.64+0x3] ;  /* 0x000003080a1a7981 */ /* 0x000f62000c1e9100 */
[----:B------:R-:W-:-:S02]  /*1410*/  IMAD.SHL.U32 R12, R15, 0x8, RZ ;  /* 0x000000080f0c7824 */ /* 0x000fc400078e00ff */
[----:B------:R-:W-:Y:S02]  /*1420*/  VIADD R15, R15, 0x4 ;  /* 0x000000040f0f7836 */ /* 0x000fe40000000000 */
[----:B------:R-:W-:-:S03]  /*1430*/  VIADD R25, R12, 0x8 ;  /* 0x000000080c197836 */ /* 0x000fc60000000000 */
[----:B------:R-:W-:Y:S02]  /*1440*/  ISETP.NE.AND P0, PT, R15, R14, PT ;  /* 0x0000000e0f00720c */ /* 0x000fe40003f05270 */
[CC--:B--2---:R-:W-:Y:S02]  /*1450*/  SHF.L.U32 R23, R21.reuse, R12.reuse, RZ ;  /* 0x0000000c15177219 */ /* 0x0c4fe400000006ff */
[CC--:B---3--:R-:W-:Y:S02]  /*1460*/  SHF.L.U32 R22, R20.reuse, R25.reuse, RZ ;  /* 0x0000001914167219 */ /* 0x0c8fe400000006ff */
[----:B------:R-:W-:Y:S02]  /*1470*/  SHF.L.U64.HI R25, R20, R25, RZ ;  /* 0x0000001914197219 */ /* 0x000fe400000102ff */
[----:B------:R-:W-:Y:S01]  /*1480*/  SHF.L.U64.HI R20, R21, R12, RZ ;  /* 0x0000000c15147219 */ /* 0x000fe200000102ff */
[----:B------:R-:W-:Y:S01]  /*1490*/  VIADD R21, R12, 0x10 ;  /* 0x000000100c157836 */ /* 0x000fe20000000000 */
[----:B------:R-:W-:Y:S01]  /*14a0*/  LOP3.LUT R18, R22, R23, R18, 0xfe, !PT ;  /* 0x0000001716127212 */ /* 0x000fe200078efe12 */
[----:B------:R-:W-:Y:S01]  /*14b0*/  VIADD R23, R12, 0x18 ;  /* 0x000000180c177836 */ /* 0x000fe20000000000 */
[----:B------:R-:W-:-:S02]  /*14c0*/  LOP3.LUT R13, R25, R20, R13, 0xfe, !PT ;  /* 0x00000014190d7212 */ /* 0x000fc400078efe0d */
[----:B----4-:R-:W-:Y:S02]  /*14d0*/  SHF.L.U64.HI R20, R24, R21, RZ ;  /* 0x0000001518147219 */ /* 0x010fe400000102ff */
[----:B-----5:R-:W-:Y:S02]  /*14e0*/  SHF.L.U32 R22, R26, R23, RZ ;  /* 0x000000171a167219 */ /* 0x020fe400000006ff */
[----:B------:R-:W-:Y:S02]  /*14f0*/  SHF.L.U32 R21, R24, R21, RZ ;  /* 0x0000001518157219 */ /* 0x000fe400000006ff */
[----:B------:R-:W-:Y:S02]  /*1500*/  SHF.L.U64.HI R23, R26, R23, RZ ;  /* 0x000000171a177219 */ /* 0x000fe400000102ff */
[----:B------:R-:W-:Y:S02]  /*1510*/  LOP3.LUT R18, R22, R21, R18, 0xfe, !PT ;  /* 0x0000001516127212 */ /* 0x000fe400078efe12 */
[----:B------:R-:W-:Y:S01]  /*1520*/  LOP3.LUT R13, R23, R20, R13, 0xfe, !PT ;  /* 0x00000014170d7212 */ /* 0x000fe200078efe0d */
[----:B------:R-:W-:Y:S06]  /*1530*/  @P0 BRA `(.L_x_22) ;  /* 0xfffffffc009c0947 */ /* 0x000fec000383ffff */
[----:B------:R-:W-:Y:S05]  /*1540*/  BSYNC.RECONVERGENT B2 ;  /* 0x0000000000027941 */ /* 0x000fea0003800200 */
.L_x_21:
[----:B------:R-:W-:Y:S05]  /*1550*/  BSYNC.RECONVERGENT B3 ;  /* 0x0000000000037941 */ /* 0x000fea0003800200 */
.L_x_13:
[----:B------:R-:W-:Y:S01]  /*1560*/  SHF.R.U32.HI R15, RZ, 0x2, R4 ;  /* 0x00000002ff0f7819 */ /* 0x000fe20000011604 */
[----:B------:R-:W-:Y:S01]  /*1570*/  IMAD.MOV.U32 R19, RZ, RZ, -0x1 ;  /* 0xffffffffff137424 */ /* 0x000fe200078e00ff */
[----:B------:R-:W-:Y:S01]  /*1580*/  ISETP.NE.AND P1, PT, R16, RZ, PT ;  /* 0x000000ff1000720c */ /* 0x000fe20003f25270 */
[----:B------:R-:W-:Y:S01]  /*1590*/  BSSY.RECONVERGENT B2, `(.L_x_23) ;  /* 0x0000022000027945 */ /* 0x000fe20003800200 */
[----:B------:R-:W-:Y:S02]  /*15a0*/  LOP3.LUT R20, R15, 0x1ffffff8, RZ, 0xc0, !PT ;  /* 0x1ffffff80f147812 */ /* 0x000fe400078ec0ff */
[----:B------:R-:W-:Y:S02]  /*15b0*/  LOP3.LUT R15, R4, 0x1f, RZ, 0xc0, !PT ;  /* 0x0000001f040f7812 */ /* 0x000fe400078ec0ff */
[----:B------:R-:W-:Y:S02]  /*15c0*/  SHF.R.U32.HI R20, RZ, R20, R5 ;  /* 0x00000014ff147219 */ /* 0x000fe40000011605 */
[----:B------:R-:W-:Y:S01]  /*15d0*/  ISETP.GT.U32.AND P0, PT, R0, 0x3f, PT ;  /* 0x0000003f0000780c */ /* 0x000fe20003f04070 */
[----:B------:R-:W-:Y:S01]  /*15e0*/  IMAD R15, R15, R0, RZ ;  /* 0x000000000f0f7224 */ /* 0x000fe200078e02ff */
[----:B------:R-:W-:-:S04]  /*15f0*/  LOP3.LUT R20, R20, 0xff, RZ, 0xc0, !PT ;  /* 0x000000ff14147812 */ /* 0x000fc800078ec0ff */
[----:B------:R-:W-:-:S04]  /*1600*/  VIMNMX.U32 R20, PT, PT, R20, 0x40, PT ;  /* 0x0000004014147848 */ /* 0x000fc80003fe0000 */
[CC--:B------:R-:W-:Y:S02]  /*1610*/  SHF.L.U32 R17, R19.reuse, R20.reuse, RZ ;  /* 0x0000001413117219 */ /* 0x0c0fe400000006ff */
[----:B------:R-:W-:Y:S02]  /*1620*/  SHF.L.U64.HI R19, R19, R20, 0xffffffff ;  /* 0xffffffff13137419 */ /* 0x000fe40000010214 */
[----:B------:R-:W-:Y:S02]  /*1630*/  LOP3.LUT R20, R15, 0x7, RZ, 0xc0, !PT ;  /* 0x000000070f147812 */ /* 0x000fe400078ec0ff */
[----:B------:R-:W-:Y:S01]  /*1640*/  LOP3.LUT R17, RZ, R17, RZ, 0x33, !PT ;  /* 0x00000011ff117212 */ /* 0x000fe200078e33ff */
[----:B------:R-:W-:Y:S06]  /*1650*/  @!P1 BRA `(.L_x_24) ;  /* 0x0000000000549947 */ /* 0x000fec0003800000 */
[----:B------:R-:W2:Y:S01]  /*1660*/  LDG.E.U8.CONSTANT R0, desc[UR8][R10.64+0x4] ;  /* 0x000004080a007981 */ /* 0x000ea2000c1e9100 */
[----:B------:R-:W-:Y:S01]  /*1670*/  ISETP.NE.AND P1, PT, R16, 0x1, PT ;  /* 0x000000011000780c */ /* 0x000fe20003f25270 */
[----:B------:R-:W-:-:S05]  /*1680*/  IMAD.SHL.U32 R15, R14, 0x8, RZ ;  /* 0x000000080e0f7824 */ /* 0x000fca00078e00ff */
[CC--:B--2---:R-:W-:Y:S02]  /*1690*/  SHF.L.U32 R21, R0.reuse, R15.reuse, RZ ;  /* 0x0000000f00157219 */ /* 0x0c4fe400000006ff */
[----:B------:R-:W-:Y:S02]  /*16a0*/  SHF.L.U64.HI R0, R0, R15, RZ ;  /* 0x0000000f00007219 */ /* 0x000fe400000102ff */
[----:B------:R-:W-:Y:S02]  /*16b0*/  LOP3.LUT R18, R21, R18, RZ, 0xfc, !PT ;  /* 0x0000001215127212 */ /* 0x000fe400078efcff */
[----:B------:R-:W-:Y:S01]  /*16c0*/  LOP3.LUT R13, R0, R13, RZ, 0xfc, !PT ;  /* 0x0000000d000d7212 */ /* 0x000fe200078efcff */
[----:B------:R-:W-:Y:S06]  /*16d0*/  @!P1 BRA `(.L_x_24) ;  /* 0x0000000000349947 */ /* 0x000fec0003800000 */
[----:B------:R-:W-:Y:S01]  /*16e0*/  ISETP.NE.AND P1, PT, R16, 0x2, PT ;  /* 0x000000021000780c */ /* 0x000fe20003f25270 */
[----:B------:R-:W2:-:S12]  /*16f0*/  LDG.E.U8.CONSTANT R0, desc[UR8][R10.64+0x5] ;  /* 0x000005080a007981 */ /* 0x000e98000c1e9100 */
[----:B------:R-:W3:Y:S01]  /*1700*/  @P1 LDG.E.U8.CONSTANT R14, desc[UR8][R10.64+0x6] ;  /* 0x000006080a0e1981 */ /* 0x000ee2000c1e9100 */
[----:B------:R-:W-:-:S05]  /*1710*/  VIADD R15, R12, 0x28 ;  /* 0x000000280c0f7836 */ /* 0x000fca0000000000 */
[CC--:B--2---:R-:W-:Y:S02]  /*1720*/  SHF.L.U32 R21, R0.reuse, R15.reuse, RZ ;  /* 0x0000000f00157219 */ /* 0x0c4fe400000006ff */
[----:B------:R-:W-:Y:S01]  /*1730*/  SHF.L.U64.HI R0, R0, R15, RZ ;  /* 0x0000000f00007219 */ /* 0x000fe200000102ff */
[----:B------:R-:W-:Y:S01]  /*1740*/  @P1 VIADD R15, R12, 0x30 ;  /* 0x000000300c0f1836 */ /* 0x000fe20000000000 */
[----:B------:R-:W-:Y:S02]  /*1750*/  LOP3.LUT R18, R21, R18, RZ, 0xfc, !PT ;  /* 0x0000001215127212 */ /* 0x000fe400078efcff */
[----:B------:R-:W-:Y:S02]  /*1760*/  LOP3.LUT R13, R0, R13, RZ, 0xfc, !PT ;  /* 0x0000000d000d7212 */ /* 0x000fe400078efcff */
[CC--:B---3--:R-:W-:Y:S02]  /*1770*/  @P1 SHF.L.U32 R21, R14.reuse, R15.reuse, RZ ;  /* 0x0000000f0e151219 */ /* 0x0c8fe400000006ff */
[----:B------:R-:W-:-:S02]  /*1780*/  @P1 SHF.L.U64.HI R14, R14, R15, RZ ;  /* 0x0000000f0e0e1219 */ /* 0x000fc400000102ff */
[----:B------:R-:W-:Y:S02]  /*1790*/  @P1 LOP3.LUT R18, R21, R18, RZ, 0xfc, !PT ;  /* 0x0000001215121212 */ /* 0x000fe400078efcff */
[----:B------:R-:W-:-:S07]  /*17a0*/  @P1 LOP3.LUT R13, R14, R13, RZ, 0xfc, !PT ;  /* 0x0000000d0e0d1212 */ /* 0x000fce00078efcff */
.L_x_24:
[----:B------:R-:W-:Y:S05]  /*17b0*/  BSYNC.RECONVERGENT B2 ;  /* 0x0000000000027941 */ /* 0x000fea0003800200 */
.L_x_23:
[-CC-:B------:R-:W-:Y:S02]  /*17c0*/  SHF.R.U64 R18, R18, R20.reuse, R13.reuse ;  /* 0x0000001412127219 */ /* 0x180fe4000000120d */
[----:B------:R-:W-:Y:S02]  /*17d0*/  LOP3.LUT R0, RZ, R19, RZ, 0x33, !PT ;  /* 0x00000013ff007212 */ /* 0x000fe400078e33ff */
[----:B------:R-:W-:Y:S02]  /*17e0*/  SEL R15, R17, 0xffffffff, !P0 ;  /* 0xffffffff110f7807 */ /* 0x000fe40004000000 */
[----:B------:R-:W-:Y:S02]  /*17f0*/  SHF.R.U32.HI R20, RZ, R20, R13 ;  /* 0x00000014ff147219 */ /* 0x000fe4000001160d */
[----:B------:R-:W-:Y:S02]  /*1800*/  SEL R13, R0, 0xffffffff, !P0 ;  /* 0xffffffff000d7807 */ /* 0x000fe40004000000 */
[----:B------:R-:W-:-:S02]  /*1810*/  LOP3.LUT R15, R18, R15, RZ, 0xc0, !PT ;  /* 0x0000000f120f7212 */ /* 0x000fc400078ec0ff */
[----:B------:R-:W-:Y:S02]  /*1820*/  LOP3.LUT R13, R20, R13, RZ, 0xc0, !PT ;  /* 0x0000000d140d7212 */ /* 0x000fe400078ec0ff */
[----:B------:R-:W-:-:S05]  /*1830*/  IADD3 R14, P0, PT, R2, R15, RZ ;  /* 0x0000000f020e7210 */ /* 0x000fca0007f1e0ff */
[----:B------:R-:W-:Y:S02]  /*1840*/  IMAD.X R15, R3, 0x1, R13, P0 ;  /* 0x00000001030f7824 */ /* 0x000fe400000e060d */
[----:B------:R-:W-:-:S05]  /*1850*/  IMAD R13, R4, 0x8, R1 ;  /* 0x00000008040d7824 */ /* 0x000fca00078e0201 */
[----:B------:R2:W-:Y:S01]  /*1860*/  STL.64 [R13], R14 ;  /* 0x0000000e0d007387 */ /* 0x0005e20000100a00 */
[----:B------:R-:W-:Y:S05]  /*1870*/  BRA `(.L_x_5) ;  /* 0x0000000c00e07947 */ /* 0x000fea0003800000 */
.L_x_12:
[----:B------:R-:W-:Y:S01]  /*1880*/  ISETP.NE.AND P0, PT, R0, RZ, PT ;  /* 0x000000ff0000720c */ /* 0x000fe20003f05270 */
[----:B------:R-:W-:Y:S01]  /*1890*/  BSSY.RECONVERGENT B4, `(.L_x_25) ;  /* 0x00000ee000047945 */ /* 0x000fe20003800200 */
[----:B------:R-:W-:Y:S02]  /*18a0*/  IMAD R15, R15, R0, R16 ;  /* 0x000000000f0f7224 */ /* 0x000fe400078e0210 */
[----:B------:R-:W-:-:S09]  /*18b0*/  IMAD.MOV.U32 R13, RZ, RZ, RZ ;  /* 0x000000ffff0d7224 */ /* 0x000fd200078e00ff */
[----:B------:R-:W-:Y:S05]  /*18c0*/  @!P0 BRA `(.L_x_26) ;  /* 0x0000000c00a88947 */ /* 0x000fea0003800000 */
[C---:B------:R-:W-:Y:S01]  /*18d0*/  LOP3.LUT R13, R15.reuse, 0x7, RZ, 0xc0, !PT ;  /* 0x000000070f0d7812 */ /* 0x040fe200078ec0ff */
[----:B------:R-:W-:Y:S01]  /*18e0*/  BSSY.RECONVERGENT B3, `(.L_x_27) ;  /* 0x00000c9000037945 */ /* 0x000fe20003800200 */
[----:B------:R-:W-:Y:S01]  /*18f0*/  SHF.R.U64 R19, R15, 0x3, RZ ;  /* 0x000000030f137819 */ /* 0x000fe200000012ff */
[----:B------:R-:W-:Y:S01]  /*1900*/  IMAD.MOV.U32 R24, RZ, RZ, RZ ;  /* 0x000000ffff187224 */ /* 0x000fe200078e00ff */
[----:B------:R-:W-:Y:S01]  /*1910*/  IADD3 R14, PT, PT, R0, 0x7, R13 ;  /* 0x00000007000e7810 */ /* 0x000fe20007ffe00d */
[----:B------:R-:W-:Y:S02]  /*1920*/  IMAD.MOV.U32 R22, RZ, RZ, RZ ;  /* 0x000000ffff167224 */ /* 0x000fe400078e00ff */
[----:B------:R-:W-:Y:S01]  /*1930*/  IMAD.MOV.U32 R21, RZ, RZ, RZ ;  /* 0x000000ffff157224 */ /* 0x000fe200078e00ff */
[----:B------:R-:W-:-:S04]  /*1940*/  SHF.R.U32.HI R14, RZ, 0x3, R14 ;  /* 0x00000003ff0e7819 */ /* 0x000fc8000001160e */
[C---:B------:R-:W-:Y:S01]  /*1950*/  LOP3.LUT R26, R14.reuse, 0x3, RZ, 0xc0, !PT ;  /* 0x000000030e1a7812 */ /* 0x040fe200078ec0ff */
[----:B------:R-:W-:-:S05]  /*1960*/  VIADD R16, R14, 0xffffffff ;  /* 0xffffffff0e107836 */ /* 0x000fca0000000000 */
[----:B------:R-:W-:-:S13]  /*1970*/  ISETP.GE.U32.AND P0, PT, R16, 0x3, PT ;  /* 0x000000031000780c */ /* 0x000fda0003f06070 */
[----:B------:R-:W-:Y:S05]  /*1980*/  @!P0 BRA `(.L_x_28) ;  /* 0x0000000800f88947 */ /* 0x000fea0003800000 */
[----:B------:R-:W-:Y:S01]  /*1990*/  LOP3.LUT R21, R14, 0x1c, RZ, 0xc0, !PT ;  /* 0x0000001c0e157812 */ /* 0x000fe200078ec0ff */
[----:B------:R-:W-:Y:S01]  /*19a0*/  BSSY.RELIABLE B2, `(.L_x_29) ;  /* 0x00000a3000027945 */ /* 0x000fe20003800100 */
[----:B------:R-:W-:Y:S02]  /*19b0*/  IMAD.MOV.U32 R24, RZ, RZ, RZ ;  /* 0x000000ffff187224 */ /* 0x000fe400078e00ff */
[----:B------:R-:W-:Y:S01]  /*19c0*/  ISETP.GT.AND P0, PT, R21, RZ, PT ;  /* 0x000000ff1500720c */ /* 0x000fe20003f04270 */
[----:B------:R-:W-:Y:S02]  /*19d0*/  IMAD.MOV.U32 R22, RZ, RZ, RZ ;  /* 0x000000ffff167224 */ /* 0x000fe400078e00ff */
[----:B------:R-:W-:-:S10]  /*19e0*/  IMAD.MOV.U32 R18, RZ, RZ, RZ ;  /* 0x000000ffff127224 */ /* 0x000fd400078e00ff */
[----:B------:R-:W-:Y:S05]  /*19f0*/  @!P0 BRA `(.L_x_30) ;  /* 0x0000000800748947 */ /* 0x000fea0003800000 */
[----:B------:R-:W-:Y:S01]  /*1a00*/  IMAD.IADD R14, R21, 0x1, -R18 ;  /* 0x00000001150e7824 */ /* 0x000fe200078e0a12 */
[----:B------:R-:W-:Y:S01]  /*1a10*/  BSSY.RECONVERGENT B5, `(.L_x_31) ;  /* 0x0000064000057945 */ /* 0x000fe20003800200 */
[----:B------:R-:W-:-:S03]  /*1a20*/  PLOP3.LUT P0, PT, PT, PT, PT, 0x80, 0x8 ;  /* 0x000000000008781c */ /* 0x000fc60003f0f070 */
[----:B------:R-:W-:-:S13]  /*1a30*/  ISETP.GT.AND P1, PT, R14, 0xc, PT ;  /* 0x0000000c0e00780c */ /* 0x000fda0003f24270 */
[----:B------:R-:W-:Y:S05]  /*1a40*/  @!P1 BRA `(.L_x_32) ;  /* 0x0000000400809947 */ /* 0x000fea0003800000 */
[----:B------:R-:W-:Y:S01]  /*1a50*/  PLOP3.LUT P0, PT, PT, PT, PT, 0x8, 0x80 ;  /* 0x000000000080781c */ /* 0x000fe20003f0e170 */
[----:B------:R-:W-:-:S12]  /*1a60*/  VIADD R23, R21, 0xfffffff4 ;  /* 0xfffffff415177836 */ /* 0x000fd80000000000 */
.L_x_33:
[----:B------:R-:W-:-:S04]  /*1a70*/  IADD3 R16, P1, P2, R6, R19, R18 ;  /* 0x0000001306107210 */ /* 0x000fc80007a3e012 */
[----:B------:R-:W-:-:S05]  /*1a80*/  IADD3.X R17, PT, PT, R7, RZ, RZ, P1, P2 ;  /* 0x000000ff07117210 */ /* 0x000fca0000fe44ff */
[----:B------:R-:W2:Y:S04]  /*1a90*/  LDG.E.U8.CONSTANT R25, desc[UR8][R16.64] ;  /* 0x0000000810197981 */ /* 0x000ea8000c1e9100 */
[----:B------:R-:W3:Y:S04]  /*1aa0*/  LDG.E.U8.CONSTANT R31, desc[UR8][R16.64+0x1] ;  /* 0x00000108101f7981 */ /* 0x000ee8000c1e9100 */
[----:B------:R-:W4:Y:S04]  /*1ab0*/  LDG.E.U8.CONSTANT R27, desc[UR8][R16.64+0x2] ;  /* 0x00000208101b7981 */ /* 0x000f28000c1e9100 */
[----:B------:R0:W5:Y:S01]  /*1ac0*/  LDG.E.U8.CONSTANT R30, desc[UR8][R16.64+0x3] ;  /* 0x00000308101e7981 */ /* 0x000162000c1e9100 */
[----:B------:R-:W-:-:S02]  /*1ad0*/  IMAD.SHL.U32 R20, R18, 0x8, RZ ;  /* 0x0000000812147824 */ /* 0x000fc400078e00ff */
[----:B------:R-:W-:Y:S02]  /*1ae0*/  VIADD R28, R18, 0x4 ;  /* 0x00000004121c7836 */ /* 0x000fe40000000000 */
[----:B------:R-:W-:-:S03]  /*1af0*/  VIADD R32, R20, 0x8 ;  /* 0x0000000814207836 */ /* 0x000fc60000000000 */
[----:B------:R-:W-:-:S04]  /*1b00*/  IADD3 R14, P1, P2, R6, R19, R28 ;  /* 0x00000013060e7210 */ /* 0x000fc80007a3e01c */
[----:B------:R-:W-:Y:S01]  /*1b10*/  IADD3.X R15, PT, PT, R7, RZ, RZ, P1, P2 ;  /* 0x000000ff070f7210 */ /* 0x000fe20000fe44ff */
[----:B0-----:R-:W-:-:S04]  /*1b20*/  VIADD R16, R20, 0x10 ;  /* 0x0000001014107836 */ /* 0x001fc80000000000 */
[----:B------:R-:W5:Y:S01]  /*1b30*/  LDG.E.U8.CONSTANT R29, desc[UR8][R14.64] ;  /* 0x000000080e1d7981 */ /* 0x000f62000c1e9100 */
[----:B--2---:R-:W-:Y:S02]  /*1b40*/  SHF.L.U32 R34, R25, R20, RZ ;  /* 0x0000001419227219 */ /* 0x004fe400000006ff */
[----:B---3--:R-:W-:-:S04]  /*1b50*/  SHF.L.U32 R33, R31, R32, RZ ;  /* 0x000000201f217219 */ /* 0x008fc800000006ff */
[----:B------:R-:W-:Y:S02]  /*1b60*/  LOP3.LUT R34, R33, R34, R24, 0xfe, !PT ;  /* 0x0000002221227212 */ /* 0x000fe400078efe18 */
[----:B------:R-:W-:Y:S01]  /*1b70*/  SHF.L.U64.HI R33, R31, R32, RZ ;  /* 0x000000201f217219 */ /* 0x000fe200000102ff */
[----:B------:R-:W2:Y:S01]  /*1b80*/  LDG.E.U8.CONSTANT R24, desc[UR8][R14.64+0x3] ;  /* 0x000003080e187981 */ /* 0x000ea2000c1e9100 */
[----:B------:R-:W-:-:S03]  /*1b90*/  SHF.L.U64.HI R32, R25, R20, RZ ;  /* 0x0000001419207219 */ /* 0x000fc600000102ff */
[----:B------:R-:W3:Y:S01]  /*1ba0*/  LDG.E.U8.CONSTANT R31, desc[UR8][R14.64+0x1] ;  /* 0x000001080e1f7981 */ /* 0x000ee2000c1e9100 */
[----:B------:R-:W-:Y:S01]  /*1bb0*/  LOP3.LUT R32, R33, R32, R22, 0xfe, !PT ;  /* 0x0000002021207212 */ /* 0x000fe200078efe16 */
[----:B------:R-:W-:Y:S01]  /*1bc0*/  VIADD R33, R20, 0x18 ;  /* 0x0000001814217836 */ /* 0x000fe20000000000 */
[----:B----4-:R-:W-:Y:S01]  /*1bd0*/  SHF.L.U32 R25, R27, R16, RZ ;  /* 0x000000101b197219 */ /* 0x010fe200000006ff */
[----:B------:R0:W4:Y:S03]  /*1be0*/  LDG.E.U8.CONSTANT R22, desc[UR8][R14.64+0x2] ;  /* 0x000002080e167981 */ /* 0x000126000c1e9100 */
[----:B-----5:R-:W-:-:S04]  /*1bf0*/  SHF.L.U32 R17, R30, R33, RZ ;  /* 0x000000211e117219 */ /* 0x020fc800000006ff */
[----:B------:R-:W-:Y:S01]  /*1c00*/  LOP3.LUT R34, R17, R25, R34, 0xfe, !PT ;  /* 0x0000001911227212 */ /* 0x000fe200078efe22 */
[----:B------:R-:W-:Y:S01]  /*1c10*/  VIADD R25, R18, 0x8 ;  /* 0x0000000812197836 */ /* 0x000fe20000000000 */
[----:B------:R-:W-:-:S04]  /*1c20*/  SHF.L.U64.HI R35, R27, R16, RZ ;  /* 0x000000101b237219 */ /* 0x000fc800000102ff */
[----:B------:R-:W-:-:S04]  /*1c30*/  IADD3 R16, P1, P2, R6, R19, R25 ;  /* 0x0000001306107210 */ /* 0x000fc80007a3e019 */
[----:B------:R-:W-:-:S05]  /*1c40*/  IADD3.X R17, PT, PT, R7, RZ, RZ, P1, P2 ;  /* 0x000000ff07117210 */ /* 0x000fca0000fe44ff */
[----:B------:R-:W5:Y:S01]  /*1c50*/  LDG.E.U8.CONSTANT R27, desc[UR8][R16.64] ;  /* 0x00000008101b7981 */ /* 0x000f62000c1e9100 */
[----:B------:R-:W-:-:S03]  /*1c60*/  SHF.L.U64.HI R33, R30, R33, RZ ;  /* 0x000000211e217219 */ /* 0x000fc600000102ff */
[----:B------:R-:W5:Y:S01]  /*1c70*/  LDG.E.U8.CONSTANT R30, desc[UR8][R16.64+0x1] ;  /* 0x00000108101e7981 */ /* 0x000f62000c1e9100 */
[----:B------:R-:W-:Y:S02]  /*1c80*/  IMAD.SHL.U32 R28, R28, 0x8, RZ ;  /* 0x000000081c1c7824 */ /* 0x000fe400078e00ff */
[C---:B0-----:R-:W-:Y:S01]  /*1c90*/  VIADD R14, R20.reuse, 0x28 ;  /* 0x00000028140e7836 */ /* 0x041fe20000000000 */
[----:B------:R-:W-:Y:S02]  /*1ca0*/  LOP3.LUT R32, R33, R35, R32, 0xfe, !PT ;  /* 0x0000002321207212 */ /* 0x000fe400078efe20 */
[CC--:B------:R-:W-:Y:S02]  /*1cb0*/  SHF.L.U64.HI R33, R29.reuse, R28.reuse, RZ ;  /* 0x0000001c1d217219 */ /* 0x0c0fe400000102ff */
[----:B------:R-:W-:Y:S01]  /*1cc0*/  SHF.L.U32 R28, R29, R28, RZ ;  /* 0x0000001c1d1c7219 */ /* 0x000fe200000006ff */
[----:B------:R-:W-:Y:S01]  /*1cd0*/  VIADD R35, R20, 0x30 ;  /* 0x0000003014237836 */ /* 0x000fe20000000000 */
[----:B---3--:R-:W-:-:S02]  /*1ce0*/  SHF.L.U32 R15, R31, R14, RZ ;  /* 0x0000000e1f0f7219 */ /* 0x008fc400000006ff */
[----:B------:R-:W-:Y:S02]  /*1cf0*/  SHF.L.U64.HI R14, R31, R14, RZ ;  /* 0x0000000e1f0e7219 */ /* 0x000fe400000102ff */
[----:B------:R-:W-:Y:S01]  /*1d00*/  LOP3.LUT R34, R15, R28, R34, 0xfe, !PT ;  /* 0x0000001c0f227212 */ /* 0x000fe200078efe22 */
[----:B------:R-:W-:Y:S01]  /*1d10*/  VIADD R15, R20, 0x38 ;  /* 0x00000038140f7836 */ /* 0x000fe20000000000 */
[----:B------:R-:W-:Y:S01]  /*1d20*/  LOP3.LUT R33, R14, R33, R32, 0xfe, !PT ;  /* 0x000000210e217212 */ /* 0x000fe200078efe20 */
[----:B------:R-:W-:Y:S01]  /*1d30*/  VIADD R31, R18, 0xc ;  /* 0x0000000c121f7836 */ /* 0x000fe20000000000 */
[----:B----4-:R-:W-:Y:S01]  /*1d40*/  SHF.L.U32 R14, R22, R35, RZ ;  /* 0x00000023160e7219 */ /* 0x010fe200000006ff */
[----:B------:R-:W3:Y:S01]  /*1d50*/  LDG.E.U8.CONSTANT R28, desc[UR8][R16.64+0x2] ;  /* 0x00000208101c7981 */ /* 0x000ee2000c1e9100 */
[----:B--2---:R-:W-:-:S03]  /*1d60*/  SHF.L.U32 R29, R24, R15, RZ ;  /* 0x0000000f181d7219 */ /* 0x004fc600000006ff */
[----:B------:R0:W2:Y:S01]  /*1d70*/  LDG.E.U8.CONSTANT R32, desc[UR8][R16.64+0x3] ;  /* 0x0000030810207981 */ /* 0x0000a2000c1e9100 */
[----:B------:R-:W-:Y:S02]  /*1d80*/  LOP3.LUT R29, R29, R14, R34, 0xfe, !PT ;  /* 0x0000000e1d1d7212 */ /* 0x000fe400078efe22 */
[----:B------:R-:W-:Y:S02]  /*1d90*/  IADD3 R14, P1, P2, R6, R19, R31 ;  /* 0x00000013060e7210 */ /* 0x000fe40007a3e01f */
[----:B------:R-:W-:Y:S01]  /*1da0*/  SHF.L.U64.HI R35, R22, R35, RZ ;  /* 0x0000002316237219 */ /* 0x000fe200000102ff */
[----:B------:R-:W-:Y:S01]  /*1db0*/  IMAD.SHL.U32 R22, R25, 0x8, RZ ;  /* 0x0000000819167824 */ /* 0x000fe200078e00ff */
[----:B------:R-:W-:Y:S02]  /*1dc0*/  SHF.L.U64.HI R24, R24, R15, RZ ;  /* 0x0000000f18187219 */ /* 0x000fe400000102ff */
[----:B------:R-:W-:Y:S02]  /*1dd0*/  IADD3.X R15, PT, PT, R7, RZ, RZ, P1, P2 ;  /* 0x000000ff070f7210 */ /* 0x000fe40000fe44ff */
[----:B-----5:R-:W-:-:S03]  /*1de0*/  SHF.L.U64.HI R25, R27, R22, RZ ;  /* 0x000000161b197219 */ /* 0x020fc600000102ff */
[----:B------:R-:W4:Y:S01]  /*1df0*/  LDG.E.U8.CONSTANT R16, desc[UR8][R14.64+0x1] ;  /* 0x000001080e107981 */ /* 0x000f22000c1e9100 */
[----:B------:R-:W-:-:S03]  /*1e00*/  SHF.L.U32 R34, R27, R22, RZ ;  /* 0x000000161b227219 */ /* 0x000fc600000006ff */
[----:B------:R-:W5:Y:S01]  /*1e10*/  LDG.E.U8.CONSTANT R22, desc[UR8][R14.64] ;  /* 0x000000080e167981 */ /* 0x000f62000c1e9100 */
[----:B0-----:R-:W-:Y:S01]  /*1e20*/  VIADD R17, R20, 0x48 ;  /* 0x0000004814117836 */ /* 0x001fe20000000000 */
[----:B------:R-:W-:Y:S02]  /*1e30*/  LOP3.LUT R24, R24, R35, R33, 0xfe, !PT ;  /* 0x0000002318187212 */ /* 0x000fe400078efe21 */
[----:B------:R-:W5:Y:S02]  /*1e40*/  LDG.E.U8.CONSTANT R27, desc[UR8][R14.64+0x3] ;  /* 0x000003080e1b7981 */ /* 0x000f64000c1e9100 */
[CC--:B------:R-:W-:Y:S02]  /*1e50*/  SHF.L.U64.HI R33, R30.reuse, R17.reuse, RZ ;  /* 0x000000111e217219 */ /* 0x0c0fe400000102ff */
[----:B------:R-:W-:Y:S02]  /*1e60*/  SHF.L.U32 R30, R30, R17, RZ ;  /* 0x000000111e1e7219 */ /* 0x000fe400000006ff */
[----:B------:R0:W5:Y:S01]  /*1e70*/  LDG.E.U8.CONSTANT R17, desc[UR8][R14.64+0x2] ;  /* 0x000002080e117981 */ /* 0x000162000c1e9100 */
[----:B------:R-:W-:Y:S01]  /*1e80*/  LOP3.LUT R24, R33, R25, R24, 0xfe, !PT ;  /* 0x0000001921187212 */ /* 0x000fe200078efe18 */
[----:B------:R-:W-:-:S02]  /*1e90*/  VIADD R33, R20, 0x50 ;  /* 0x0000005014217836 */ /* 0x000fc40000000000 */
[----:B------:R-:W-:Y:S01]  /*1ea0*/  VIADD R35, R20, 0x58 ;  /* 0x0000005814237836 */ /* 0x000fe20000000000 */
[----:B------:R-:W-:Y:S01]  /*1eb0*/  LOP3.LUT R29, R30, R34, R29, 0xfe, !PT ;  /* 0x000000221e1d7212 */ /* 0x000fe200078efe1d */
[----:B------:R-:W-:Y:S02]  /*1ec0*/  IMAD.SHL.U32 R31, R31, 0x8, RZ ;  /* 0x000000081f1f7824 */ /* 0x000fe400078e00ff */
[----:B------:R-:W-:Y:S02]  /*1ed0*/  VIADD R18, R18, 0x10 ;  /* 0x0000001012127836 */ /* 0x000fe40000000000 */
[----:B0-----:R-:W-:-:S03]  /*1ee0*/  VIADD R15, R20, 0x68 ;  /* 0x00000068140f7836 */ /* 0x001fc60000000000 */
[----:B------:R-:W-:Y:S02]  /*1ef0*/  ISETP.GE.AND P1, PT, R18, R23, PT ;  /* 0x000000171200720c */ /* 0x000fe40003f26270 */
[CC--:B---3--:R-:W-:Y:S02]  /*1f00*/  SHF.L.U64.HI R25, R28.reuse, R33.reuse, RZ ;  /* 0x000000211c197219 */ /* 0x0c8fe400000102ff */
[----:B------:R-:W-:Y:S02]  /*1f10*/  SHF.L.U32 R33, R28, R33, RZ ;  /* 0x000000211c217219 */ /* 0x000fe400000006ff */
[CC--:B--2---:R-:W-:Y:S02]  /*1f20*/  SHF.L.U32 R28, R32.reuse, R35.reuse, RZ ;  /* 0x00000023201c7219 */ /* 0x0c4fe400000006ff */
[----:B------:R-:W-:Y:S02]  /*1f30*/  SHF.L.U64.HI R32, R32, R35, RZ ;  /* 0x0000002320207219 */ /* 0x000fe400000102ff */
[----:B------:R-:W-:-:S02]  /*1f40*/  LOP3.LUT R29, R28, R33, R29, 0xfe, !PT ;  /* 0x000000211c1d7212 */ /* 0x000fc400078efe1d */
[----:B------:R-:W-:Y:S02]  /*1f50*/  LOP3.LUT R24, R32, R25, R24, 0xfe, !PT ;  /* 0x0000001920187212 */ /* 0x000fe400078efe18 */
[----:B----4-:R-:W-:Y:S02]  /*1f60*/  SHF.L.U32 R14, R16, R15, RZ ;  /* 0x0000000f100e7219 */ /* 0x010fe400000006ff */
[CC--:B-----5:R-:W-:Y:S02]  /*1f70*/  SHF.L.U32 R25, R22.reuse, R31.reuse, RZ ;  /* 0x0000001f16197219 */ /* 0x0e0fe400000006ff */
[----:B------:R-:W-:Y:S02]  /*1f80*/  SHF.L.U64.HI R31, R22, R31, RZ ;  /* 0x0000001f161f7219 */ /* 0x000fe400000102ff */
[----:B------:R-:W-:Y:S02]  /*1f90*/  SHF.L.U64.HI R22, R16, R15, RZ ;  /* 0x0000000f10167219 */ /* 0x000fe400000102ff */
[----:B------:R-:W-:Y:S01]  /*1fa0*/  LOP3.LUT R16, R14, R25, R29, 0xfe, !PT ;  /* 0x000000190e107212 */ /* 0x000fe200078efe1d */
[----:B------:R-:W-:-:S02]  /*1fb0*/  VIADD R14, R20, 0x70 ;  /* 0x00000070140e7836 */ /* 0x000fc40000000000 */
[----:B------:R-:W-:Y:S01]  /*1fc0*/  VIADD R20, R20, 0x78 ;  /* 0x0000007814147836 */ /* 0x000fe20000000000 */
[----:B------:R-:W-:Y:S02]  /*1fd0*/  LOP3.LUT R22, R22, R31, R24, 0xfe, !PT ;  /* 0x0000001f16167212 */ /* 0x000fe400078efe18 */
[----:B------:R-:W-:Y:S02]  /*1fe0*/  SHF.L.U64.HI R15, R17, R14, RZ ;  /* 0x0000000e110f7219 */ /* 0x000fe400000102ff */
[----:B------:R-:W-:Y:S02]  /*1ff0*/  SHF.L.U32 R24, R27, R20, RZ ;  /* 0x000000141b187219 */ /* 0x000fe400000006ff */
[----:B------:R-:W-:Y:S02]  /*2000*/  SHF.L.U32 R17, R17, R14, RZ ;  /* 0x0000000e11117219 */ /* 0x000fe400000006ff */
[----:B------:R-:W-:Y:S02]  /*2010*/  SHF.L.U64.HI R20, R27, R20, RZ ;  /* 0x000000141b147219 */ /* 0x000fe400000102ff */
[----:B------:R-:W-:-:S02]  /*2020*/  LOP3.LUT R24, R24, R17, R16, 0xfe, !PT ;  /* 0x0000001118187212 */ /* 0x000fc400078efe10 */
[----:B------:R-:W-:Y:S01]  /*2030*/  LOP3.LUT R22, R20, R15, R22, 0xfe, !PT ;  /* 0x0000000f14167212 */ /* 0x000fe200078efe16 */
[----:B------:R-:W-:Y:S06]  /*2040*/  @!P1 BRA `(.L_x_33) ;  /* 0xfffffff800889947 */ /* 0x000fec000383ffff */
.L_x_32:
[----:B------:R-:W-:Y:S05]  /*2050*/  BSYNC.RECONVERGENT B5 ;  /* 0x0000000000057941 */ /* 0x000fea0003800200 */
.L_x_31:
[----:B------:R-:W-:Y:S01]  /*2060*/  IMAD.IADD R14, R21, 0x1, -R18 ;  /* 0x00000001150e7824 */ /* 0x000fe200078e0a12 */
[----:B------:R-:W-:Y:S04]  /*2070*/  BSSY.RECONVERGENT B5, `(.L_x_34) ;  /* 0x0000032000057945 */ /* 0x000fe80003800200 */
[----:B------:R-:W-:-:S13]  /*2080*/  ISETP.GT.AND P1, PT, R14, 0x4, PT ;  /* 0x000000040e00780c */ /* 0x000fda0003f24270 */
[----:B------:R-:W-:Y:S05]  /*2090*/  @!P1 BRA `(.L_x_35) ;  /* 0x0000000000bc9947 */ /* 0x000fea0003800000 */
[----:B------:R-:W-:-:S04]  /*20a0*/  IADD3 R14, P0, P1, R6, R19, R18 ;  /* 0x00000013060e7210 */ /* 0x000fc8000791e012 */
[----:B------:R-:W-:-:S05]  /*20b0*/  IADD3.X R15, PT, PT, R7, RZ, RZ, P0, P1 ;  /* 0x000000ff070f7210 */ /* 0x000fca00007e24ff */
[----:B------:R-:W2:Y:S04]  /*20c0*/  LDG.E.U8.CONSTANT R32, desc[UR8][R14.64+0x1] ;  /* 0x000001080e207981 */ /* 0x000ea8000c1e9100 */
[----:B------:R-:W3:Y:S01]  /*20d0*/  LDG.E.U8.CONSTANT R33, desc[UR8][R14.64] ;  /* 0x000000080e217981 */ /* 0x000ee2000c1e9100 */
[----:B------:R-:W-:-:S03]  /*20e0*/  VIADD R20, R18, 0x4 ;  /* 0x0000000412147836 */ /* 0x000fc60000000000 */
[----:B------:R-:W4:Y:S02]  /*20f0*/  LDG.E.U8.CONSTANT R23, desc[UR8][R14.64+0x2] ;  /* 0x000002080e177981 */ /* 0x000f24000c1e9100 */
[----:B------:R-:W-:Y:S02]  /*2100*/  IADD3 R16, P0, P1, R6, R19, R20 ;  /* 0x0000001306107210 */ /* 0x000fe4000791e014 */
[----:B------:R0:W5:Y:S02]  /*2110*/  LDG.E.U8.CONSTANT R31, desc[UR8][R14.64+0x3] ;  /* 0x000003080e1f7981 */ /* 0x000164000c1e9100 */
[----:B------:R-:W-:-:S05]  /*2120*/  IADD3.X R17, PT, PT, R7, RZ, RZ, P0, P1 ;  /* 0x000000ff07117210 */ /* 0x000fca00007e24ff */
[----:B------:R-:W5:Y:S04]  /*2130*/  LDG.E.U8.CONSTANT R25, desc[UR8][R16.64] ;  /* 0x0000000810197981 */ /* 0x000f68000c1e9100 */
[----:B------:R-:W5:Y:S04]  /*2140*/  LDG.E.U8.CONSTANT R28, desc[UR8][R16.64+0x1] ;  /* 0x00000108101c7981 */ /* 0x000f68000c1e9100 */
[----:B------:R-:W5:Y:S04]  /*2150*/  LDG.E.U8.CONSTANT R27, desc[UR8][R16.64+0x2] ;  /* 0x00000208101b7981 */ /* 0x000f68000c1e9100 */
[----:B------:R4:W5:Y:S01]  /*2160*/  LDG.E.U8.CONSTANT R29, desc[UR8][R16.64+0x3] ;  /* 0x00000308101d7981 */ /* 0x000962000c1e9100 */
[----:B------:R-:W-:-:S04]  /*2170*/  IMAD.SHL.U32 R30, R18, 0x8, RZ ;  /* 0x00000008121e7824 */ /* 0x000fc800078e00ff */
[C---:B------:R-:W-:Y:S02]  /*2180*/  VIADD R35, R30.reuse, 0x8 ;  /* 0x000000081e237836 */ /* 0x040fe40000000000 */
[----:B0-----:R-:W-:Y:S02]  /*2190*/  VIADD R14, R30, 0x10 ;  /* 0x000000101e0e7836 */ /* 0x001fe40000000000 */
[----:B------:R-:W-:Y:S01]  /*21a0*/  IMAD.SHL.U32 R20, R20, 0x8, RZ ;  /* 0x0000000814147824 */ /* 0x000fe200078e00ff */
[----:B------:R-:W-:Y:S01]  /*21b0*/  PLOP3.LUT P0, PT, PT, PT, PT, 0x8, 0x80 ;  /* 0x000000000080781c */ /* 0x000fe20003f0e170 */
[----:B------:R-:W-:Y:S01]  /*21c0*/  VIADD R18, R18, 0x8 ;  /* 0x0000000812127836 */ /* 0x000fe20000000000 */
[CC--:B--2---:R-:W-:Y:S02]  /*21d0*/  SHF.L.U64.HI R37, R32.reuse, R35.reuse, RZ ;  /* 0x0000002320257219 */ /* 0x0c4fe400000102ff */
[----:B------:R-:W-:Y:S02]  /*21e0*/  SHF.L.U32 R35, R32, R35, RZ ;  /* 0x0000002320237219 */ /* 0x000fe400000006ff */
[----:B---3--:R-:W-:-:S02]  /*21f0*/  SHF.L.U32 R32, R33, R30, RZ ;  /* 0x0000001e21207219 */ /* 0x008fc400000006ff */
[----:B------:R-:W-:Y:S02]  /*2200*/  SHF.L.U64.HI R33, R33, R30, RZ ;  /* 0x0000001e21217219 */ /* 0x000fe400000102ff */
[----:B------:R-:W-:Y:S02]  /*2210*/  LOP3.LUT R24, R35, R32, R24, 0xfe, !PT ;  /* 0x0000002023187212 */ /* 0x000fe400078efe18 */
[----:B------:R-:W-:Y:S01]  /*2220*/  LOP3.LUT R32, R37, R33, R22, 0xfe, !PT ;  /* 0x0000002125207212 */ /* 0x000fe200078efe16 */
[----:B------:R-:W-:Y:S01]  /*2230*/  VIADD R22, R30, 0x18 ;  /* 0x000000181e167836 */ /* 0x000fe20000000000 */
[CC--:B----4-:R-:W-:Y:S02]  /*2240*/  SHF.L.U64.HI R16, R23.reuse, R14.reuse, RZ ;  /* 0x0000000e17107219 */ /* 0x0d0fe400000102ff */
[----:B------:R-:W-:Y:S02]  /*2250*/  SHF.L.U32 R14, R23, R14, RZ ;  /* 0x0000000e170e7219 */ /* 0x000fe400000006ff */
[----:B-----5:R-:W-:-:S02]  /*2260*/  SHF.L.U32 R15, R31, R22, RZ ;  /* 0x000000161f0f7219 */ /* 0x020fc400000006ff */
[----:B------:R-:W-:Y:S02]  /*2270*/  SHF.L.U64.HI R23, R31, R22, RZ ;  /* 0x000000161f177219 */ /* 0x000fe400000102ff */
[----:B------:R-:W-:Y:S01]  /*2280*/  LOP3.LUT R24, R15, R14, R24, 0xfe, !PT ;  /* 0x0000000e0f187212 */ /* 0x000fe200078efe18 */
[C---:B------:R-:W-:Y:S01]  /*2290*/  VIADD R15, R30.reuse, 0x28 ;  /* 0x000000281e0f7836 */ /* 0x040fe20000000000 */
[----:B------:R-:W-:Y:S01]  /*22a0*/  LOP3.LUT R23, R23, R16, R32, 0xfe, !PT ;  /* 0x0000001017177212 */ /* 0x000fe200078efe20 */
[C---:B------:R-:W-:Y:S01]  /*22b0*/  VIADD R14, R30.reuse, 0x30 ;  /* 0x000000301e0e7836 */ /* 0x040fe20000000000 */
[CC--:B------:R-:W-:Y:S01]  /*22c0*/  SHF.L.U64.HI R22, R25.reuse, R20.reuse, RZ ;  /* 0x0000001419167219 */ /* 0x0c0fe200000102ff */
[----:B------:R-:W-:Y:S01]  /*22d0*/  VIADD R30, R30, 0x38 ;  /* 0x000000381e1e7836 */ /* 0x000fe20000000000 */
[----:B------:R-:W-:Y:S02]  /*22e0*/  SHF.L.U32 R25, R25, R20, RZ ;  /* 0x0000001419197219 */ /* 0x000fe400000006ff */
        /* <DEDUP_REMOVED lines=10> */
.L_x_35:
[----:B------:R-:W-:Y:S05]  /*2390*/  BSYNC.RECONVERGENT B5 ;  /* 0x0000000000057941 */ /* 0x000fea0003800200 */
.L_x_34:
[----:B------:R-:W-:-:S13]  /*23a0*/  ISETP.NE.OR P0, PT, R18, R21, P0 ;  /* 0x000000151200720c */ /* 0x000fda0000705670 */
[----:B------:R-:W-:Y:S05]  /*23b0*/  @!P0 BREAK.RELIABLE B2 ;  /* 0x0000000000028942 */ /* 0x000fea0003800100 */
[----:B------:R-:W-:Y:S05]  /*23c0*/  @!P0 BRA `(.L_x_28) ;  /* 0x0000000000688947 */ /* 0x000fea0003800000 */
.L_x_30:
[----:B------:R-:W-:Y:S05]  /*23d0*/  BSYNC.RELIABLE B2 ;  /* 0x0000000000027941 */ /* 0x000fea0003800100 */
.L_x_29:
        /* <DEDUP_REMOVED lines=9> */
[----:B------:R-:W-:Y:S01]  /*2470*/  ISETP.NE.AND P0, PT, R18, R21, PT ;  /* 0x000000151200720c */ /* 0x000fe20003f05270 */
[----:B0-----:R-:W-:Y:S01]  /*2480*/  VIADD R14, R17, 0x18 ;  /* 0x00000018110e7836 */ /* 0x001fe20000000000 */
[----:B--2---:R-:W-:Y:S02]  /*2490*/  SHF.L.U32 R25, R16, R17, RZ ;  /* 0x0000001110197219 */ /* 0x004fe400000006ff */
[CC--:B---3--:R-:W-:Y:S02]  /*24a0*/  SHF.L.U32 R27, R20.reuse, R23.reuse, RZ ;  /* 0x00000017141b7219 */ /* 0x0c8fe400000006ff */
[----:B------:R-:W-:Y:S02]  /*24b0*/  SHF.L.U64.HI R20, R20, R23, RZ ;  /* 0x0000001714147219 */ /* 0x000fe400000102ff */
[----:B------:R-:W-:Y:S01]  /*24c0*/  LOP3.LUT R24, R27, R25, R24, 0xfe, !PT ;  /* 0x000000191b187212 */ /* 0x000fe200078efe18 */
[----:B------:R-:W-:Y:S01]  /*24d0*/  VIADD R25, R17, 0x10 ;  /* 0x0000001011197836 */ /* 0x000fe20000000000 */
[----:B------:R-:W-:-:S02]  /*24e0*/  SHF.L.U64.HI R23, R16, R17, RZ ;  /* 0x0000001110177219 */ /* 0x000fc400000102ff */
[CC--:B-----5:R-:W-:Y:S02]  /*24f0*/  SHF.L.U32 R16, R29.reuse, R14.reuse, RZ ;  /* 0x0000000e1d107219 */ /* 0x0e0fe400000006ff */
[----:B----4-:R-:W-:Y:S02]  /*2500*/  SHF.L.U64.HI R15, R28, R25, RZ ;  /* 0x000000191c0f7219 */ /* 0x010fe400000102ff */
[----:B------:R-:W-:Y:S02]  /*2510*/  LOP3.LUT R20, R20, R23, R22, 0xfe, !PT ;  /* 0x0000001714147212 */ /* 0x000fe400078efe16 */
[----:B------:R-:W-:Y:S02]  /*2520*/  SHF.L.U32 R25, R28, R25, RZ ;  /* 0x000000191c197219 */ /* 0x000fe400000006ff */
[----:B------:R-:W-:Y:S02]  /*2530*/  SHF.L.U64.HI R14, R29, R14, RZ ;  /* 0x0000000e1d0e7219 */ /* 0x000fe400000102ff */
[----:B------:R-:W-:-:S02]  /*2540*/  LOP3.LUT R24, R16, R25, R24, 0xfe, !PT ;  /* 0x0000001910187212 */ /* 0x000fc400078efe18 */
[----:B------:R-:W-:Y:S01]  /*2550*/  LOP3.LUT R22, R14, R15, R20, 0xfe, !PT ;  /* 0x0000000f0e167212 */ /* 0x000fe200078efe14 */
[----:B------:R-:W-:Y:S06]  /*2560*/  @P0 BRA `(.L_x_29) ;  /* 0xfffffffc009c0947 */ /* 0x000fec000383ffff */
.L_x_28:
[----:B------:R-:W-:Y:S05]  /*2570*/  BSYNC.RECONVERGENT B3 ;  /* 0x0000000000037941 */ /* 0x000fea0003800200 */
.L_x_27:
[----:B------:R-:W-:Y:S01]  /*2580*/  ISETP.NE.AND P0, PT, R26, RZ, PT ;  /* 0x000000ff1a00720c */ /* 0x000fe20003f05270 */
[----:B------:R-:W-:Y:S01]  /*2590*/  IMAD.MOV.U32 R15, RZ, RZ, -0x1 ;  /* 0xffffffffff0f7424 */ /* 0x000fe200078e00ff */
[----:B------:R-:W-:Y:S04]  /*25a0*/  BSSY.RECONVERGENT B2, `(.L_x_36) ;  /* 0x000001a000027945 */ /* 0x000fe80003800200 */
[----:B------:R-:W-:-:S07]  /*25b0*/  SHF.L.U32 R18, R15, R0, RZ ;  /* 0x000000000f127219 */ /* 0x000fce00000006ff */
[----:B------:R-:W-:Y:S05]  /*25c0*/  @!P0 BRA `(.L_x_37) ;  /* 0x00000000005c8947 */ /* 0x000fea0003800000 */
[----:B------:R-:W-:-:S04]  /*25d0*/  IADD3 R14, P0, P1, R6, R19, R21 ;  /* 0x00000013060e7210 */ /* 0x000fc8000791e015 */
[----:B------:R-:W-:-:S05]  /*25e0*/  IADD3.X R15, PT, PT, R7, RZ, RZ, P0, P1 ;  /* 0x000000ff070f7210 */ /* 0x000fca00007e24ff */
        /* <DEDUP_REMOVED lines=21> */
.L_x_37:
[----:B------:R-:W-:Y:S05]  /*2740*/  BSYNC.RECONVERGENT B2 ;  /* 0x0000000000027941 */ /* 0x000fea0003800200 */
.L_x_36:
[----:B------:R-:W-:-:S04]  /*2750*/  SHF.R.U64 R13, R24, R13, R22 ;  /* 0x0000000d180d7219 */ /* 0x000fc80000001216 */
[----:B------:R-:W-:-:S07]  /*2760*/  LOP3.LUT R13, R13, 0xfffffffe, R18, 0x70, !PT ;  /* 0xfffffffe0d0d7812 */ /* 0x000fce00078e7012 */
.L_x_26:
[----:B------:R-:W-:Y:S05]  /*2770*/  BSYNC.RECONVERGENT B4 ;  /* 0x0000000000047941 */ /* 0x000fea0003800200 */
.L_x_25:
[----:B------:R-:W-:Y:S01]  /*2780*/  IADD3 R14, P0, PT, R2, R13, RZ ;  /* 0x0000000d020e7210 */ /* 0x000fe20007f1e0ff */
[----:B------:R-:W-:Y:S01]  /*2790*/  UMOV UR4, URZ ;  /* 0x000000ff00047c82 */ /* 0x000fe20008000000 */
[----:B------:R-:W-:Y:S02]  /*27a0*/  IMAD R13, R4, 0x8, R1 ;  /* 0x00000008040d7824 */ /* 0x000fe400078e0201 */
[----:B------:R-:W-:-:S05]  /*27b0*/  IADD3.X R15, PT, PT, R3, UR4, RZ, P0, !PT ;  /* 0x00000004030f7c10 */ /* 0x000fca00087fe4ff */
[----:B------:R3:W-:Y:S01]  /*27c0*/  STL.64 [R13], R14 ;  /* 0x0000000e0d007387 */ /* 0x0007e20000100a00 */
[----:B------:R-:W-:Y:S05]  /*27d0*/  BRA `(.L_x_5) ;  /* 0x0000000000087947 */ /* 0x000fea0003800000 */
.L_x_6:
[----:B0-----:R-:W-:-:S05]  /*27e0*/  IMAD R13, R4, 0x8, R1 ;  /* 0x00000008040d7824 */ /* 0x001fca00078e0201 */
[----:B------:R1:W-:Y:S02]  /*27f0*/  STL.64 [R13], R2 ;  /* 0x000000020d007387 */ /* 0x0003e40000100a00 */
.L_x_5:
[----:B------:R-:W-:Y:S05]  /*2800*/  BSYNC.RECONVERGENT B0 ;  /* 0x0000000000007941 */ /* 0x000fea0003800200 */
.L_x_4:
[----:B------:R-:W-:-:S05]  /*2810*/  VIADD R4, R4, 0x1 ;  /* 0x0000000104047836 */ /* 0x000fca0000000000 */
[----:B------:R-:W-:-:S13]  /*2820*/  ISETP.NE.AND P0, PT, R4, 0x80, PT ;  /* 0x000000800400780c */ /* 0x000fda0003f05270 */
[----:B------:R-:W-:Y:S05]  /*2830*/  @!P0 BRA `(.L_x_38) ;  /* 0x00000040005c8947 */ /* 0x000fea0003800000 */
[----:B------:R-:W-:Y:S05]  /*2840*/  BRA `(.L_x_39) ;  /* 0xffffffd800787947 */ /* 0x000fea000383ffff */
.L_x_3:
[----:B------:R0:W-:Y:S04]  /*2850*/  STL.128 [R1], RZ ;  /* 0x000000ff01007387 */ /* 0x0001e80000100c00 */
[----:B------:R0:W-:Y:S04]  /*2860*/  STL.128 [R1+0x10], RZ ;  /* 0x000010ff01007387 */ /* 0x0001e80000100c00 */
        /* <DEDUP_REMOVED lines=61> */
[----:B------:R0:W-:Y:S01]  /*2c40*/  STL.128 [R1+0x3f0], RZ ;  /* 0x0003f0ff01007387 */ /* 0x0001e20000100c00 */
[----:B------:R-:W-:Y:S05]  /*2c50*/  BRA `(.L_x_38) ;  /* 0x0000003c00547947 */ /* 0x000fea0003800000 */
.L_x_2:
[----:B------:R-:W0:Y:S01]  /*2c60*/  LDC.64 R10, c[0x0][0x390] ;  /* 0x0000e400ff0a7b82 */ /* 0x000e220000000a00 */
[----:B------:R1:W5:Y:S01]  /*2c70*/  LDG.E.CONSTANT R0, desc[UR8][R14.64+0x8] ;  /* 0x000008080e007981 */ /* 0x000362000c1e9900 */
[----:B0-----:R-:W-:-:S05]  /*2c80*/  IMAD.WIDE.U32 R10, R13, 0x10, R10 ;  /* 0x000000100d0a7825 */ /* 0x001fca00078e000a */
[----:B------:R1:W5:Y:S04]  /*2c90*/  LDG.E.64.CONSTANT R2, desc[UR8][R10.64] ;  /* 0x000000080a027981 */ /* 0x000368000c1e9b00 */
[----:B------:R1:W5:Y:S01]  /*2ca0*/  LDG.E.64.CONSTANT R4, desc[UR8][R10.64+0x8] ;  /* 0x000008080a047981 */ /* 0x000362000c1e9b00 */
[----:B------:R-:W-:-:S04]  /*2cb0*/  LOP3.LUT R12, R9, 0xffffff80, RZ, 0xc0, !PT ;  /* 0xffffff80090c7812 */ /* 0x000fc800078ec0ff */
[----:B------:R-:W-:-:S04]  /*2cc0*/  IADD3 R13, P1, PT, R12, 0x80, RZ ;  /* 0x000000800c0d7810 */ /* 0x000fc80007f3e0ff */
[----:B------:R-:W-:Y:S01]  /*2cd0*/  ISETP.GT.U32.AND P0, PT, R13, UR4, PT ;  /* 0x000000040d007c0c */ /* 0x000fe2000bf04070 */
[----:B------:R-:W-:Y:S01]  /*2ce0*/  IMAD.X R13, RZ, RZ, RZ, P1 ;  /* 0x000000ffff0d7224 */ /* 0x000fe200008e06ff */
[----:B------:R-:W-:-:S04]  /*2cf0*/  IADD3 R21, PT, PT, -R12, UR4, RZ ;  /* 0x000000040c157c10 */ /* 0x000fc8000fffe1ff */
[----:B------:R-:W-:Y:S01]  /*2d00*/  ISETP.GT.U32.AND.EX P0, PT, R13, UR5, PT, P0 ;  /* 0x000000050d007c0c */ /* 0x000fe2000bf04100 */
[----:B------:R-:W-:Y:S02]  /*2d10*/  IMAD.MOV.U32 R18, RZ, RZ, RZ ;  /* 0x000000ffff127224 */ /* 0x000fe400078e00ff */
[----:B------:R-:W-:Y:S01]  /*2d20*/  VIADD R19, R1, 0x400 ;  /* 0x0000040001137836 */ /* 0x000fe20000000000 */
[----:B-1----:R-:W-:-:S09]  /*2d30*/  SEL R21, R21, 0x80, P0 ;  /* 0x0000008015157807 */ /* 0x002fd20000000000 */
.L_x_58:
[----:B012---:R-:W-:Y:S01]  /*2d40*/  VIADD R11, R21, 0xffffffff ;  /* 0xffffffff150b7836 */ /* 0x007fe20000000000 */
[----:B------:R-:W-:Y:S04]  /*2d50*/  BSSY.RECONVERGENT B0, `(.L_x_40) ;  /* 0x000010c000007945 */ /* 0x000fe80003800200 */
[----:B------:R-:W-:-:S13]  /*2d60*/  ISETP.GE.AND P0, PT, R18, R11, PT ;  /* 0x0000000b1200720c */ /* 0x000fda0003f06270 */
[----:B---3--:R-:W-:Y:S05]  /*2d70*/  @P0 BRA `(.L_x_41) ;  /* 0x00000010001c0947 */ /* 0x008fea0003800000 */
[----:B------:R-:W-:-:S04]  /*2d80*/  SHF.R.U32.HI R10, RZ, 0x2, R18 ;  /* 0x00000002ff0a7819 */ /* 0x000fc80000011612 */
[----:B------:R-:W-:-:S04]  /*2d90*/  LOP3.LUT R11, R10, 0x1ffffff8, RZ, 0xc0, !PT ;  /* 0x1ffffff80a0b7812 */ /* 0x000fc800078ec0ff */
[----:B-----5:R-:W-:-:S04]  /*2da0*/  SHF.R.U32.HI R11, RZ, R11, R0 ;  /* 0x0000000bff0b7219 */ /* 0x020fc80000011600 */
[----:B------:R-:W-:-:S13]  /*2db0*/  LOP3.LUT P0, R23, R11, 0xff, RZ, 0xc0, !PT ;  /* 0x000000ff0b177812 */ /* 0x000fda000780c0ff */
[----:B------:R-:W-:-:S05]  /*2dc0*/  @!P0 IMAD R11, R18, 0x8, R19 ;  /* 0x00000008120b8824 */ /* 0x000fca00078e0213 */
[----:B------:R0:W-:Y:S01]  /*2dd0*/  @!P0 STL.64 [R11], R4 ;  /* 0x000000040b008387 */ /* 0x0001e20000100a00 */
[----:B------:R-:W-:Y:S05]  /*2de0*/  @!P0 BRA `(.L_x_42) ;  /* 0x0000001000088947 */ /* 0x000fea0003800000 */
[C---:B------:R-:W-:Y:S01]  /*2df0*/  ISETP.GE.U32.AND P0, PT, R18.reuse, 0x20, PT ;  /* 0x000000201200780c */ /* 0x040fe20003f06070 */
[----:B------:R-:W-:Y:S01]  /*2e00*/  IMAD.MOV.U32 R22, RZ, RZ, RZ ;  /* 0x000000ffff167224 */ /* 0x000fe200078e00ff */
[----:B------:R-:W-:Y:S01]  /*2e10*/  LOP3.LUT R12, R18, 0x1f, RZ, 0xc0, !PT ;  /* 0x0000001f120c7812 */ /* 0x000fe200078ec0ff */
[----:B------:R-:W-:-:S10]  /*2e20*/  IMAD.MOV.U32 R10, RZ, RZ, RZ ;  /* 0x000000ffff0a7224 */ /* 0x000fd400078e00ff */
[----:B------:R-:W-:Y:S05]  /*2e30*/  @!P0 BRA `(.L_x_43) ;  /* 0x0000000000f88947 */ /* 0x000fea0003800000 */
[----:B------:R-:W-:Y:S01]  /*2e40*/  SHF.R.U32.HI R10, RZ, 0x5, R18 ;  /* 0x00000005ff0a7819 */ /* 0x000fe20000011612 */
[----:B------:R-:W-:Y:S01]  /*2e50*/  UMOV UR4, URZ ;  /* 0x000000ff00047c82 */ /* 0x000fe20008000000 */
[----:B------:R-:W-:Y:S02]  /*2e60*/  IMAD.MOV.U32 R22, RZ, RZ, RZ ;  /* 0x000000ffff167224 */ /* 0x000fe400078e00ff */
[----:B------:R-:W-:-:S05]  /*2e70*/  VIMNMX.U32 R10, PT, PT, R10, 0x1, !PT ;  /* 0x000000010a0a7848 */ /* 0x000fca0007fe0000 */
[----:B0-----:R-:W-:Y:S02]  /*2e80*/  IMAD.MOV R11, RZ, RZ, -R10 ;  /* 0x000000ffff0b7224 */ /* 0x001fe400078e0a0a */
        /* <DEDUP_REMOVED lines=8> */
.L_x_46:
[----:B------:R-:W-:Y:S02]  /*2f10*/  UIADD3 UR5, UPT, UPT, UR4, 0x8, URZ ;  /* 0x0000000804057890 */ /* 0x000fe4000fffe0ff */
[--C-:B------:R-:W-:Y:S01]  /*2f20*/  SHF.R.U32.HI R13, RZ, UR4, R0.reuse ;  /* 0x00000004ff0d7c19 */ /* 0x100fe20008011600 */
[----:B------:R-:W-:Y:S01]  /*2f30*/  UIADD3 UR6, UPT, UPT, UR4, 0x10, URZ ;  /* 0x0000001004067890 */ /* 0x000fe2000fffe0ff */
[----:B------:R-:W-:Y:S01]  /*2f40*/  VIADD R11, R11, 0x4 ;  /* 0x000000040b0b7836 */ /* 0x000fe20000000000 */
[----:B------:R-:W-:Y:S01]  /*2f50*/  UIADD3 UR7, UPT, UPT, UR4, 0x18, URZ ;  /* 0x0000001804077890 */ /* 0x000fe2000fffe0ff */
[--C-:B------:R-:W-:Y:S01]  /*2f60*/  SHF.R.U32.HI R14, RZ, UR5, R0.reuse ;  /* 0x00000005ff0e7c19 */ /* 0x100fe20008011600 */
[----:B------:R-:W-:Y:S02]  /*2f70*/  IMAD.SHL.U32 R13, R13, 0x20, RZ ;  /* 0x000000200d0d7824 */ /* 0x000fe400078e00ff */
[--C-:B------:R-:W-:Y:S01]  /*2f80*/  SHF.R.U32.HI R15, RZ, UR6, R0.reuse ;  /* 0x00000006ff0f7c19 */ /* 0x100fe20008011600 */
[----:B------:R-:W-:Y:S01]  /*2f90*/  UIADD3 UR4, UPT, UPT, UR4, 0x20, URZ ;  /* 0x0000002004047890 */ /* 0x000fe2000fffe0ff */
[----:B------:R-:W-:Y:S01]  /*2fa0*/  SHF.R.U32.HI R16, RZ, UR7, R0 ;  /* 0x00000007ff107c19 */ /* 0x000fe20008011600 */
[----:B------:R-:W-:Y:S01]  /*2fb0*/  IMAD.SHL.U32 R14, R14, 0x20, RZ ;  /* 0x000000200e0e7824 */ /* 0x000fe200078e00ff */
[----:B------:R-:W-:Y:S01]  /*2fc0*/  ISETP.GE.AND P1, PT, R11, -0x3, PT ;  /* 0xfffffffd0b00780c */ /* 0x000fe20003f26270 */
[----:B------:R-:W-:Y:S01]  /*2fd0*/  IMAD.SHL.U32 R15, R15, 0x20, RZ ;  /* 0x000000200f0f7824 */ /* 0x000fe200078e00ff */
[----:B------:R-:W-:Y:S01]  /*2fe0*/  LOP3.LUT R13, R13, 0x1fe0, RZ, 0xc0, !PT ;  /* 0x00001fe00d0d7812 */ /* 0x000fe200078ec0ff */
[----:B------:R-:W-:Y:S01]  /*2ff0*/  IMAD.SHL.U32 R16, R16, 0x20, RZ ;  /* 0x0000002010107824 */ /* 0x000fe200078e00ff */
[----:B------:R-:W-:-:S02]  /*3000*/  LOP3.LUT R14, R14, 0x1fe0, RZ, 0xc0, !PT ;  /* 0x00001fe00e0e7812 */ /* 0x000fc400078ec0ff */
[----:B------:R-:W-:Y:S02]  /*3010*/  LOP3.LUT R15, R15, 0x1fe0, RZ, 0xc0, !PT ;  /* 0x00001fe00f0f7812 */ /* 0x000fe400078ec0ff */
[----:B------:R-:W-:Y:S02]  /*3020*/  IADD3 R13, P2, P3, R14, R22, R13 ;  /* 0x000000160e0d7210 */ /* 0x000fe40007b5e00d */
[----:B------:R-:W-:Y:S02]  /*3030*/  LOP3.LUT R16, R16, 0x1fe0, RZ, 0xc0, !PT ;  /* 0x00001fe010107812 */ /* 0x000fe400078ec0ff */
[----:B------:R-:W-:Y:S02]  /*3040*/  IADD3.X R10, PT, PT, RZ, R10, RZ, P2, P3 ;  /* 0x0000000aff0a7210 */ /* 0x000fe400017e64ff */
[----:B------:R-:W-:-:S04]  /*3050*/  IADD3 R22, P4, P5, R16, R13, R15 ;  /* 0x0000000d10167210 */ /* 0x000fc80007d9e00f */
[----:B------:R-:W-:Y:S01]  /*3060*/  IADD3.X R10, PT, PT, RZ, R10, RZ, P4, P5 ;  /* 0x0000000aff0a7210 */ /* 0x000fe200027ea4ff */
[----:B------:R-:W-:Y:S08]  /*3070*/  @!P1 BRA `(.L_x_46) ;  /* 0xfffffffc00a49947 */ /* 0x000ff0000383ffff */
.L_x_45:
[----:B------:R-:W-:-:S05]  /*3080*/  IMAD.MOV R13, RZ, RZ, -R11 ;  /* 0x000000ffff0d7224 */ /* 0x000fca00078e0a0b */
[----:B------:R-:W-:-:S13]  /*3090*/  ISETP.GT.AND P1, PT, R13, 0x1, PT ;  /* 0x000000010d00780c */ /* 0x000fda0003f24270 */
[----:B------:R-:W-:Y:S05]  /*30a0*/  @!P1 BRA `(.L_x_47) ;  /* 0x0000000000309947 */ /* 0x000fea0003800000 */
[----:B------:R-:W-:Y:S02]  /*30b0*/  UIADD3 UR5, UPT, UPT, UR4, 0x8, URZ ;  /* 0x0000000804057890 */ /* 0x000fe4000fffe0ff */
[--C-:B------:R-:W-:Y:S01]  /*30c0*/  SHF.R.U32.HI R13, RZ, UR4, R0.reuse ;  /* 0x00000004ff0d7c19 */ /* 0x100fe20008011600 */
[----:B------:R-:W-:Y:S01]  /*30d0*/  VIADD R11, R11, 0x2 ;  /* 0x000000020b0b7836 */ /* 0x000fe20000000000 */
[----:B------:R-:W-:Y:S01]  /*30e0*/  PLOP3.LUT P0, PT, PT, PT, PT, 0x8, 0x80 ;  /* 0x000000000080781c */ /* 0x000fe20003f0e170 */
[----:B------:R-:W-:Y:S01]  /*30f0*/  UIADD3 UR4, UPT, UPT, UR4, 0x10, URZ ;  /* 0x0000001004047890 */ /* 0x000fe2000fffe0ff */
[----:B------:R-:W-:Y:S01]  /*3100*/  SHF.R.U32.HI R14, RZ, UR5, R0 ;  /* 0x00000005ff0e7c19 */ /* 0x000fe20008011600 */
[----:B------:R-:W-:-:S04]  /*3110*/  IMAD.SHL.U32 R13, R13, 0x20, RZ ;  /* 0x000000200d0d7824 */ /* 0x000fc800078e00ff */
[----:B------:R-:W-:Y:S01]  /*3120*/  IMAD.SHL.U32 R14, R14, 0x20, RZ ;  /* 0x000000200e0e7824 */ /* 0x000fe200078e00ff */
[----:B------:R-:W-:-:S04]  /*3130*/  LOP3.LUT R13, R13, 0x1fe0, RZ, 0xc0, !PT ;  /* 0x00001fe00d0d7812 */ /* 0x000fc800078ec0ff */
[----:B------:R-:W-:-:S04]  /*3140*/  LOP3.LUT R14, R14, 0x1fe0, RZ, 0xc0, !PT ;  /* 0x00001fe00e0e7812 */ /* 0x000fc800078ec0ff */
[----:B------:R-:W-:-:S04]  /*3150*/  IADD3 R22, P1, P2, R14, R22, R13 ;  /* 0x000000160e167210 */ /* 0x000fc80007a3e00d */
[----:B------:R-:W-:-:S09]  /*3160*/  IADD3.X R10, PT, PT, RZ, R10, RZ, P1, P2 ;  /* 0x0000000aff0a7210 */ /* 0x000fd20000fe44ff */
.L_x_47:
[----:B------:R-:W-:-:S13]  /*3170*/  ISETP.NE.OR P0, PT, R11, RZ, P0 ;  /* 0x000000ff0b00720c */ /* 0x000fda0000705670 */
[----:B------:R-:W-:Y:S05]  /*3180*/  @!P0 BRA `(.L_x_43) ;  /* 0x0000000000248947 */ /* 0x000fea0003800000 */
.L_x_44:
[----:B------:R-:W-:Y:S01]  /*3190*/  VIADD R11, R11, 0x1 ;  /* 0x000000010b0b7836 */ /* 0x000fe20000000000 */
[----:B------:R-:W-:Y:S01]  /*31a0*/  SHF.R.U32.HI R13, RZ, UR4, R0 ;  /* 0x00000004ff0d7c19 */ /* 0x000fe20008011600 */
[----:B------:R-:W-:-:S03]  /*31b0*/  UIADD3 UR4, UPT, UPT, UR4, 0x8, URZ ;  /* 0x0000000804047890 */ /* 0x000fc6000fffe0ff */
[----:B------:R-:W-:Y:S01]  /*31c0*/  ISETP.NE.AND P0, PT, R11, RZ, PT ;  /* 0x000000ff0b00720c */ /* 0x000fe20003f05270 */
[----:B------:R-:W-:-:S05]  /*31d0*/  IMAD.SHL.U32 R13, R13, 0x20, RZ ;  /* 0x000000200d0d7824 */ /* 0x000fca00078e00ff */
[----:B------:R-:W-:-:S04]  /*31e0*/  LOP3.LUT R13, R13, 0x1fe0, RZ, 0xc0, !PT ;  /* 0x00001fe00d0d7812 */ /* 0x000fc800078ec0ff */
[----:B------:R-:W-:-:S05]  /*31f0*/  IADD3 R22, P1, PT, R13, R22, RZ ;  /* 0x000000160d167210 */ /* 0x000fca0007f3e0ff */
[----:B------:R-:W-:Y:S01]  /*3200*/  IMAD.X R10, RZ, RZ, R10, P1 ;  /* 0x000000ffff0a7224 */ /* 0x000fe200008e060a */
[----:B------:R-:W-:Y:S07]  /*3210*/  @P0 BRA `(.L_x_44) ;  /* 0xfffffffc00dc0947 */ /* 0x000fee000383ffff */
.L_x_43:
[----:B------:R-:W-:-:S13]  /*3220*/  ISETP.GE.U32.AND P0, PT, R23, 0x21, PT ;  /* 0x000000211700780c */ /* 0x000fda0003f06070 */
[----:B------:R-:W-:Y:S05]  /*3230*/  @!P0 BRA `(.L_x_48) ;  /* 0x0000000400488947 */ /* 0x000fea0003800000 */
[----:B0-----:R-:W-:Y:S01]  /*3240*/  IMAD R11, R12, R23, RZ ;  /* 0x000000170c0b7224 */ /* 0x001fe200078e02ff */
[C---:B------:R-:W-:Y:S01]  /*3250*/  VIMNMX.U32 R17, PT, PT, R23.reuse, 0x40, PT ;  /* 0x0000004017117848 */ /* 0x040fe20003fe0000 */
[----:B------:R-:W-:Y:S01]  /*3260*/  IMAD R12, R23, R18, RZ ;  /* 0x00000012170c7224 */ /* 0x000fe200078e02ff */
[----:B------:R-:W-:Y:S01]  /*3270*/  BSSY.RECONVERGENT B2, `(.L_x_49) ;  /* 0x0000024000027945 */ /* 0x000fe20003800200 */
[----:B------:R-:W-:Y:S02]  /*3280*/  CS2R R14, SRZ ;  /* 0x00000000000e7805 */ /* 0x000fe4000001ff00 */
[----:B------:R-:W-:Y:S01]  /*3290*/  IADD3 R20, P0, PT, R11, R22, RZ ;  /* 0x000000160b147210 */ /* 0x000fe20007f1e0ff */
[----:B------:R-:W-:Y:S01]  /*32a0*/  IMAD.MOV.U32 R25, RZ, RZ, RZ ;  /* 0x000000ffff197224 */ /* 0x000fe200078e00ff */
[----:B------:R-:W-:-:S03]  /*32b0*/  LOP3.LUT R12, R12, 0x7, RZ, 0xc0, !PT ;  /* 0x000000070c0c7812 */ /* 0x000fc600078ec0ff */
[----:B------:R-:W-:Y:S01]  /*32c0*/  IMAD.X R27, RZ, RZ, R10, P0 ;  /* 0x000000ffff1b7224 */ /* 0x000fe200000e060a */
[----:B------:R-:W-:-:S04]  /*32d0*/  IADD3 R16, PT, PT, R17, 0x7, R12 ;  /* 0x0000000711107810 */ /* 0x000fc80007ffe00c */
[--C-:B------:R-:W-:Y:S02]  /*32e0*/  SHF.R.U64 R20, R20, 0x3, R27.reuse ;  /* 0x0000000314147819 */ /* 0x100fe4000000121b */
[----:B------:R-:W-:Y:S02]  /*32f0*/  SHF.R.U32.HI R27, RZ, 0x3, R27 ;  /* 0x00000003ff1b7819 */ /* 0x000fe4000001161b */
[----:B------:R-:W-:-:S07]  /*3300*/  SHF.R.U32.HI R22, RZ, 0x3, R16 ;  /* 0x00000003ff167819 */ /* 0x000fce0000011610 */
.L_x_50:
        /* <DEDUP_REMOVED lines=8> */
[----:B------:R-:W-:-:S05]  /*3390*/  VIADD R30, R13, 0x8 ;  /* 0x000000080d1e7836 */ /* 0x000fca0000000000 */
[CC--:B--2---:R-:W-:Y:S02]  /*33a0*/  SHF.L.U64.HI R32, R29.reuse, R30.reuse, RZ ;  /* 0x0000001e1d207219 */ /* 0x0c4fe400000102ff */
[----:B------:R-:W-:Y:S02]  /*33b0*/  SHF.L.U32 R29, R29, R30, RZ ;  /* 0x0000001e1d1d7219 */ /* 0x000fe400000006ff */
[CC--:B---3--:R-:W-:Y:S02]  /*33c0*/  SHF.L.U32 R30, R28.reuse, R13.reuse, RZ ;  /* 0x0000000d1c1e7219 */ /* 0x0c8fe400000006ff */
[----:B------:R-:W-:Y:S02]  /*33d0*/  SHF.L.U64.HI R28, R28, R13, RZ ;  /* 0x0000000d1c1c7219 */ /* 0x000fe400000102ff */
[----:B------:R-:W-:Y:S01]  /*33e0*/  LOP3.LUT R14, R29, R30, R14, 0xfe, !PT ;  /* 0x0000001e1d0e7212 */ /* 0x000fe200078efe0e */
[----:B------:R-:W-:Y:S01]  /*33f0*/  VIADD R29, R13, 0x18 ;  /* 0x000000180d1d7836 */ /* 0x000fe20000000000 */
[----:B------:R-:W-:-:S02]  /*3400*/  LOP3.LUT R30, R22, 0x1c, RZ, 0xc0, !PT ;  /* 0x0000001c161e7812 */ /* 0x000fc400078ec0ff */
[----:B------:R-:W-:Y:S01]  /*3410*/  LOP3.LUT R28, R32, R28, R15, 0xfe, !PT ;  /* 0x0000001c201c7212 */ /* 0x000fe200078efe0f */
[----:B------:R-:W-:Y:S01]  /*3420*/  VIADD R15, R13, 0x10 ;  /* 0x000000100d0f7836 */ /* 0x000fe20000000000 */
[----:B------:R-:W-:-:S04]  /*3430*/  ISETP.NE.AND P0, PT, R25, R30, PT ;  /* 0x0000001e1900720c */ /* 0x000fc80003f05270 */
[CC--:B----4-:R-:W-:Y:S02]  /*3440*/  SHF.L.U64.HI R31, R26.reuse, R15.reuse, RZ ;  /* 0x0000000f1a1f7219 */ /* 0x0d0fe400000102ff */
[----:B------:R-:W-:Y:S02]  /*3450*/  SHF.L.U32 R26, R26, R15, RZ ;  /* 0x0000000f1a1a7219 */ /* 0x000fe400000006ff */
[CC--:B-----5:R-:W-:Y:S02]  /*3460*/  SHF.L.U32 R15, R24.reuse, R29.reuse, RZ ;  /* 0x0000001d180f7219 */ /* 0x0e0fe400000006ff */
[----:B------:R-:W-:Y:S02]  /*3470*/  SHF.L.U64.HI R24, R24, R29, RZ ;  /* 0x0000001d18187219 */ /* 0x000fe400000102ff */
[----:B------:R-:W-:Y:S02]  /*3480*/  LOP3.LUT R14, R15, R26, R14, 0xfe, !PT ;  /* 0x0000001a0f0e7212 */ /* 0x000fe400078efe0e */
[----:B------:R-:W-:Y:S01]  /*3490*/  LOP3.LUT R15, R24, R31, R28, 0xfe, !PT ;  /* 0x0000001f180f7212 */ /* 0x000fe200078efe1c */
[----:B------:R-:W-:Y:S06]  /*34a0*/  @P0 BRA `(.L_x_50) ;  /* 0xfffffffc00980947 */ /* 0x000fec000383ffff */
[----:B------:R-:W-:Y:S05]  /*34b0*/  BSYNC.RECONVERGENT B2 ;  /* 0x0000000000027941 */ /* 0x000fea0003800200 */
.L_x_49:
[----:B------:R-:W-:Y:S01]  /*34c0*/  LOP3.LUT P1, R20, R22, 0x3, RZ, 0xc0, !PT ;  /* 0x0000000316147812 */ /* 0x000fe2000782c0ff */
[----:B------:R-:W-:Y:S01]  /*34d0*/  IMAD.MOV.U32 R24, RZ, RZ, -0x1 ;  /* 0xffffffffff187424 */ /* 0x000fe200078e00ff */
[----:B------:R-:W-:Y:S01]  /*34e0*/  BSSY.RECONVERGENT B2, `(.L_x_51) ;  /* 0x000001b000027945 */ /* 0x000fe20003800200 */
[----:B------:R-:W-:-:S03]  /*34f0*/  ISETP.GT.U32.AND P0, PT, R23, 0x3f, PT ;  /* 0x0000003f1700780c */ /* 0x000fc60003f04070 */
[CC--:B------:R-:W-:Y:S02]  /*3500*/  SHF.L.U32 R22, R24.reuse, R17.reuse, RZ ;  /* 0x0000001118167219 */ /* 0x0c0fe400000006ff */
[----:B------:R-:W-:Y:S02]  /*3510*/  SHF.L.U64.HI R23, R24, R17, 0xffffffff ;  /* 0xffffffff18177419 */ /* 0x000fe40000010211 */
[----:B------:R-:W-:-:S03]  /*3520*/  LOP3.LUT R22, RZ, R22, RZ, 0x33, !PT ;  /* 0x00000016ff167212 */ /* 0x000fc600078e33ff */
[----:B------:R-:W-:Y:S05]  /*3530*/  @!P1 BRA `(.L_x_52) ;  /* 0x0000000000549947 */ /* 0x000fea0003800000 */
[----:B------:R-:W2:Y:S01]  /*3540*/  LDG.E.U8.CONSTANT R17, desc[UR8][R10.64+0x4] ;  /* 0x000004080a117981 */ /* 0x000ea2000c1e9100 */
[----:B------:R-:W-:Y:S02]  /*3550*/  ISETP.NE.AND P1, PT, R20, 0x1, PT ;  /* 0x000000011400780c */ /* 0x000fe40003f25270 */
[----:B------:R-:W-:-:S04]  /*3560*/  LOP3.LUT R16, R16, 0xe0, RZ, 0xc0, !PT ;  /* 0x000000e010107812 */ /* 0x000fc800078ec0ff */
        /* <DEDUP_REMOVED lines=8> */
[C---:B------:R-:W-:Y:S02]  /*35f0*/  VIADD R17, R13.reuse, 0x28 ;  /* 0x000000280d117836 */ /* 0x040fe40000000000 */
[----:B------:R-:W-:-:S03]  /*3600*/  @P1 VIADD R13, R13, 0x30 ;  /* 0x000000300d0d1836 */ /* 0x000fc60000000000 */
[CC--:B--2---:R-:W-:Y:S02]  /*3610*/  SHF.L.U32 R25, R16.reuse, R17.reuse, RZ ;  /* 0x0000001110197219 */ /* 0x0c4fe400000006ff */
[----:B------:R-:W-:Y:S02]  /*3620*/  SHF.L.U64.HI R16, R16, R17, RZ ;  /* 0x0000001110107219 */ /* 0x000fe400000102ff */
[----:B------:R-:W-:Y:S02]  /*3630*/  LOP3.LUT R14, R25, R14, RZ, 0xfc, !PT ;  /* 0x0000000e190e7212 */ /* 0x000fe400078efcff */
[----:B------:R-:W-:Y:S02]  /*3640*/  LOP3.LUT R15, R16, R15, RZ, 0xfc, !PT ;  /* 0x0000000f100f7212 */ /* 0x000fe400078efcff */
[CC--:B---3--:R-:W-:Y:S02]  /*3650*/  @P1 SHF.L.U32 R17, R20.reuse, R13.reuse, RZ ;  /* 0x0000000d14111219 */ /* 0x0c8fe400000006ff */
[----:B------:R-:W-:-:S02]  /*3660*/  @P1 SHF.L.U64.HI R20, R20, R13, RZ ;  /* 0x0000000d14141219 */ /* 0x000fc400000102ff */
[----:B------:R-:W-:Y:S02]  /*3670*/  @P1 LOP3.LUT R14, R17, R14, RZ, 0xfc, !PT ;  /* 0x0000000e110e1212 */ /* 0x000fe400078efcff */
[----:B------:R-:W-:-:S07]  /*3680*/  @P1 LOP3.LUT R15, R20, R15, RZ, 0xfc, !PT ;  /* 0x0000000f140f1212 */ /* 0x000fce00078efcff */
.L_x_52:
[----:B------:R-:W-:Y:S05]  /*3690*/  BSYNC.RECONVERGENT B2 ;  /* 0x0000000000027941 */ /* 0x000fea0003800200 */
.L_x_51:
[----:B------:R-:W-:Y:S02]  /*36a0*/  LOP3.LUT R13, RZ, R23, RZ, 0x33, !PT ;  /* 0x00000017ff0d7212 */ /* 0x000fe400078e33ff */
[----:B------:R-:W-:Y:S02]  /*36b0*/  SEL R11, R22, 0xffffffff, !P0 ;  /* 0xffffffff160b7807 */ /* 0x000fe40004000000 */
[-CC-:B------:R-:W-:Y:S02]  /*36c0*/  SHF.R.U64 R14, R14, R12.reuse, R15.reuse ;  /* 0x0000000c0e0e7219 */ /* 0x180fe4000000120f */
        /* <DEDUP_REMOVED lines=9> */
.L_x_48:
[----:B0-----:R-:W-:Y:S01]  /*3760*/  IMAD R11, R12, R23, RZ ;  /* 0x000000170c0b7224 */ /* 0x001fe200078e02ff */
[----:B------:R-:W-:-:S03]  /*3770*/  CS2R R24, SRZ ;  /* 0x0000000000187805 */ /* 0x000fc6000001ff00 */
[C---:B------:R-:W-:Y:S01]  /*3780*/  IMAD.IADD R22, R11.reuse, 0x1, R22 ;  /* 0x000000010b167824 */ /* 0x040fe200078e0216 */
[----:B------:R-:W-:-:S04]  /*3790*/  LOP3.LUT R10, R11, 0x7, RZ, 0xc0, !PT ;  /* 0x000000070b0a7812 */ /* 0x000fc800078ec0ff */
[----:B------:R-:W-:-:S04]  /*37a0*/  IADD3 R10, PT, PT, R23, 0x7, R10 ;  /* 0x00000007170a7810 */ /* 0x000fc80007ffe00a */
[----:B------:R-:W-:-:S04]  /*37b0*/  SHF.R.U32.HI R20, RZ, 0x3, R10 ;  /* 0x00000003ff147819 */ /* 0x000fc8000001160a */
[----:B------:R-:W-:-:S13]  /*37c0*/  ISETP.GT.U32.AND P0, PT, R20, RZ, PT ;  /* 0x000000ff1400720c */ /* 0x000fda0003f04070 */
[----:B------:R-:W-:-:S04]  /*37d0*/  @!P0 SHF.R.U64 R10, R22, 0x3, RZ ;  /* 0x00000003160a8819 */ /* 0x000fc800000012ff */
[----:B------:R-:W-:-:S04]  /*37e0*/  @!P0 IADD3 R10, P1, P2, R6, R10, R25 ;  /* 0x0000000a060a8210 */ /* 0x000fc80007a3e019 */
[----:B------:R-:W-:-:S05]  /*37f0*/  @!P0 IADD3.X R11, PT, PT, R7, RZ, RZ, P1, P2 ;  /* 0x000000ff070b8210 */ /* 0x000fca0000fe44ff */
[----:B------:R-:W2:Y:S01]  /*3800*/  @!P0 LDG.E.U8.CONSTANT R10, desc[UR8][R10.64] ;  /* 0x000000080a0a8981 */ /* 0x000ea2000c1e9100 */
[----:B------:R-:W-:Y:S01]  /*3810*/  @!P0 IMAD.SHL.U32 R13, R25, 0x8, RZ ;  /* 0x00000008190d8824 */ /* 0x000fe200078e00ff */
[----:B------:R-:W-:Y:S01]  /*3820*/  BSSY.RECONVERGENT B2, `(.L_x_53) ;  /* 0x0000030000027945 */ /* 0x000fe20003800200 */
[----:B------:R-:W-:Y:S02]  /*3830*/  @!P0 IMAD.MOV.U32 R25, RZ, RZ, 0x1 ;  /* 0x00000001ff198424 */ /* 0x000fe400078e00ff */
[----:B------:R-:W-:Y:S02]  /*3840*/  IMAD.MOV.U32 R27, RZ, RZ, RZ ;  /* 0x000000ffff1b7224 */ /* 0x000fe400078e00ff */
[C---:B------:R-:W-:Y:S01]  /*3850*/  IMAD.IADD R12, R20.reuse, 0x1, -R25 ;  /* 0x00000001140c7824 */ /* 0x040fe200078e0a19 */
[----:B------:R-:W-:-:S04]  /*3860*/  ISETP.GT.U32.AND P1, PT, R20, R25, PT ;  /* 0x000000191400720c */ /* 0x000fc80003f24070 */
[----:B------:R-:W-:Y:S02]  /*3870*/  ISETP.LE.U32.OR P1, PT, R12, 0x3, !P1 ;  /* 0x000000030c00780c */ /* 0x000fe40004f23470 */
[CC--:B--2---:R-:W-:Y:S02]  /*3880*/  @!P0 SHF.L.U64.HI R15, R10.reuse, R13.reuse, RZ ;  /* 0x0000000d0a0f8219 */ /* 0x0c4fe400000102ff */
[----:B------:R-:W-:Y:S02]  /*3890*/  @!P0 SHF.L.U32 R12, R10, R13, RZ ;  /* 0x0000000d0a0c8219 */ /* 0x000fe400000006ff */
[----:B------:R-:W-:Y:S02]  /*38a0*/  @!P0 LOP3.LUT R24, R15, R24, RZ, 0xfc, !PT ;  /* 0x000000180f188212 */ /* 0x000fe400078efcff */
[----:B------:R-:W-:-:S05]  /*38b0*/  @!P0 LOP3.LUT R27, R12, R27, RZ, 0xfc, !PT ;  /* 0x0000001b0c1b8212 */ /* 0x000fca00078efcff */
[----:B------:R-:W-:Y:S05]  /*38c0*/  @P1 BRA `(.L_x_54) ;  /* 0x0000000000941947 */ /* 0x000fea0003800000 */
[----:B------:R-:W-:Y:S01]  /*38d0*/  PLOP3.LUT P0, PT, PT, PT, PT, 0x8, 0x80 ;  /* 0x000000000080781c */ /* 0x000fe20003f0e170 */
[----:B------:R-:W-:Y:S01]  /*38e0*/  VIADD R26, R20, 0xfffffffd ;  /* 0xfffffffd141a7836 */ /* 0x000fe20000000000 */
[----:B------:R-:W-:-:S11]  /*38f0*/  SHF.R.U64 R29, R22, 0x3, RZ ;  /* 0x00000003161d7819 */ /* 0x000fd600000012ff */
.L_x_55:
[CC--:B------:R-:W-:Y:S01]  /*3900*/  IADD3 R14, P1, P2, R6.reuse, R29.reuse, R25 ;  /* 0x0000001d060e7210 */ /* 0x0c0fe20007a3e019 */
[C---:B------:R-:W-:Y:S02]  /*3910*/  VIADD R32, R25.reuse, 0x1 ;  /* 0x0000000119207836 */ /* 0x040fe40000000000 */
[----:B------:R-:W-:Y:S01]  /*3920*/  VIADD R28, R25, 0x2 ;  /* 0x00000002191c7836 */ /* 0x000fe20000000000 */
[----:B------:R-:W-:Y:S01]  /*3930*/  IADD3.X R15, PT, PT, R7, RZ, RZ, P1, P2 ;  /* 0x000000ff070f7210 */ /* 0x000fe20000fe44ff */
[----:B------:R-:W-:Y:S01]  /*3940*/  VIADD R30, R25, 0x3 ;  /* 0x00000003191e7836 */ /* 0x000fe20000000000 */
[----:B------:R-:W-:-:S03]  /*3950*/  IADD3 R10, P1, P2, R6, R29, R32 ;  /* 0x0000001d060a7210 */ /* 0x000fc60007a3e020 */
[----:B------:R-:W2:Y:S01]  /*3960*/  LDG.E.U8.CONSTANT R14, desc[UR8][R14.64] ;  /* 0x000000080e0e7981 */ /* 0x000ea2000c1e9100 */
[C---:B------:R-:W-:Y:S02]  /*3970*/  IADD3.X R11, PT, PT, R7.reuse, RZ, RZ, P1, P2 ;  /* 0x000000ff070b7210 */ /* 0x040fe40000fe44ff */
[CC--:B------:R-:W-:Y:S02]  /*3980*/  IADD3 R12, P1, P2, R6.reuse, R29.reuse, R28 ;  /* 0x0000001d060c7210 */ /* 0x0c0fe40007a3e01c */
[----:B------:R-:W-:Y:S01]  /*3990*/  IADD3 R16, P3, P4, R6, R29, R30 ;  /* 0x0000001d06107210 */ /* 0x000fe20007c7e01e */
[----:B------:R0:W3:Y:S01]  /*39a0*/  LDG.E.U8.CONSTANT R10, desc[UR8][R10.64] ;  /* 0x000000080a0a7981 */ /* 0x0000e2000c1e9100 */
[C---:B------:R-:W-:Y:S02]  /*39b0*/  IADD3.X R13, PT, PT, R7.reuse, RZ, RZ, P1, P2 ;  /* 0x000000ff070d7210 */ /* 0x040fe40000fe44ff */
[----:B------:R-:W-:-:S03]  /*39c0*/  IADD3.X R17, PT, PT, R7, RZ, RZ, P3, P4 ;  /* 0x000000ff07117210 */ /* 0x000fc60001fe84ff */
[----:B------:R1:W4:Y:S04]  /*39d0*/  LDG.E.U8.CONSTANT R12, desc[UR8][R12.64] ;  /* 0x000000080c0c7981 */ /* 0x000328000c1e9100 */
[----:B------:R-:W5:Y:S01]  /*39e0*/  LDG.E.U8.CONSTANT R16, desc[UR8][R16.64] ;  /* 0x0000000810107981 */ /* 0x000f62000c1e9100 */
[C---:B------:R-:W-:Y:S02]  /*39f0*/  IMAD.SHL.U32 R31, R25.reuse, 0x8, RZ ;  /* 0x00000008191f7824 */ /* 0x040fe400078e00ff */
[----:B------:R-:W-:Y:S02]  /*3a00*/  VIADD R25, R25, 0x4 ;  /* 0x0000000419197836 */ /* 0x000fe40000000000 */
[----:B------:R-:W-:-:S03]  /*3a10*/  IMAD.SHL.U32 R33, R32, 0x8, RZ ;  /* 0x0000000820217824 */ /* 0x000fc600078e00ff */
[----:B------:R-:W-:Y:S01]  /*3a20*/  ISETP.GE.U32.AND P1, PT, R25, R26, PT ;  /* 0x0000001a1900720c */ /* 0x000fe20003f26070 */
[----:B0-----:R-:W-:Y:S02]  /*3a30*/  IMAD.SHL.U32 R11, R28, 0x8, RZ ;  /* 0x000000081c0b7824 */ /* 0x001fe400078e00ff */
[----:B-1----:R-:W-:Y:S01]  /*3a40*/  IMAD.SHL.U32 R13, R30, 0x8, RZ ;  /* 0x000000081e0d7824 */ /* 0x002fe200078e00ff */
[CC--:B--2---:R-:W-:Y:S02]  /*3a50*/  SHF.L.U32 R15, R14.reuse, R31.reuse, RZ ;  /* 0x0000001f0e0f7219 */ /* 0x0c4fe400000006ff */
[----:B------:R-:W-:Y:S02]  /*3a60*/  SHF.L.U64.HI R14, R14, R31, RZ ;  /* 0x0000001f0e0e7219 */ /* 0x000fe400000102ff */
[CC--:B---3--:R-:W-:Y:S02]  /*3a70*/  SHF.L.U32 R32, R10.reuse, R33.reuse, RZ ;  /* 0x000000210a207219 */ /* 0x0c8fe400000006ff */
[----:B------:R-:W-:-:S02]  /*3a80*/  SHF.L.U64.HI R33, R10, R33, RZ ;  /* 0x000000210a217219 */ /* 0x000fc400000102ff */
[----:B------:R-:W-:Y:S02]  /*3a90*/  LOP3.LUT R10, R32, R15, R27, 0xfe, !PT ;  /* 0x0000000f200a7212 */ /* 0x000fe400078efe1b */
[----:B------:R-:W-:Y:S02]  /*3aa0*/  LOP3.LUT R14, R33, R14, R24, 0xfe, !PT ;  /* 0x0000000e210e7212 */ /* 0x000fe400078efe18 */
[----:B----4-:R-:W-:Y:S02]  /*3ab0*/  SHF.L.U64.HI R24, R12, R11, RZ ;  /* 0x0000000b0c187219 */ /* 0x010fe400000102ff */
[----:B-----5:R-:W-:Y:S02]  /*3ac0*/  SHF.L.U32 R27, R16, R13, RZ ;  /* 0x0000000d101b7219 */ /* 0x020fe400000006ff */
[----:B------:R-:W-:Y:S02]  /*3ad0*/  SHF.L.U32 R12, R12, R11, RZ ;  /* 0x0000000b0c0c7219 */ /* 0x000fe400000006ff */
[----:B------:R-:W-:-:S02]  /*3ae0*/  SHF.L.U64.HI R13, R16, R13, RZ ;  /* 0x0000000d100d7219 */ /* 0x000fc400000102ff */
[----:B------:R-:W-:Y:S02]  /*3af0*/  LOP3.LUT R27, R27, R12, R10, 0xfe, !PT ;  /* 0x0000000c1b1b7212 */ /* 0x000fe400078efe0a */
[----:B------:R-:W-:Y:S01]  /*3b00*/  LOP3.LUT R24, R13, R24, R14, 0xfe, !PT ;  /* 0x000000180d187212 */ /* 0x000fe200078efe0e */
[----:B------:R-:W-:Y:S06]  /*3b10*/  @!P1 BRA `(.L_x_55) ;  /* 0xfffffffc00789947 */ /* 0x000fec000383ffff */
.L_x_54:
[----:B------:R-:W-:Y:S05]  /*3b20*/  BSYNC.RECONVERGENT B2 ;  /* 0x0000000000027941 */ /* 0x000fea0003800200 */
.L_x_53:
[C---:B------:R-:W-:Y:S01]  /*3b30*/  IMAD.IADD R10, R20.reuse, 0x1, -R25 ;  /* 0x00000001140a7824 */ /* 0x040fe200078e0a19 */
[----:B------:R-:W-:Y:S01]  /*3b40*/  ISETP.GT.U32.AND P1, PT, R20, R25, PT ;  /* 0x000000191400720c */ /* 0x000fe20003f24070 */
[----:B------:R-:W-:Y:S03]  /*3b50*/  BSSY.RECONVERGENT B2, `(.L_x_56) ;  /* 0x0000015000027945 */ /* 0x000fe60003800200 */
[----:B------:R-:W-:-:S13]  /*3b60*/  ISETP.LE.U32.OR P1, PT, R10, 0x1, !P1 ;  /* 0x000000010a00780c */ /* 0x000fda0004f23470 */
[----:B------:R-:W-:Y:S05]  /*3b70*/  @P1 BRA `(.L_x_57) ;  /* 0x0000000000481947 */ /* 0x000fea0003800000 */
[----:B------:R-:W-:Y:S01]  /*3b80*/  SHF.R.U64 R12, R22, 0x3, RZ ;  /* 0x00000003160c7819 */ /* 0x000fe200000012ff */
[----:B------:R-:W-:-:S03]  /*3b90*/  VIADD R15, R25, 0x1 ;  /* 0x00000001190f7836 */ /* 0x000fc60000000000 */
[CC--:B------:R-:W-:Y:S02]  /*3ba0*/  IADD3 R10, P2, P3, R6.reuse, R12.reuse, R25 ;  /* 0x0000000c060a7210 */ /* 0x0c0fe40007b5e019 */
[----:B------:R-:W-:Y:S02]  /*3bb0*/  IADD3 R12, P0, P1, R6, R12, R15 ;  /* 0x0000000c060c7210 */ /* 0x000fe4000791e00f */
[C---:B------:R-:W-:Y:S02]  /*3bc0*/  IADD3.X R11, PT, PT, R7.reuse, RZ, RZ, P2, P3 ;  /* 0x000000ff070b7210 */ /* 0x040fe400017e64ff */
[----:B------:R-:W-:-:S03]  /*3bd0*/  IADD3.X R13, PT, PT, R7, RZ, RZ, P0, P1 ;  /* 0x000000ff070d7210 */ /* 0x000fc600007e24ff */
[----:B------:R-:W2:Y:S04]  /*3be0*/  LDG.E.U8.CONSTANT R10, desc[UR8][R10.64] ;  /* 0x000000080a0a7981 */ /* 0x000ea8000c1e9100 */
[----:B------:R-:W3:Y:S01]  /*3bf0*/  LDG.E.U8.CONSTANT R12, desc[UR8][R12.64] ;  /* 0x000000080c0c7981 */ /* 0x000ee2000c1e9100 */
[----:B------:R-:W-:Y:S01]  /*3c00*/  IMAD.SHL.U32 R17, R25, 0x8, RZ ;  /* 0x0000000819117824 */ /* 0x000fe200078e00ff */
[----:B------:R-:W-:Y:S01]  /*3c10*/  PLOP3.LUT P0, PT, PT, PT, PT, 0x8, 0x80 ;  /* 0x000000000080781c */ /* 0x000fe20003f0e170 */
[----:B------:R-:W-:Y:S02]  /*3c20*/  IMAD.SHL.U32 R15, R15, 0x8, RZ ;  /* 0x000000080f0f7824 */ /* 0x000fe400078e00ff */
[----:B------:R-:W-:Y:S01]  /*3c30*/  VIADD R25, R25, 0x2 ;  /* 0x0000000219197836 */ /* 0x000fe20000000000 */
[----:B--2---:R-:W-:-:S02]  /*3c40*/  SHF.L.U64.HI R16, R10, R17, RZ ;  /* 0x000000110a107219 */ /* 0x004fc400000102ff */
[----:B------:R-:W-:Y:S02]  /*3c50*/  SHF.L.U32 R17, R10, R17, RZ ;  /* 0x000000110a117219 */ /* 0x000fe400000006ff */
[CC--:B---3--:R-:W-:Y:S02]  /*3c60*/  SHF.L.U32 R14, R12.reuse, R15.reuse, RZ ;  /* 0x0000000f0c0e7219 */ /* 0x0c8fe400000006ff */
[----:B------:R-:W-:Y:S02]  /*3c70*/  SHF.L.U64.HI R15, R12, R15, RZ ;  /* 0x0000000f0c0f7219 */ /* 0x000fe400000102ff */
[----:B------:R-:W-:Y:S02]  /*3c80*/  LOP3.LUT R27, R14, R17, R27, 0xfe, !PT ;  /* 0x000000110e1b7212 */ /* 0x000fe400078efe1b */
[----:B------:R-:W-:-:S07]  /*3c90*/  LOP3.LUT R24, R15, R16, R24, 0xfe, !PT ;  /* 0x000000100f187212 */ /* 0x000fce00078efe18 */
.L_x_57:
[----:B------:R-:W-:Y:S05]  /*3ca0*/  BSYNC.RECONVERGENT B2 ;  /* 0x0000000000027941 */ /* 0x000fea0003800200 */
.L_x_56:
[----:B------:R-:W-:-:S13]  /*3cb0*/  ISETP.LT.U32.OR P0, PT, R25, R20, P0 ;  /* 0x000000141900720c */ /* 0x000fda0000701470 */
[----:B------:R-:W-:-:S04]  /*3cc0*/  @P0 SHF.R.U64 R10, R22, 0x3, RZ ;  /* 0x00000003160a0819 */ /* 0x000fc800000012ff */
[----:B------:R-:W-:-:S04]  /*3cd0*/  @P0 IADD3 R10, P1, P2, R6, R10, R25 ;  /* 0x0000000a060a0210 */ /* 0x000fc80007a3e019 */
[----:B------:R-:W-:-:S05]  /*3ce0*/  @P0 IADD3.X R11, PT, PT, R7, RZ, RZ, P1, P2 ;  /* 0x000000ff070b0210 */ /* 0x000fca0000fe44ff */
[----:B------:R-:W2:Y:S01]  /*3cf0*/  @P0 LDG.E.U8.CONSTANT R10, desc[UR8][R10.64] ;  /* 0x000000080a0a0981 */ /* 0x000ea2000c1e9100 */
[----:B------:R-:W-:Y:S01]  /*3d00*/  @P0 IMAD.SHL.U32 R25, R25, 0x8, RZ ;  /* 0x0000000819190824 */ /* 0x000fe200078e00ff */
[----:B------:R-:W-:Y:S01]  /*3d10*/  LOP3.LUT R22, R22, 0x7, RZ, 0xc0, !PT ;  /* 0x0000000716167812 */ /* 0x000fe200078ec0ff */
[----:B------:R-:W-:-:S05]  /*3d20*/  IMAD.MOV.U32 R14, RZ, RZ, -0x1 ;  /* 0xffffffffff0e7424 */ /* 0x000fca00078e00ff */
[----:B------:R-:W-:Y:S02]  /*3d30*/  SHF.L.U32 R13, R14, R23, RZ ;  /* 0x000000170e0d7219 */ /* 0x000fe400000006ff */
[CC--:B--2---:R-:W-:Y:S02]  /*3d40*/  @P0 SHF.L.U32 R12, R10.reuse, R25.reuse, RZ ;  /* 0x000000190a0c0219 */ /* 0x0c4fe400000006ff */
[----:B------:R-:W-:Y:S02]  /*3d50*/  @P0 SHF.L.U64.HI R25, R10, R25, RZ ;  /* 0x000000190a190219 */ /* 0x000fe400000102ff */
[----:B------:R-:W-:Y:S02]  /*3d60*/  @P0 LOP3.LUT R27, R12, R27, RZ, 0xfc, !PT ;  /* 0x0000001b0c1b0212 */ /* 0x000fe400078efcff */
[----:B------:R-:W-:-:S04]  /*3d70*/  @P0 LOP3.LUT R24, R25, R24, RZ, 0xfc, !PT ;  /* 0x0000001819180212 */ /* 0x000fc800078efcff */
[----:B------:R-:W-:-:S04]  /*3d80*/  SHF.R.U64 R22, R27, R22, R24 ;  /* 0x000000161b167219 */ /* 0x000fc80000001218 */
[----:B------:R-:W-:-:S04]  /*3d90*/  LOP3.LUT R13, R22, 0xfffffffe, R13, 0x70, !PT ;  /* 0xfffffffe160d7812 */ /* 0x000fc800078e700d */
[----:B------:R-:W-:Y:S01]  /*3da0*/  IADD3 R10, P0, PT, R4, R13, RZ ;  /* 0x0000000d040a7210 */ /* 0x000fe20007f1e0ff */
[----:B------:R-:W-:-:S04]  /*3db0*/  IMAD R13, R18, 0x8, R19 ;  /* 0x00000008120d7824 */ /* 0x000fc800078e0213 */
[----:B------:R-:W-:-:S05]  /*3dc0*/  IMAD.X R11, RZ, RZ, R5, P0 ;  /* 0x000000ffff0b7224 */ /* 0x000fca00000e0605 */
[----:B------:R1:W-:Y:S01]  /*3dd0*/  STL.64 [R13], R10 ;  /* 0x0000000a0d007387 */ /* 0x0003e20000100a00 */
[----:B------:R-:W-:Y:S05]  /*3de0*/  BRA `(.L_x_42) ;  /* 0x0000000000087947 */ /* 0x000fea0003800000 */
.L_x_41:
[----:B------:R-:W-:-:S05]  /*3df0*/  IMAD R10, R18, 0x8, R19 ;  /* 0x00000008120a7824 */ /* 0x000fca00078e0213 */
[----:B------:R3:W-:Y:S02]  /*3e00*/  STL.64 [R10], RZ ;  /* 0x000000ff0a007387 */ /* 0x0007e40000100a00 */
.L_x_42:
[----:B------:R-:W-:Y:S05]  /*3e10*/  BSYNC.RECONVERGENT B0 ;  /* 0x0000000000007941 */ /* 0x000fea0003800200 */
.L_x_40:
[----:B------:R-:W-:-:S05]  /*3e20*/  VIADD R18, R18, 0x1 ;  /* 0x0000000112127836 */ /* 0x000fca0000000000 */
[----:B------:R-:W-:-:S13]  /*3e30*/  ISETP.NE.AND P0, PT, R18, 0x7f, PT ;  /* 0x0000007f1200780c */ /* 0x000fda0003f05270 */
[----:B------:R-:W-:Y:S05]  /*3e40*/  @P0 BRA `(.L_x_58) ;  /* 0xffffffec00bc0947 */ /* 0x000fea000383ffff */
[----:B-----5:R4:W-:Y:S01]  /*3e50*/  STL.64 [R1], R2 ;  /* 0x0000000201007387 */ /* 0x0209e20000100a00 */
[----:B------:R-:W-:-:S07]  /*3e60*/  IMAD.MOV.U32 R0, RZ, RZ, 0x1 ;  /* 0x00000001ff007424 */ /* 0x000fce00078e00ff */
.L_x_61:
[C---:B------:R-:W-:Y:S01]  /*3e70*/  ISETP.GE.AND P0, PT, R0.reuse, R21, PT ;  /* 0x000000150000720c */ /* 0x040fe20003f06270 */
[----:B012---:R-:W-:-:S12]  /*3e80*/  IMAD R11, R0, 0x8, R1 ;  /* 0x00000008000b7824 */ /* 0x007fd800078e0201 */
[----:B----4-:R-:W2:Y:S04]  /*3e90*/  @!P0 LDL.64 R2, [R11+-0x8] ;  /* 0xfffff8000b028983 */ /* 0x010ea80000100a00 */
[----:B------:R-:W2:Y:S01]  /*3ea0*/  @!P0 LDL.64 R4, [R11+0x3f8] ;  /* 0x0003f8000b048983 */ /* 0x000ea20000100a00 */
[C---:B------:R-:W-:Y:S02]  /*3eb0*/  VIADD R6, R0.reuse, 0x1 ;  /* 0x0000000100067836 */ /* 0x040fe40000000000 */
[----:B------:R-:W-:-:S03]  /*3ec0*/  IMAD R7, R0, 0x8, R1 ;  /* 0x0000000800077824 */ /* 0x000fc600078e0201 */
[----:B------:R-:W-:Y:S02]  /*3ed0*/  ISETP.GE.AND P1, PT, R6, R21, PT ;  /* 0x000000150600720c */ /* 0x000fe40003f26270 */
[----:B--2---:R-:W-:-:S05]  /*3ee0*/  @!P0 IADD3 R13, P2, PT, R2, R4, RZ ;  /* 0x00000004020d8210 */ /* 0x004fca0007f5e0ff */
[----:B------:R-:W-:Y:S02]  /*3ef0*/  @!P0 IMAD.X R12, R3, 0x1, R5, P2 ;  /* 0x00000001030c8824 */ /* 0x000fe400010e0605 */
[----:B------:R-:W-:Y:S02]  /*3f00*/  @!P0 IMAD.MOV.U32 R4, RZ, RZ, R13 ;  /* 0x000000ffff048224 */ /* 0x000fe400078e000d */
[----:B------:R-:W-:-:S05]  /*3f10*/  @!P0 IMAD.MOV.U32 R5, RZ, RZ, R12 ;  /* 0x000000ffff058224 */ /* 0x000fca00078e000c */
[----:B------:R0:W-:Y:S04]  /*3f20*/  @!P0 STL.64 [R11], R4 ;  /* 0x000000040b008387 */ /* 0x0001e80000100a00 */
[----:B------:R1:W-:Y:S04]  /*3f30*/  @P0 STL.64 [R7], RZ ;  /* 0x000000ff07000387 */ /* 0x0003e80000100a00 */
[----:B------:R1:W-:Y:S04]  /*3f40*/  @P1 STL.64 [R7+0x8], RZ ;  /* 0x000008ff07001387 */ /* 0x0003e80000100a00 */
[----:B------:R-:W2:Y:S01]  /*3f50*/  @!P1 LDL.64 R2, [R11+0x400] ;  /* 0x000400000b029983 */ /* 0x000ea20000100a00 */
[----:B------:R-:W-:Y:S01]  /*3f60*/  @P0 CS2R R12, SRZ ;  /* 0x00000000000c0805 */ /* 0x000fe2000001ff00 */
[----:B------:R-:W-:-:S02]  /*3f70*/  VIADD R6, R0, 0x2 ;  /* 0x0000000200067836 */ /* 0x000fc40000000000 */
[----:B------:R-:W-:Y:S02]  /*3f80*/  @P1 IMAD.MOV.U32 R15, RZ, RZ, RZ ;  /* 0x000000ffff0f1224 */ /* 0x000fe400078e00ff */
[----:B---3--:R-:W-:Y:S01]  /*3f90*/  @P1 IMAD.MOV.U32 R10, RZ, RZ, RZ ;  /* 0x000000ffff0a1224 */ /* 0x008fe200078e00ff */
[----:B------:R-:W-:-:S13]  /*3fa0*/  ISETP.GE.AND P2, PT, R6, R21, PT ;  /* 0x000000150600720c */ /* 0x000fda0003f46270 */
[----:B------:R1:W-:Y:S01]  /*3fb0*/  @P2 STL.64 [R7+0x10], RZ ;  /* 0x000010ff07002387 */ /* 0x0003e20000100a00 */
[----:B--2---:R-:W-:-:S05]  /*3fc0*/  @!P1 IADD3 R15, P3, PT, R2, R13, RZ ;  /* 0x0000000d020f9210 */ /* 0x004fca0007f7e0ff */
[----:B------:R-:W-:Y:S02]  /*3fd0*/  @!P1 IMAD.X R10, R3, 0x1, R12, P3 ;  /* 0x00000001030a9824 */ /* 0x000fe400018e060c */
[----:B0-----:R-:W-:Y:S02]  /*3fe0*/  @!P1 IMAD.MOV.U32 R4, RZ, RZ, R15 ;  /* 0x000000ffff049224 */ /* 0x001fe400078e000f */
[----:B------:R-:W-:-:S05]  /*3ff0*/  @!P1 IMAD.MOV.U32 R5, RZ, RZ, R10 ;  /* 0x000000ffff059224 */ /* 0x000fca00078e000a */
[----:B------:R1:W-:Y:S04]  /*4000*/  @!P1 STL.64 [R7+0x8], R4 ;  /* 0x0000080407009387 */ /* 0x0003e80000100a00 */
[----:B------:R-:W2:Y:S01]  /*4010*/  @!P2 LDL.64 R2, [R11+0x408] ;  /* 0x000408000b02a983 */ /* 0x000ea20000100a00 */
[----:B------:R-:W-:Y:S02]  /*4020*/  @P2 IMAD.MOV.U32 R13, RZ, RZ, RZ ;  /* 0x000000ffff0d2224 */ /* 0x000fe400078e00ff */
[----:B------:R-:W-:Y:S02]  /*4030*/  @P2 IMAD.MOV.U32 R6, RZ, RZ, RZ ;  /* 0x000000ffff062224 */ /* 0x000fe400078e00ff */
[----:B------:R-:W-:Y:S01]  /*4040*/  VIADD R12, R0, 0x3 ;  /* 0x00000003000c7836 */ /* 0x000fe20000000000 */
[----:B--2---:R-:W-:-:S05]  /*4050*/  @!P2 IADD3 R13, P0, PT, R2, R15, RZ ;  /* 0x0000000f020da210 */ /* 0x004fca0007f1e0ff */
[----:B------:R-:W-:Y:S01]  /*4060*/  @!P2 IMAD.X R6, R3, 0x1, R10, P0 ;  /* 0x000000010306a824 */ /* 0x000fe200000e060a */
[----:B------:R-:W-:Y:S01]  /*4070*/  ISETP.NE.AND P0, PT, R12, 0x80, PT ;  /* 0x000000800c00780c */ /* 0x000fe20003f05270 */
[----:B------:R-:W-:Y:S02]  /*4080*/  @!P2 IMAD.MOV.U32 R2, RZ, RZ, R13 ;  /* 0x000000ffff02a224 */ /* 0x000fe400078e000d */
[----:B------:R-:W-:Y:S02]  /*4090*/  @!P2 IMAD.MOV.U32 R3, RZ, RZ, R6 ;  /* 0x000000ffff03a224 */ /* 0x000fe400078e0006 */
[----:B------:R-:W-:-:S03]  /*40a0*/  IMAD.MOV.U32 R10, RZ, RZ, R0 ;  /* 0x000000ffff0a7224 */ /* 0x000fc600078e0000 */
[----:B------:R1:W-:Y:S05]  /*40b0*/  @!P2 STL.64 [R7+0x10], R2 ;  /* 0x000010020700a387 */ /* 0x0003ea0000100a00 */
[----:B------:R-:W-:Y:S05]  /*40c0*/  @!P0 BRA `(.L_x_38) ;  /* 0x0000002800388947 */ /* 0x000fea0003800000 */
[----:B------:R-:W-:Y:S01]  /*40d0*/  ISETP.GE.AND P0, PT, R12, R21, PT ;  /* 0x000000150c00720c */ /* 0x000fe20003f06270 */
[----:B------:R-:W-:-:S12]  /*40e0*/  BSSY.RECONVERGENT B0, `(.L_x_59) ;  /* 0x0000009000007945 */ /* 0x000fd80003800200 */
[----:B------:R0:W-:Y:S01]  /*40f0*/  @P0 STL.64 [R7+0x18], RZ ;  /* 0x000018ff07000387 */ /* 0x0001e20000100a00 */
[----:B------:R-:W-:Y:S01]  /*4100*/  @P0 VIADD R0, R0, 0x4 ;  /* 0x0000000400000836 */ /* 0x000fe20000000000 */
[----:B------:R-:W-:Y:S06]  /*4110*/  @P0 BRA `(.L_x_60) ;  /* 0x0000000000140947 */ /* 0x000fec0003800000 */
[----:B-1----:R-:W2:Y:S01]  /*4120*/  LDL.64 R2, [R11+0x410] ;  /* 0x000410000b027983 */ /* 0x002ea20000100a00 */
[----:B------:R-:W-:Y:S01]  /*4130*/  VIADD R0, R10, 0x4 ;  /* 0x000000040a007836 */ /* 0x000fe20000000000 */
[----:B--2---:R-:W-:-:S05]  /*4140*/  IADD3 R2, P0, PT, R2, R13, RZ ;  /* 0x0000000d02027210 */ /* 0x004fca0007f1e0ff */
[----:B------:R-:W-:-:S05]  /*4150*/  IMAD.X R3, R3, 0x1, R6, P0 ;  /* 0x0000000103037824 */ /* 0x000fca00000e0606 */
[----:B------:R2:W-:Y:S03]  /*4160*/  STL.64 [R7+0x18], R2 ;  /* 0x0000180207007387 */ /* 0x0005e60000100a00 */
.L_x_60:
[----:B------:R-:W-:Y:S05]  /*4170*/  BSYNC.RECONVERGENT B0 ;  /* 0x0000000000007941 */ /* 0x000fea0003800200 */
.L_x_59:
[----:B------:R-:W-:Y:S05]  /*4180*/  BRA `(.L_x_61) ;  /* 0xfffffffc00387947 */ /* 0x000fea000383ffff */
.L_x_1:
[----:B------:R-:W2:Y:S04]  /*4190*/  LDG.E.CONSTANT R12, desc[UR8][R14.64+0x8] ;  /* 0x000008080e0c7981 */ /* 0x000ea8000c1e9900 */
[----:B------:R0:W5:Y:S01]  /*41a0*/  LDG.E.64.CONSTANT R10, desc[UR8][R14.64] ;  /* 0x000000080e0a7981 */ /* 0x000162000c1e9b00 */
[----:B------:R-:W-:Y:S01]  /*41b0*/  IMAD.MOV.U32 R2, RZ, RZ, 0x2 ;  /* 0x00000002ff027424 */ /* 0x000fe200078e00ff */
[----:B------:R-:W-:Y:S01]  /*41c0*/  BSSY.RECONVERGENT B0, `(.L_x_62) ;  /* 0x000005b000007945 */ /* 0x000fe20003800200 */
[----:B--2---:R-:W-:-:S04]  /*41d0*/  LOP3.LUT R0, R12, 0xff00, RZ, 0xc0, !PT ;  /* 0x0000ff000c007812 */ /* 0x004fc800078ec0ff */
[----:B------:R-:W-:Y:S02]  /*41e0*/  ISETP.NE.AND P1, PT, R0, 0xff00, PT ;  /* 0x0000ff000000780c */ /* 0x000fe40003f25270 */
[----:B------:R-:W-:-:S04]  /*41f0*/  LOP3.LUT R0, R12, 0xff, RZ, 0xc0, !PT ;  /* 0x000000ff0c007812 */ /* 0x000fc800078ec0ff */
[----:B------:R-:W-:Y:S02]  /*4200*/  ISETP.NE.AND P0, PT, R0, 0xff, PT ;  /* 0x000000ff0000780c */ /* 0x000fe40003f05270 */
[----:B------:R-:W-:-:S04]  /*4210*/  LOP3.LUT R0, R12, 0xff0000, RZ, 0xc0, !PT ;  /* 0x00ff00000c007812 */ /* 0x000fc800078ec0ff */
[----:B------:R-:W-:Y:S01]  /*4220*/  ISETP.NE.AND P2, PT, R0, 0xff0000, PT ;  /* 0x00ff00000000780c */ /* 0x000fe20003f45270 */
[----:B------:R-:W-:Y:S01]  /*4230*/  @P1 IMAD.MOV R2, RZ, RZ, 0x1 ;  /* 0x00000001ff021424 */ /* 0x000fe200078e02ff */
[----:B------:R-:W-:-:S05]  /*4240*/  SEL R0, RZ, 0x1, P1 ;  /* 0x00000001ff007807 */ /* 0x000fca0000800000 */
[----:B------:R-:W-:Y:S01]  /*4250*/  @P0 IMAD.MOV R2, RZ, RZ, R0 ;  /* 0x000000ffff020224 */ /* 0x000fe200078e0200 */
[----:B------:R-:W-:-:S03]  /*4260*/  ISETP.GT.U32.AND P0, PT, R12, -0x1000001, PT ;  /* 0xfeffffff0c00780c */ /* 0x000fc60003f04070 */
[----:B------:R-:W-:Y:S02]  /*4270*/  VIADD R0, R2, 0x1 ;  /* 0x0000000102007836 */ /* 0x000fe40000000000 */
[----:B------:R-:W-:-:S04]  /*4280*/  @P2 IMAD.MOV R0, RZ, RZ, R2 ;  /* 0x000000ffff002224 */ /* 0x000fc800078e0202 */
[----:B------:R-:W-:-:S04]  /*4290*/  VIADD R18, R0, 0x1 ;  /* 0x0000000100127836 */ /* 0x000fc80000000000 */
[----:B------:R-:W-:Y:S02]  /*42a0*/  @!P0 IMAD.MOV R18, RZ, RZ, R0 ;  /* 0x000000ffff128224 */ /* 0x000fe400078e0200 */
[----:B------:R-:W-:-:S03]  /*42b0*/  VIADD R0, R1, 0x800 ;  /* 0x0000080001007836 */ /* 0x000fc60000000000 */
[----:B------:R-:W-:-:S13]  /*42c0*/  ISETP.NE.AND P0, PT, R18, RZ, PT ;  /* 0x000000ff1200720c */ /* 0x000fda0003f05270 */
[----:B0-----:R-:W-:Y:S05]  /*42d0*/  @!P0 BRA `(.L_x_63) ;  /* 0x0000000400248947 */ /* 0x001fea0003800000 */
[----:B------:R-:W2:Y:S04]  /*42e0*/  LDG.E.U8.CONSTANT R4, desc[UR8][R6.64+0x2] ;  /* 0x0000020806047981 */ /* 0x000ea8000c1e9100 */
[----:B------:R-:W3:Y:S04]  /*42f0*/  LDG.E.U8.CONSTANT R5, desc[UR8][R6.64+0x3] ;  /* 0x0000030806057981 */ /* 0x000ee8000c1e9100 */
[----:B------:R-:W4:Y:S04]  /*4300*/  LDG.E.U8.CONSTANT R16, desc[UR8][R6.64+0x6] ;  /* 0x0000060806107981 */ /* 0x000f28000c1e9100 */
[----:B------:R-:W4:Y:S04]  /*4310*/  LDG.E.U8.CONSTANT R17, desc[UR8][R6.64+0x7] ;  /* 0x0000070806117981 */ /* 0x000f28000c1e9100 */
[----:B------:R-:W4:Y:S04]  /*4320*/  LDG.E.U8.CONSTANT R2, desc[UR8][R6.64] ;  /* 0x0000000806027981 */ /* 0x000f28000c1e9100 */
[----:B------:R-:W4:Y:S04]  /*4330*/  LDG.E.U8.CONSTANT R3, desc[UR8][R6.64+0x1] ;  /* 0x0000010806037981 */ /* 0x000f28000c1e9100 */
[----:B------:R-:W4:Y:S04]  /*4340*/  LDG.E.U8.CONSTANT R14, desc[UR8][R6.64+0x4] ;  /* 0x00000408060e7981 */ /* 0x000f28000c1e9100 */
[----:B------:R-:W4:Y:S01]  /*4350*/  LDG.E.U8.CONSTANT R15, desc[UR8][R6.64+0x5] ;  /* 0x00000508060f7981 */ /* 0x000f22000c1e9100 */
[----:B------:R-:W-:Y:S01]  /*4360*/  ISETP.NE.AND P0, PT, R18, 0x1, PT ;  /* 0x000000011200780c */ /* 0x000fe20003f05270 */
[----:B--2---:R-:W-:-:S02]  /*4370*/  IMAD.U32 R4, R4, 0x10000, RZ ;  /* 0x0001000004047824 */ /* 0x004fc400078e00ff */
[----:B---3--:R-:W-:Y:S02]  /*4380*/  IMAD.SHL.U32 R5, R5, 0x1000000, RZ ;  /* 0x0100000005057824 */ /* 0x008fe400078e00ff */
[----:B----4-:R-:W-:Y:S02]  /*4390*/  IMAD.U32 R16, R16, 0x10000, RZ ;  /* 0x0001000010107824 */ /* 0x010fe400078e00ff */
[----:B------:R-:W-:Y:S01]  /*43a0*/  IMAD.SHL.U32 R17, R17, 0x1000000, RZ ;  /* 0x0100000011117824 */ /* 0x000fe200078e00ff */
[----:B------:R-:W-:-:S04]  /*43b0*/  PRMT R2, R2, 0x6540, R3 ;  /* 0x0000654002027816 */ /* 0x000fc80000000003 */
[----:B------:R-:W-:Y:S02]  /*43c0*/  LOP3.LUT R2, R2, R5, R4, 0xfe, !PT ;  /* 0x0000000502027212 */ /* 0x000fe400078efe04 */
[----:B------:R-:W-:-:S04]  /*43d0*/  PRMT R14, R14, 0x6540, R15 ;  /* 0x000065400e0e7816 */ /* 0x000fc8000000000f */
[----:B------:R-:W-:-:S05]  /*43e0*/  LOP3.LUT R3, R14, R17, R16, 0xfe, !PT ;  /* 0x000000110e037212 */ /* 0x000fca00078efe10 */
[----:B------:R0:W-:Y:S01]  /*43f0*/  STL.64 [R1+0x800], R2 ;  /* 0x0008000201007387 */ /* 0x0001e20000100a00 */
[----:B------:R-:W-:Y:S05]  /*4400*/  @!P0 BRA `(.L_x_63) ;  /* 0x0000000000d88947 */ /* 0x000fea0003800000 */
[----:B------:R-:W2:Y:S04]  /*4410*/  LDG.E.U8.CONSTANT R4, desc[UR8][R6.64+0xa] ;  /* 0x00000a0806047981 */ /* 0x000ea8000c1e9100 */
[----:B------:R-:W3:Y:S04]  /*4420*/  LDG.E.U8.CONSTANT R5, desc[UR8][R6.64+0xb] ;  /* 0x00000b0806057981 */ /* 0x000ee8000c1e9100 */
[----:B------:R-:W4:Y:S04]  /*4430*/  LDG.E.U8.CONSTANT R16, desc[UR8][R6.64+0xe] ;  /* 0x00000e0806107981 */ /* 0x000f28000c1e9100 */
[----:B------:R-:W4:Y:S04]  /*4440*/  LDG.E.U8.CONSTANT R17, desc[UR8][R6.64+0xf] ;  /* 0x00000f0806117981 */ /* 0x000f28000c1e9100 */
[----:B0-----:R-:W4:Y:S04]  /*4450*/  LDG.E.U8.CONSTANT R2, desc[UR8][R6.64+0x8] ;  /* 0x0000080806027981 */ /* 0x001f28000c1e9100 */
        /* <DEDUP_REMOVED lines=14> */
[----:B------:R-:W-:Y:S01]  /*4540*/  ISETP.NE.AND P0, PT, R18, 0x3, PT ;  /* 0x000000031200780c */ /* 0x000fe20003f05270 */
[----:B------:R-:W2:Y:S04]  /*4550*/  LDG.E.U8.CONSTANT R15, desc[UR8][R6.64+0x14] ;  /* 0x00001408060f7981 */ /* 0x000ea8000c1e9100 */
[----:B------:R-:W2:Y:S04]  /*4560*/  LDG.E.U8.CONSTANT R16, desc[UR8][R6.64+0x15] ;  /* 0x0000150806107981 */ /* 0x000ea8000c1e9100 */
[----:B------:R-:W3:Y:S04]  /*4570*/  LDG.E.U8.CONSTANT R5, desc[UR8][R6.64+0x12] ;  /* 0x0000120806057981 */ /* 0x000ee8000c1e9100 */
[----:B------:R-:W4:Y:S04]  /*4580*/  LDG.E.U8.CONSTANT R14, desc[UR8][R6.64+0x13] ;  /* 0x00001308060e7981 */ /* 0x000f28000c1e9100 */
[----:B-1----:R-:W4:Y:S04]  /*4590*/  LDG.E.U8.CONSTANT R2, desc[UR8][R6.64+0x10] ;  /* 0x0000100806027981 */ /* 0x002f28000c1e9100 */
[----:B------:R-:W4:Y:S04]  /*45a0*/  LDG.E.U8.CONSTANT R3, desc[UR8][R6.64+0x11] ;  /* 0x0000110806037981 */ /* 0x000f28000c1e9100 */
[----:B------:R-:W4:Y:S04]  /*45b0*/  LDG.E.U8.CONSTANT R17, desc[UR8][R6.64+0x16] ;  /* 0x0000160806117981 */ /* 0x000f28000c1e9100 */
[----:B------:R-:W4:Y:S04]  /*45c0*/  LDG.E.U8.CONSTANT R18, desc[UR8][R6.64+0x17] ;  /* 0x0000170806127981 */ /* 0x000f28000c1e9100 */
[----:B------:R-:W4:Y:S04]  /*45d0*/  @P0 LDG.E.U8.CONSTANT R20, desc[UR8][R6.64+0x1a] ;  /* 0x00001a0806140981 */ /* 0x000f28000c1e9100 */
[----:B------:R-:W4:Y:S04]  /*45e0*/  @P0 LDG.E.U8.CONSTANT R21, desc[UR8][R6.64+0x1b] ;  /* 0x00001b0806150981 */ /* 0x000f28000c1e9100 */
[----:B------:R-:W4:Y:S04]  /*45f0*/  @P0 LDG.E.U8.CONSTANT R24, desc[UR8][R6.64+0x1e] ;  /* 0x00001e0806180981 */ /* 0x000f28000c1e9100 */
[----:B------:R-:W4:Y:S04]  /*4600*/  @P0 LDG.E.U8.CONSTANT R25, desc[UR8][R6.64+0x1f] ;  /* 0x00001f0806190981 */ /* 0x000f28000c1e9100 */
[----:B------:R-:W4:Y:S04]  /*4610*/  @P0 LDG.E.U8.CONSTANT R4, desc[UR8][R6.64+0x18] ;  /* 0x0000180806040981 */ /* 0x000f28000c1e9100 */
[----:B------:R-:W4:Y:S04]  /*4620*/  @P0 LDG.E.U8.CONSTANT R19, desc[UR8][R6.64+0x19] ;  /* 0x0000190806130981 */ /* 0x000f28000c1e9100 */
[----:B------:R-:W4:Y:S04]  /*4630*/  @P0 LDG.E.U8.CONSTANT R22, desc[UR8][R6.64+0x1c] ;  /* 0x00001c0806160981 */ /* 0x000f28000c1e9100 */
[----:B------:R-:W4:Y:S01]  /*4640*/  @P0 LDG.E.U8.CONSTANT R23, desc[UR8][R6.64+0x1d] ;  /* 0x00001d0806170981 */ /* 0x000f22000c1e9100 */
[----:B--2---:R-:W-:Y:S01]  /*4650*/  PRMT R16, R15, 0x6540, R16 ;  /* 0x000065400f107816 */ /* 0x004fe20000000010 */
[----:B---3--:R-:W-:-:S02]  /*4660*/  IMAD.U32 R5, R5, 0x10000, RZ ;  /* 0x0001000005057824 */ /* 0x008fc400078e00ff */
[----:B----4-:R-:W-:Y:S01]  /*4670*/  IMAD.SHL.U32 R14, R14, 0x1000000, RZ ;  /* 0x010000000e0e7824 */ /* 0x010fe200078e00ff */
[----:B------:R-:W-:Y:S01]  /*4680*/  PRMT R2, R2, 0x6540, R3 ;  /* 0x0000654002027816 */ /* 0x000fe20000000003 */
[----:B------:R-:W-:Y:S02]  /*4690*/  IMAD.U32 R17, R17, 0x10000, RZ ;  /* 0x0001000011117824 */ /* 0x000fe400078e00ff */
[----:B------:R-:W-:Y:S02]  /*46a0*/  IMAD.SHL.U32 R18, R18, 0x1000000, RZ ;  /* 0x0100000012127824 */ /* 0x000fe400078e00ff */
[----:B------:R-:W-:Y:S02]  /*46b0*/  @P0 IMAD.U32 R15, R20, 0x10000, RZ ;  /* 0x00010000140f0824 */ /* 0x000fe400078e00ff */
[----:B------:R-:W-:Y:S02]  /*46c0*/  @P0 IMAD.SHL.U32 R21, R21, 0x1000000, RZ ;  /* 0x0100000015150824 */ /* 0x000fe400078e00ff */
[----:B------:R-:W-:-:S02]  /*46d0*/  @P0 IMAD.U32 R24, R24, 0x10000, RZ ;  /* 0x0001000018180824 */ /* 0x000fc400078e00ff */
[----:B------:R-:W-:Y:S01]  /*46e0*/  @P0 IMAD.SHL.U32 R25, R25, 0x1000000, RZ ;  /* 0x0100000019190824 */ /* 0x000fe200078e00ff */
[----:B------:R-:W-:Y:S02]  /*46f0*/  LOP3.LUT R2, R2, R14, R5, 0xfe, !PT ;  /* 0x0000000e02027212 */ /* 0x000fe400078efe05 */
[----:B------:R-:W-:Y:S02]  /*4700*/  LOP3.LUT R3, R16, R18, R17, 0xfe, !PT ;  /* 0x0000001210037212 */ /* 0x000fe400078efe11 */
[----:B------:R-:W-:-:S04]  /*4710*/  @P0 PRMT R4, R4, 0x6540, R19 ;  /* 0x0000654004040816 */ /* 0x000fc80000000013 */
[----:B------:R-:W-:Y:S02]  /*4720*/  @P0 LOP3.LUT R4, R4, R21, R15, 0xfe, !PT ;  /* 0x0000001504040212 */ /* 0x000fe400078efe0f */
[----:B------:R-:W-:-:S04]  /*4730*/  @P0 PRMT R22, R22, 0x6540, R23 ;  /* 0x0000654016160816 */ /* 0x000fc80000000017 */
[----:B------:R-:W-:Y:S01]  /*4740*/  @P0 LOP3.LUT R5, R22, R25, R24, 0xfe, !PT ;  /* 0x0000001916050212 */ /* 0x000fe200078efe18 */
[----:B------:R2:W-:Y:S04]  /*4750*/  STL.64 [R1+0x810], R2 ;  /* 0x0008100201007387 */ /* 0x0005e80000100a00 */
[----:B------:R2:W-:Y:S02]  /*4760*/  @P0 STL.64 [R1+0x818], R4 ;  /* 0x0008180401000387 */ /* 0x0005e40000100a00 */
.L_x_63:
[----:B------:R-:W-:Y:S05]  /*4770*/  BSYNC.RECONVERGENT B0 ;  /* 0x0000000000007941 */ /* 0x000fea0003800200 */
.L_x_62:
[----:B012---:R-:W0:Y:S02]  /*4780*/  LDC.64 R2, c[0x0][0x398] ;  /* 0x0000e600ff027b82 */ /* 0x007e240000000a00 */
[----:B0-----:R-:W-:-:S06]  /*4790*/  IMAD.WIDE.U32 R2, R13, 0xc, R2 ;  /* 0x0000000c0d027825 */ /* 0x001fcc00078e0002 */
[----:B------:R-:W2:Y:S01]  /*47a0*/  LDG.E.CONSTANT R3, desc[UR8][R2.64+0x4] ;  /* 0x0000040802037981 */ /* 0x000ea2000c1e9900 */
[----:B------:R-:W-:Y:S02]  /*47b0*/  IMAD.MOV.U32 R14, RZ, RZ, RZ ;  /* 0x000000ffff0e7224 */ /* 0x000fe400078e00ff */
[----:B------:R-:W-:Y:S01]  /*47c0*/  IMAD.MOV.U32 R13, RZ, RZ, RZ ;  /* 0x000000ffff0d7224 */ /* 0x000fe200078e00ff */
[----:B--2---:R-:W-:-:S05]  /*47d0*/  IADD3 R6, P0, PT, R3, R6, RZ ;  /* 0x0000000603067210 */ /* 0x004fca0007f1e0ff */
[----:B------:R-:W-:-:S08]  /*47e0*/  IMAD.X R18, RZ, RZ, R7, P0 ;  /* 0x000000ffff127224 */ /* 0x000fd000000e0607 */
.L_x_100:
[----:B0123--:R-:W-:Y:S01]  /*47f0*/  SHF.R.U32.HI R3, RZ, 0x2, R14 ;  /* 0x00000002ff037819 */ /* 0x00ffe2000001160e */
[----:B------:R-:W-:Y:S03]  /*4800*/  BSSY.RECONVERGENT B3, `(.L_x_64) ;  /* 0x0000217000037945 */ /* 0x000fe60003800200 */
[----:B------:R-:W-:-:S04]  /*4810*/  LOP3.LUT R3, R3, 0x1ffffff8, RZ, 0xc0, !PT ;  /* 0x1ffffff803037812 */ /* 0x000fc800078ec0ff */
[----:B------:R-:W-:-:S04]  /*4820*/  SHF.R.U32.HI R3, RZ, R3, R12 ;  /* 0x00000003ff037219 */ /* 0x000fc8000001160c */
[----:B------:R-:W-:-:S13]  /*4830*/  LOP3.LUT P0, R4, R3, 0xff, RZ, 0xc0, !PT ;  /* 0x000000ff03047812 */ /* 0x000fda000780c0ff */
[----:B------:R-:W-:Y:S05]  /*4840*/  @!P0 BRA `(.L_x_65) ;  /* 0x0000002000408947 */ /* 0x000fea0003800000 */
[----:B------:R-:W-:Y:S02]  /*4850*/  ISETP.NE.AND P0, PT, R4, 0xff, PT ;  /* 0x000000ff0400780c */ /* 0x000fe40003f05270 */
[----:B------:R-:W-:Y:S02]  /*4860*/  SHF.R.U32.HI R4, RZ, 0x5, R14 ;  /* 0x00000005ff047819 */ /* 0x000fe4000001160e */
[----:B------:R-:W-:Y:S02]  /*4870*/  LOP3.LUT R16, R14, 0x1f, RZ, 0xc0, !PT ;  /* 0x0000001f0e107812 */ /* 0x000fe400078ec0ff */
[----:B------:R-:W-:-:S07]  /*4880*/  VIMNMX.U32 R4, PT, PT, R4, 0x1, !PT ;  /* 0x0000000104047848 */ /* 0x000fce0007fe0000 */
[----:B------:R-:W-:Y:S05]  /*4890*/  @!P0 BRA `(.L_x_66) ;  /* 0x0000001800ec8947 */ /* 0x000fea0003800000 */
[----:B------:R-:W-:Y:S01]  /*48a0*/  ISETP.GE.U32.AND P0, PT, R14, 0x20, PT ;  /* 0x000000200e00780c */ /* 0x000fe20003f06070 */
[----:B------:R-:W-:Y:S01]  /*48b0*/  IMAD.MOV.U32 R7, RZ, RZ, RZ ;  /* 0x000000ffff077224 */ /* 0x000fe200078e00ff */
[----:B------:R-:W-:Y:S01]  /*48c0*/  LOP3.LUT R3, R3, 0xff, RZ, 0xc0, !PT ;  /* 0x000000ff03037812 */ /* 0x000fe200078ec0ff */
[----:B------:R-:W-:-:S10]  /*48d0*/  IMAD.MOV.U32 R5, RZ, RZ, RZ ;  /* 0x000000ffff057224 */ /* 0x000fd400078e00ff */
[----:B------:R-:W-:Y:S05]  /*48e0*/  @!P0 BRA `(.L_x_67) ;  /* 0x0000000400548947 */ /* 0x000fea0003800000 */
[----:B------:R-:W-:Y:S01]  /*48f0*/  ISETP.GT.AND P0, PT, R4, RZ, PT ;  /* 0x000000ff0400720c */ /* 0x000fe20003f04270 */
[----:B------:R-:W-:Y:S01]  /*4900*/  UMOV UR4, URZ ;  /* 0x000000ff00047c82 */ /* 0x000fe20008000000 */
[----:B------:R-:W-:Y:S02]  /*4910*/  IMAD.MOV.U32 R7, RZ, RZ, RZ ;  /* 0x000000ffff077224 */ /* 0x000fe400078e00ff */
[----:B------:R-:W-:-:S09]  /*4920*/  IMAD.MOV.U32 R5, RZ, RZ, RZ ;  /* 0x000000ffff057224 */ /* 0x000fd200078e00ff */
[----:B------:R-:W-:Y:S05]  /*4930*/  @!P0 BRA `(.L_x_68) ;  /* 0x0000000400108947 */ /* 0x000fea0003800000 */
[----:B------:R-:W-:Y:S01]  /*4940*/  VIADD R15, R4, -UR4 ;  /* 0x80000004040f7c36 */ /* 0x000fe20008000000 */
[----:B------:R-:W-:-:S04]  /*4950*/  PLOP3.LUT P0, PT, PT, PT, PT, 0x80, 0x8 ;  /* 0x000000000008781c */ /* 0x000fc80003f0f070 */
[----:B------:R-:W-:-:S13]  /*4960*/  ISETP.GT.AND P1, PT, R15, 0x3, PT ;  /* 0x000000030f00780c */ /* 0x000fda0003f24270 */
[----:B------:R-:W-:Y:S05]  /*4970*/  @!P1 BRA `(.L_x_69) ;  /* 0x0000000000a09947 */ /* 0x000fea0003800000 */
[----:B------:R-:W-:Y:S01]  /*4980*/  PLOP3.LUT P0, PT, PT, PT, PT, 0x8, 0x80 ;  /* 0x000000000080781c */ /* 0x000fe20003f0e170 */
[----:B------:R-:W-:-:S12]  /*4990*/  VIADD R24, R4, 0xfffffffd ;  /* 0xfffffffd04187836 */ /* 0x000fd80000000000 */
.L_x_70:
[----:B------:R-:W-:Y:S02]  /*49a0*/  USHF.L.U32 UR10, UR4, 0x3, URZ ;  /* 0x00000003040a7899 */ /* 0x000fe400080006ff */
[----:B------:R-:W-:Y:S02]  /*49b0*/  UIADD3 UR6, UPT, UPT, UR4, 0x2, URZ ;  /* 0x0000000204067890 */ /* 0x000fe4000fffe0ff */
[----:B------:R-:W-:Y:S02]  /*49c0*/  UIADD3 UR5, UPT, UPT, UR4, 0x1, URZ ;  /* 0x0000000104057890 */ /* 0x000fe4000fffe0ff */
[----:B------:R-:W-:Y:S01]  /*49d0*/  USHF.L.U32 UR6, UR6, 0x3, URZ ;  /* 0x0000000306067899 */ /* 0x000fe200080006ff */
[--C-:B------:R-:W-:Y:S01]  /*49e0*/  SHF.R.U32.HI R15, RZ, UR10, R12.reuse ;  /* 0x0000000aff0f7c19 */ /* 0x100fe2000801160c */
[----:B------:R-:W-:Y:S02]  /*49f0*/  USHF.L.U32 UR5, UR5, 0x3, URZ ;  /* 0x0000000305057899 */ /* 0x000fe400080006ff */
[----:B------:R-:W-:Y:S01]  /*4a00*/  UIADD3 UR7, UPT, UPT, UR4, 0x3, URZ ;  /* 0x0000000304077890 */ /* 0x000fe2000fffe0ff */
[C---:B------:R-:W-:Y:S01]  /*4a10*/  LOP3.LUT R23, R15.reuse, 0xff, RZ, 0xc0, !PT ;  /* 0x000000ff0f177812 */ /* 0x040fe200078ec0ff */
[----:B------:R-:W-:Y:S01]  /*4a20*/  IMAD.SHL.U32 R15, R15, 0x20, RZ ;  /* 0x000000200f0f7824 */ /* 0x000fe200078e00ff */
[--C-:B------:R-:W-:Y:S01]  /*4a30*/  SHF.R.U32.HI R19, RZ, UR6, R12.reuse ;  /* 0x00000006ff137c19 */ /* 0x100fe2000801160c */
[----:B------:R-:W-:Y:S01]  /*4a40*/  USHF.L.U32 UR7, UR7, 0x3, URZ ;  /* 0x0000000307077899 */ /* 0x000fe200080006ff */
[----:B------:R-:W-:Y:S01]  /*4a50*/  SHF.R.U32.HI R17, RZ, UR5, R12 ;  /* 0x00000005ff117c19 */ /* 0x000fe2000801160c */
[----:B------:R-:W-:Y:S01]  /*4a60*/  UIADD3 UR4, UPT, UPT, UR4, 0x4, URZ ;  /* 0x0000000404047890 */ /* 0x000fe2000fffe0ff */
[----:B------:R-:W-:-:S02]  /*4a70*/  ISETP.NE.AND P3, PT, R23, 0xff, PT ;  /* 0x000000ff1700780c */ /* 0x000fc40003f65270 */
[C---:B------:R-:W-:Y:S01]  /*4a80*/  LOP3.LUT R23, R19.reuse, 0xff, RZ, 0xc0, !PT ;  /* 0x000000ff13177812 */ /* 0x040fe200078ec0ff */
[----:B------:R-:W-:Y:S01]  /*4a90*/  IMAD.SHL.U32 R19, R19, 0x20, RZ ;  /* 0x0000002013137824 */ /* 0x000fe200078e00ff */
[C---:B------:R-:W-:Y:S01]  /*4aa0*/  LOP3.LUT R25, R17.reuse, 0xff, RZ, 0xc0, !PT ;  /* 0x000000ff11197812 */ /* 0x040fe200078ec0ff */
[----:B------:R-:W-:Y:S01]  /*4ab0*/  IMAD.SHL.U32 R17, R17, 0x20, RZ ;  /* 0x0000002011117824 */ /* 0x000fe200078e00ff */
[----:B------:R-:W-:Y:S02]  /*4ac0*/  SHF.R.U32.HI R22, RZ, UR7, R12 ;  /* 0x00000007ff167c19 */ /* 0x000fe4000801160c */
[----:B------:R-:W-:Y:S02]  /*4ad0*/  ISETP.NE.AND P1, PT, R23, 0xff, PT ;  /* 0x000000ff1700780c */ /* 0x000fe40003f25270 */
[----:B------:R-:W-:Y:S01]  /*4ae0*/  LOP3.LUT R19, R19, 0x1fe0, RZ, 0xc0, !PT ;  /* 0x00001fe013137812 */ /* 0x000fe200078ec0ff */
[----:B------:R-:W-:Y:S01]  /*4af0*/  IMAD.SHL.U32 R23, R22, 0x20, RZ ;  /* 0x0000002016177824 */ /* 0x000fe200078e00ff */
[----:B------:R-:W-:-:S02]  /*4b00*/  ISETP.NE.AND P4, PT, R25, 0xff, PT ;  /* 0x000000ff1900780c */ /* 0x000fc40003f85270 */
[----:B------:R-:W-:Y:S02]  /*4b10*/  LOP3.LUT R15, R15, 0x1fe0, RZ, 0xc0, !PT ;  /* 0x00001fe00f0f7812 */ /* 0x000fe400078ec0ff */
[----:B------:R-:W-:Y:S02]  /*4b20*/  LOP3.LUT R17, R17, 0x1fe0, RZ, 0xc0, !PT ;  /* 0x00001fe011117812 */ /* 0x000fe400078ec0ff */
[----:B------:R-:W-:Y:S02]  /*4b30*/  LOP3.LUT R25, R22, 0xff, RZ, 0xc0, !PT ;  /* 0x000000ff16197812 */ /* 0x000fe400078ec0ff */
[----:B------:R-:W-:Y:S02]  /*4b40*/  SEL R19, R19, RZ, P1 ;  /* 0x000000ff13137207 */ /* 0x000fe40000800000 */
[----:B------:R-:W-:Y:S02]  /*4b50*/  ISETP.LE.AND P1, PT, R24, UR4, PT ;  /* 0x0000000418007c0c */ /* 0x000fe4000bf23270 */
[----:B------:R-:W-:-:S02]  /*4b60*/  SEL R22, R15, RZ, P3 ;  /* 0x000000ff0f167207 */ /* 0x000fc40001800000 */
[----:B------:R-:W-:Y:S02]  /*4b70*/  SEL R17, R17, RZ, P4 ;  /* 0x000000ff11117207 */ /* 0x000fe40002000000 */
[----:B------:R-:W-:Y:S02]  /*4b80*/  ISETP.NE.AND P2, PT, R25, 0xff, PT ;  /* 0x000000ff1900780c */ /* 0x000fe40003f45270 */
[----:B------:R-:W-:Y:S02]  /*4b90*/  LOP3.LUT R23, R23, 0x1fe0, RZ, 0xc0, !PT ;  /* 0x00001fe017177812 */ /* 0x000fe400078ec0ff */
[----:B------:R-:W-:Y:S02]  /*4ba0*/  IADD3 R7, P3, P4, R17, R7, R22 ;  /* 0x0000000711077210 */ /* 0x000fe40007c7e016 */
[----:B------:R-:W-:Y:S02]  /*4bb0*/  SEL R22, R23, RZ, P2 ;  /* 0x000000ff17167207 */ /* 0x000fe40001000000 */
[----:B------:R-:W-:-:S02]  /*4bc0*/  IADD3.X R5, PT, PT, RZ, R5, RZ, P3, P4 ;  /* 0x00000005ff057210 */ /* 0x000fc40001fe84ff */
[----:B------:R-:W-:-:S04]  /*4bd0*/  IADD3 R7, P2, P5, R22, R7, R19 ;  /* 0x0000000716077210 */ /* 0x000fc80007d5e013 */
[----:B------:R-:W-:Y:S01]  /*4be0*/  IADD3.X R5, PT, PT, RZ, R5, RZ, P2, P5 ;  /* 0x00000005ff057210 */ /* 0x000fe200017ea4ff */
[----:B------:R-:W-:Y:S08]  /*4bf0*/  @!P1 BRA `(.L_x_70) ;  /* 0xfffffffc00689947 */ /* 0x000ff0000383ffff */
.L_x_69:
[----:B------:R-:W-:-:S05]  /*4c00*/  VIADD R15, R4, -UR4 ;  /* 0x80000004040f7c36 */ /* 0x000fca0008000000 */
[----:B------:R-:W-:-:S13]  /*4c10*/  ISETP.GT.AND P1, PT, R15, 0x1, PT ;  /* 0x000000010f00780c */ /* 0x000fda0003f24270 */
[----:B------:R-:W-:Y:S05]  /*4c20*/  @!P1 BRA `(.L_x_71) ;  /* 0x00000000004c9947 */ /* 0x000fea0003800000 */
[----:B------:R-:W-:Y:S02]  /*4c30*/  UIADD3 UR5, UPT, UPT, UR4, 0x1, URZ ;  /* 0x0000000104057890 */ /* 0x000fe4000fffe0ff */
[----:B------:R-:W-:Y:S02]  /*4c40*/  USHF.L.U32 UR6, UR4, 0x3, URZ ;  /* 0x0000000304067899 */ /* 0x000fe400080006ff */
[----:B------:R-:W-:Y:S02]  /*4c50*/  USHF.L.U32 UR5, UR5, 0x3, URZ ;  /* 0x0000000305057899 */ /* 0x000fe400080006ff */
[----:B------:R-:W-:Y:S02]  /*4c60*/  UIADD3 UR4, UPT, UPT, UR4, 0x2, URZ ;  /* 0x0000000204047890 */ /* 0x000fe4000fffe0ff */
[--C-:B------:R-:W-:Y:S02]  /*4c70*/  SHF.R.U32.HI R15, RZ, UR6, R12.reuse ;  /* 0x00000006ff0f7c19 */ /* 0x100fe4000801160c */
[----:B------:R-:W-:-:S02]  /*4c80*/  SHF.R.U32.HI R17, RZ, UR5, R12 ;  /* 0x00000005ff117c19 */ /* 0x000fc4000801160c */
[C---:B------:R-:W-:Y:S01]  /*4c90*/  LOP3.LUT R19, R15.reuse, 0xff, RZ, 0xc0, !PT ;  /* 0x000000ff0f137812 */ /* 0x040fe200078ec0ff */
[----:B------:R-:W-:Y:S01]  /*4ca0*/  IMAD.SHL.U32 R15, R15, 0x20, RZ ;  /* 0x000000200f0f7824 */ /* 0x000fe200078e00ff */
[C---:B------:R-:W-:Y:S01]  /*4cb0*/  LOP3.LUT R22, R17.reuse, 0xff, RZ, 0xc0, !PT ;  /* 0x000000ff11167812 */ /* 0x040fe200078ec0ff */
[----:B------:R-:W-:Y:S01]  /*4cc0*/  IMAD.SHL.U32 R17, R17, 0x20, RZ ;  /* 0x0000002011117824 */ /* 0x000fe200078e00ff */
[----:B------:R-:W-:Y:S02]  /*4cd0*/  ISETP.NE.AND P0, PT, R19, 0xff, PT ;  /* 0x000000ff1300780c */ /* 0x000fe40003f05270 */
[----:B------:R-:W-:Y:S02]  /*4ce0*/  ISETP.NE.AND P1, PT, R22, 0xff, PT ;  /* 0x000000ff1600780c */ /* 0x000fe40003f25270 */
[----:B------:R-:W-:Y:S02]  /*4cf0*/  LOP3.LUT R15, R15, 0x1fe0, RZ, 0xc0, !PT ;  /* 0x00001fe00f0f7812 */ /* 0x000fe400078ec0ff */
[----:B------:R-:W-:-:S02]  /*4d00*/  LOP3.LUT R17, R17, 0x1fe0, RZ, 0xc0, !PT ;  /* 0x00001fe011117812 */ /* 0x000fc400078ec0ff */
[----:B------:R-:W-:Y:S02]  /*4d10*/  SEL R22, R15, RZ, P0 ;  /* 0x000000ff0f167207 */ /* 0x000fe40000000000 */
[----:B------:R-:W-:Y:S02]  /*4d20*/  SEL R17, R17, RZ, P1 ;  /* 0x000000ff11117207 */ /* 0x000fe40000800000 */
[----:B------:R-:W-:Y:S02]  /*4d30*/  PLOP3.LUT P0, PT, PT, PT, PT, 0x8, 0x80 ;  /* 0x000000000080781c */ /* 0x000fe40003f0e170 */
[----:B------:R-:W-:-:S04]  /*4d40*/  IADD3 R7, P1, P2, R17, R7, R22 ;  /* 0x0000000711077210 */ /* 0x000fc80007a3e016 */
[----:B------:R-:W-:-:S09]  /*4d50*/  IADD3.X R5, PT, PT, RZ, R5, RZ, P1, P2 ;  /* 0x00000005ff057210 */ /* 0x000fd20000fe44ff */
.L_x_71:
[----:B------:R-:W-:-:S13]  /*4d60*/  ISETP.NE.OR P0, PT, R4, UR4, P0 ;  /* 0x0000000404007c0c */ /* 0x000fda0008705670 */
[----:B------:R-:W-:Y:S05]  /*4d70*/  @!P0 BRA `(.L_x_67) ;  /* 0x0000000000308947 */ /* 0x000fea0003800000 */
.L_x_68:
[----:B------:R-:W-:Y:S02]  /*4d80*/  USHF.L.U32 UR5, UR4, 0x3, URZ ;  /* 0x0000000304057899 */ /* 0x000fe400080006ff */
[----:B------:R-:W-:-:S04]  /*4d90*/  UIADD3 UR4, UPT, UPT, UR4, 0x1, URZ ;  /* 0x0000000104047890 */ /* 0x000fc8000fffe0ff */
[----:B------:R-:W-:-:S04]  /*4da0*/  SHF.R.U32.HI R15, RZ, UR5, R12 ;  /* 0x00000005ff0f7c19 */ /* 0x000fc8000801160c */
[C---:B------:R-:W-:Y:S01]  /*4db0*/  LOP3.LUT R17, R15.reuse, 0xff, RZ, 0xc0, !PT ;  /* 0x000000ff0f117812 */ /* 0x040fe200078ec0ff */
[----:B------:R-:W-:-:S03]  /*4dc0*/  IMAD.SHL.U32 R15, R15, 0x20, RZ ;  /* 0x000000200f0f7824 */ /* 0x000fc600078e00ff */
[----:B------:R-:W-:Y:S02]  /*4dd0*/  ISETP.NE.AND P0, PT, R17, 0xff, PT ;  /* 0x000000ff1100780c */ /* 0x000fe40003f05270 */
[----:B------:R-:W-:-:S04]  /*4de0*/  LOP3.LUT R15, R15, 0x1fe0, RZ, 0xc0, !PT ;  /* 0x00001fe00f0f7812 */ /* 0x000fc800078ec0ff */
[----:B------:R-:W-:Y:S02]  /*4df0*/  SEL R22, R15, RZ, P0 ;  /* 0x000000ff0f167207 */ /* 0x000fe40000000000 */
[----:B------:R-:W-:Y:S02]  /*4e00*/  ISETP.NE.AND P0, PT, R4, UR4, PT ;  /* 0x0000000404007c0c */ /* 0x000fe4000bf05270 */
[----:B------:R-:W-:-:S05]  /*4e10*/  IADD3 R7, P1, PT, R22, R7, RZ ;  /* 0x0000000716077210 */ /* 0x000fca0007f3e0ff */
[----:B------:R-:W-:-:S06]  /*4e20*/  IMAD.X R5, RZ, RZ, R5, P1 ;  /* 0x000000ffff057224 */ /* 0x000fcc00008e0605 */
[----:B------:R-:W-:Y:S05]  /*4e30*/  @P0 BRA `(.L_x_68) ;  /* 0xfffffffc00d00947 */ /* 0x000fea000383ffff */
.L_x_67:
[----:B------:R-:W-:-:S13]  /*4e40*/  ISETP.GE.U32.AND P0, PT, R3, 0x21, PT ;  /* 0x000000210300780c */ /* 0x000fda0003f06070 */
[----:B------:R-:W-:Y:S05]  /*4e50*/  @!P0 BRA `(.L_x_72) ;  /* 0x0000001000208947 */ /* 0x000fea0003800000 */
[----:B------:R-:W-:Y:S01]  /*4e60*/  IMAD R16, R16, R3, RZ ;  /* 0x0000000310107224 */ /* 0x000fe200078e02ff */
[----:B------:R-:W-:Y:S01]  /*4e70*/  VIMNMX.U32 R4, PT, PT, R3, 0x40, PT ;  /* 0x0000004003047848 */ /* 0x000fe20003fe0000 */
[----:B------:R-:W-:Y:S04]  /*4e80*/  BSSY.RECONVERGENT B2, `(.L_x_73) ;  /* 0x00000d2000027945 */ /* 0x000fe80003800200 */
[----:B------:R-:W-:Y:S01]  /*4e90*/  BSSY.RELIABLE B0, `(.L_x_74) ;  /* 0x00000b2000007945 */ /* 0x000fe20003800100 */
[----:B------:R-:W-:Y:S01]  /*4ea0*/  IADD3 R7, P0, PT, R16, R7, RZ ;  /* 0x0000000710077210 */ /* 0x000fe20007f1e0ff */
[----:B------:R-:W-:-:S03]  /*4eb0*/  IMAD.MOV.U32 R16, RZ, RZ, RZ ;  /* 0x000000ffff107224 */ /* 0x000fc600078e00ff */
[----:B------:R-:W-:Y:S01]  /*4ec0*/  LOP3.LUT R3, R7, 0x7, RZ, 0xc0, !PT ;  /* 0x0000000707037812 */ /* 0x000fe200078ec0ff */
[----:B------:R-:W-:-:S03]  /*4ed0*/  IMAD.X R22, RZ, RZ, R5, P0 ;  /* 0x000000ffff167224 */ /* 0x000fc600000e0605 */
[----:B------:R-:W-:Y:S02]  /*4ee0*/  IADD3 R3, PT, PT, R4, 0x7, R3 ;  /* 0x0000000704037810 */ /* 0x000fe40007ffe003 */
[----:B------:R-:W-:Y:S02]  /*4ef0*/  CS2R R4, SRZ ;  /* 0x0000000000047805 */ /* 0x000fe4000001ff00 */
[--C-:B------:R-:W-:Y:S02]  /*4f00*/  SHF.R.U64 R17, R7, 0x3, R22.reuse ;  /* 0x0000000307117819 */ /* 0x100fe40000001216 */
[----:B------:R-:W-:Y:S02]  /*4f10*/  SHF.R.U32.HI R3, RZ, 0x3, R3 ;  /* 0x00000003ff037819 */ /* 0x000fe40000011603 */
[----:B------:R-:W-:Y:S02]  /*4f20*/  SHF.R.U32.HI R15, RZ, 0x3, R22 ;  /* 0x00000003ff0f7819 */ /* 0x000fe40000011616 */
[----:B------:R-:W-:-:S02]  /*4f30*/  LOP3.LUT R19, R3, 0x1c, RZ, 0xc0, !PT ;  /* 0x0000001c03137812 */ /* 0x000fc400078ec0ff */
        /* <DEDUP_REMOVED lines=9> */
[----:B------:R-:W-:-:S13]  /*4fd0*/  PLOP3.LUT P0, PT, PT, PT, PT, 0x8, 0x80 ;  /* 0x000000000080781c */ /* 0x000fda0003f0e170 */
.L_x_79:
[----:B------:R-:W-:-:S04]  /*4fe0*/  IADD3 R20, P1, P2, R6, R17, R16 ;  /* 0x0000001106147210 */ /* 0x000fc80007a3e010 */
[----:B------:R-:W-:Y:S01]  /*4ff0*/  IADD3.X R21, PT, PT, R18, R15, RZ, P1, P2 ;  /* 0x0000000f12157210 */ /* 0x000fe20000fe44ff */
[----:B------:R-:W-:-:S04]  /*5000*/  VIADD R25, R16, 0x4 ;  /* 0x0000000410197836 */ /* 0x000fc80000000000 */
[----:B------:R-:W2:Y:S04]  /*5010*/  LDG.E.U8.CONSTANT R30, desc[UR8][R20.64] ;  /* 0x00000008141e7981 */ /* 0x000ea8000c1e9100 */
[----:B------:R-:W3:Y:S01]  /*5020*/  LDG.E.U8.CONSTANT R31, desc[UR8][R20.64+0x1] ;  /* 0x00000108141f7981 */ /* 0x000ee2000c1e9100 */
[----:B------:R-:W-:-:S03]  /*5030*/  IADD3 R2, P1, P2, R6, R17, R25 ;  /* 0x0000001106027210 */ /* 0x000fc60007a3e019 */
[----:B------:R-:W4:Y:S01]  /*5040*/  LDG.E.U8.CONSTANT R27, desc[UR8][R20.64+0x2] ;  /* 0x00000208141b7981 */ /* 0x000f22000c1e9100 */
[----:B------:R-:W-:-:S03]  /*5050*/  IADD3.X R3, PT, PT, R18, R15, RZ, P1, P2 ;  /* 0x0000000f12037210 */ /* 0x000fc60000fe44ff */
[----:B------:R0:W4:Y:S04]  /*5060*/  LDG.E.U8.CONSTANT R29, desc[UR8][R20.64+0x3] ;  /* 0x00000308141d7981 */ /* 0x000128000c1e9100 */
[----:B------:R-:W4:Y:S04]  /*5070*/  LDG.E.U8.CONSTANT R28, desc[UR8][R2.64] ;  /* 0x00000008021c7981 */ /* 0x000f28000c1e9100 */
[----:B------:R-:W4:Y:S04]  /*5080*/  LDG.E.U8.CONSTANT R26, desc[UR8][R2.64+0x1] ;  /* 0x00000108021a7981 */ /* 0x000f28000c1e9100 */
[----:B------:R-:W4:Y:S04]  /*5090*/  LDG.E.U8.CONSTANT R24, desc[UR8][R2.64+0x3] ;  /* 0x0000030802187981 */ /* 0x000f28000c1e9100 */
[----:B------:R1:W4:Y:S01]  /*50a0*/  LDG.E.U8.CONSTANT R22, desc[UR8][R2.64+0x2] ;  /* 0x0000020802167981 */ /* 0x000322000c1e9100 */
[----:B------:R-:W-:-:S04]  /*50b0*/  IMAD.SHL.U32 R23, R16, 0x8, RZ ;  /* 0x0000000810177824 */ /* 0x000fc800078e00ff */
[----:B------:R-:W-:Y:S02]  /*50c0*/  VIADD R32, R23, 0x8 ;  /* 0x0000000817207836 */ /* 0x000fe40000000000 */
[----:B0-----:R-:W-:Y:S02]  /*50d0*/  VIADD R20, R16, 0x8 ;  /* 0x0000000810147836 */ /* 0x001fe40000000000 */
[----:B------:R-:W-:Y:S02]  /*50e0*/  IMAD.SHL.U32 R25, R25, 0x8, RZ ;  /* 0x0000000819197824 */ /* 0x000fe400078e00ff */
[----:B-1----:R-:W-:Y:S01]  /*50f0*/  VIADD R3, R23, 0x28 ;  /* 0x0000002817037836 */ /* 0x002fe20000000000 */
[CC--:B--2---:R-:W-:Y:S02]  /*5100*/  SHF.L.U64.HI R21, R30.reuse, R23.reuse, RZ ;  /* 0x000000171e157219 */ /* 0x0c4fe400000102ff */
[----:B------:R-:W-:Y:S02]  /*5110*/  SHF.L.U32 R35, R30, R23, RZ ;  /* 0x000000171e237219 */ /* 0x000fe400000006ff */
[-C--:B---3--:R-:W-:Y:S01]  /*5120*/  SHF.L.U64.HI R33, R31, R32.reuse, RZ ;  /* 0x000000201f217219 */ /* 0x088fe200000102ff */
[----:B------:R-:W-:Y:S01]  /*5130*/  VIADD R30, R23, 0x10 ;  /* 0x00000010171e7836 */ /* 0x000fe20000000000 */
[----:B------:R-:W-:Y:S01]  /*5140*/  SHF.L.U32 R34, R31, R32, RZ ;  /* 0x000000201f227219 */ /* 0x000fe200000006ff */
[----:B------:R-:W-:Y:S01]  /*5150*/  VIADD R32, R23, 0x18 ;  /* 0x0000001817207836 */ /* 0x000fe20000000000 */
[----:B------:R-:W-:-:S02]  /*5160*/  LOP3.LUT R33, R33, R21, R4, 0xfe, !PT ;  /* 0x0000001521217212 */ /* 0x000fc400078efe04 */
[----:B------:R-:W-:Y:S02]  /*5170*/  IADD3 R4, P1, P2, R6, R17, R20 ;  /* 0x0000001106047210 */ /* 0x000fe40007a3e014 */
[CC--:B----4-:R-:W-:Y:S02]  /*5180*/  SHF.L.U64.HI R2, R27.reuse, R30.reuse, RZ ;  /* 0x0000001e1b027219 */ /* 0x0d0fe400000102ff */
[----:B------:R-:W-:Y:S02]  /*5190*/  LOP3.LUT R31, R34, R35, R5, 0xfe, !PT ;  /* 0x00000023221f7212 */ /* 0x000fe400078efe05 */
[----:B------:R-:W-:Y:S02]  /*51a0*/  SHF.L.U32 R27, R27, R30, RZ ;  /* 0x0000001e1b1b7219 */ /* 0x000fe400000006ff */
[----:B------:R-:W-:Y:S02]  /*51b0*/  SHF.L.U32 R30, R29, R32, RZ ;  /* 0x000000201d1e7219 */ /* 0x000fe400000006ff */
[----:B------:R-:W-:-:S02]  /*51c0*/  IADD3.X R5, PT, PT, R18, R15, RZ, P1, P2 ;  /* 0x0000000f12057210 */ /* 0x000fc40000fe44ff */
[----:B------:R-:W-:Y:S02]  /*51d0*/  LOP3.LUT R31, R30, R27, R31, 0xfe, !PT ;  /* 0x0000001b1e1f7212 */ /* 0x000fe400078efe1f */
[CC--:B------:R-:W-:Y:S01]  /*51e0*/  SHF.L.U64.HI R30, R28.reuse, R25.reuse, RZ ;  /* 0x000000191c1e7219 */ /* 0x0c0fe200000102ff */
[----:B------:R-:W2:Y:S01]  /*51f0*/  LDG.E.U8.CONSTANT R21, desc[UR8][R4.64] ;  /* 0x0000000804157981 */ /* 0x000ea2000c1e9100 */
[----:B------:R-:W-:Y:S02]  /*5200*/  SHF.L.U64.HI R29, R29, R32, RZ ;  /* 0x000000201d1d7219 */ /* 0x000fe400000102ff */
[----:B------:R-:W-:Y:S01]  /*5210*/  SHF.L.U32 R28, R28, R25, RZ ;  /* 0x000000191c1c7219 */ /* 0x000fe200000006ff */
[----:B------:R-:W-:Y:S01]  /*5220*/  VIADD R35, R23, 0x30 ;  /* 0x0000003017237836 */ /* 0x000fe20000000000 */
[----:B------:R-:W3:Y:S01]  /*5230*/  LDG.E.U8.CONSTANT R25, desc[UR8][R4.64+0x1] ;  /* 0x0000010804197981 */ /* 0x000ee2000c1e9100 */
[----:B------:R-:W-:Y:S02]  /*5240*/  LOP3.LUT R33, R29, R2, R33, 0xfe, !PT ;  /* 0x000000021d217212 */ /* 0x000fe400078efe21 */
[CC--:B------:R-:W-:Y:S01]  /*5250*/  SHF.L.U64.HI R29, R26.reuse, R3.reuse, RZ ;  /* 0x000000031a1d7219 */ /* 0x0c0fe200000102ff */
[----:B------:R-:W4:Y:S01]  /*5260*/  LDG.E.U8.CONSTANT R27, desc[UR8][R4.64+0x2] ;  /* 0x00000208041b7981 */ /* 0x000f22000c1e9100 */
[----:B------:R-:W-:Y:S01]  /*5270*/  SHF.L.U32 R2, R26, R3, RZ ;  /* 0x000000031a027219 */ /* 0x000fe200000006ff */
[----:B------:R-:W-:Y:S01]  /*5280*/  VIADD R26, R16, 0xc ;  /* 0x0000000c101a7836 */ /* 0x000fe20000000000 */
[----:B------:R-:W-:Y:S01]  /*5290*/  LOP3.LUT R29, R29, R30, R33, 0xfe, !PT ;  /* 0x0000001e1d1d7212 */ /* 0x000fe200078efe21 */
[----:B------:R-:W-:Y:S01]  /*52a0*/  VIADD R33, R23, 0x38 ;  /* 0x0000003817217836 */ /* 0x000fe20000000000 */
[----:B------:R-:W-:-:S02]  /*52b0*/  LOP3.LUT R31, R2, R28, R31, 0xfe, !PT ;  /* 0x0000001c021f7212 */ /* 0x000fc400078efe1f */
[----:B------:R-:W-:Y:S01]  /*52c0*/  IADD3 R2, P1, P2, R6, R17, R26 ;  /* 0x0000001106027210 */ /* 0x000fe20007a3e01a */
[----:B------:R0:W4:Y:S01]  /*52d0*/  LDG.E.U8.CONSTANT R28, desc[UR8][R4.64+0x3] ;  /* 0x00000308041c7981 */ /* 0x000122000c1e9100 */
[----:B------:R-:W-:Y:S02]  /*52e0*/  SHF.L.U32 R30, R24, R33, RZ ;  /* 0x00000021181e7219 */ /* 0x000fe400000006ff */
[----:B------:R-:W-:Y:S02]  /*52f0*/  SHF.L.U32 R32, R22, R35, RZ ;  /* 0x0000002316207219 */ /* 0x000fe400000006ff */
[----:B------:R-:W-:Y:S02]  /*5300*/  IADD3.X R3, PT, PT, R18, R15, RZ, P1, P2 ;  /* 0x0000000f12037210 */ /* 0x000fe40000fe44ff */
[----:B------:R-:W-:Y:S02]  /*5310*/  LOP3.LUT R31, R30, R32, R31, 0xfe, !PT ;  /* 0x000000201e1f7212 */ /* 0x000fe400078efe1f */
[----:B------:R-:W-:Y:S01]  /*5320*/  SHF.L.U64.HI R35, R22, R35, RZ ;  /* 0x0000002316237219 */ /* 0x000fe200000102ff */
[----:B------:R-:W4:Y:S04]  /*5330*/  LDG.E.U8.CONSTANT R30, desc[UR8][R2.64+0x1] ;  /* 0x00000108021e7981 */ /* 0x000f28000c1e9100 */
[----:B------:R-:W4:Y:S01]  /*5340*/  LDG.E.U8.CONSTANT R22, desc[UR8][R2.64] ;  /* 0x0000000802167981 */ /* 0x000f22000c1e9100 */
[----:B------:R-:W-:-:S03]  /*5350*/  SHF.L.U64.HI R34, R24, R33, RZ ;  /* 0x0000002118227219 */ /* 0x000fc600000102ff */
[----:B------:R-:W4:Y:S04]  /*5360*/  LDG.E.U8.CONSTANT R24, desc[UR8][R2.64+0x2] ;  /* 0x0000020802187981 */ /* 0x000f28000c1e9100 */
[----:B------:R-:W4:Y:S01]  /*5370*/  LDG.E.U8.CONSTANT R32, desc[UR8][R2.64+0x3] ;  /* 0x0000030802207981 */ /* 0x000f22000c1e9100 */
[----:B------:R-:W-:Y:S02]  /*5380*/  IMAD.SHL.U32 R20, R20, 0x8, RZ ;  /* 0x0000000814147824 */ /* 0x000fe400078e00ff */
[----:B0-----:R-:W-:Y:S01]  /*5390*/  VIADD R4, R23, 0x48 ;  /* 0x0000004817047836 */ /* 0x001fe20000000000 */
[----:B------:R-:W-:Y:S01]  /*53a0*/  LOP3.LUT R29, R34, R35, R29, 0xfe, !PT ;  /* 0x00000023221d7212 */ /* 0x000fe200078efe1d */
[----:B------:R-:W-:Y:S01]  /*53b0*/  VIADD R16, R16, 0x10 ;  /* 0x0000001010107836 */ /* 0x000fe20000000000 */
[----:B--2---:R-:W-:-:S02]  /*53c0*/  SHF.L.U64.HI R5, R21, R20, RZ ;  /* 0x0000001415057219 */ /* 0x004fc400000102ff */
[----:B------:R-:W-:Y:S02]  /*53d0*/  SHF.L.U32 R21, R21, R20, RZ ;  /* 0x0000001415157219 */ /* 0x000fe400000006ff */
[CC--:B---3--:R-:W-:Y:S02]  /*53e0*/  SHF.L.U32 R20, R25.reuse, R4.reuse, RZ ;  /* 0x0000000419147219 */ /* 0x0c8fe400000006ff */
[----:B------:R-:W-:-:S04]  /*53f0*/  SHF.L.U64.HI R4, R25, R4, RZ ;  /* 0x0000000419047219 */ /* 0x000fc800000102ff */
[----:B------:R-:W-:Y:S01]  /*5400*/  LOP3.LUT R29, R4, R5, R29, 0xfe, !PT ;  /* 0x00000005041d7212 */ /* 0x000fe200078efe1d */
[C---:B------:R-:W-:Y:S02]  /*5410*/  VIADD R4, R23.reuse, 0x50 ;  /* 0x0000005017047836 */ /* 0x040fe40000000000 */
[----:B------:R-:W-:Y:S01]  /*5420*/  VIADD R5, R23, 0x58 ;  /* 0x0000005817057836 */ /* 0x000fe20000000000 */
[----:B------:R-:W-:Y:S02]  /*5430*/  LOP3.LUT R31, R20, R21, R31, 0xfe, !PT ;  /* 0x00000015141f7212 */ /* 0x000fe400078efe1f */
[-C--:B----4-:R-:W-:Y:S01]  /*5440*/  SHF.L.U64.HI R20, R27, R4.reuse, RZ ;  /* 0x000000041b147219 */ /* 0x090fe200000102ff */
[----:B------:R-:W-:Y:S01]  /*5450*/  VIADD R21, R19, 0xfffffff4 ;  /* 0xfffffff413157836 */ /* 0x000fe20000000000 */
[----:B------:R-:W-:Y:S02]  /*5460*/  SHF.L.U32 R27, R27, R4, RZ ;  /* 0x000000041b1b7219 */ /* 0x000fe400000006ff */
[----:B------:R-:W-:-:S02]  /*5470*/  SHF.L.U32 R4, R28, R5, RZ ;  /* 0x000000051c047219 */ /* 0x000fc400000006ff */
[----:B------:R-:W-:Y:S01]  /*5480*/  SHF.L.U64.HI R28, R28, R5, RZ ;  /* 0x000000051c1c7219 */ /* 0x000fe200000102ff */
[C---:B------:R-:W-:Y:S01]  /*5490*/  VIADD R5, R23.reuse, 0x68 ;  /* 0x0000006817057836 */ /* 0x040fe20000000000 */
[----:B------:R-:W-:Y:S01]  /*54a0*/  ISETP.GE.AND P1, PT, R16, R21, PT ;  /* 0x000000151000720c */ /* 0x000fe20003f26270 */
[----:B------:R-:W-:Y:S01]  /*54b0*/  IMAD.SHL.U32 R25, R26, 0x8, RZ ;  /* 0x000000081a197824 */ /* 0x000fe200078e00ff */
[----:B------:R-:W-:Y:S02]  /*54c0*/  LOP3.LUT R29, R28, R20, R29, 0xfe, !PT ;  /* 0x000000141c1d7212 */ /* 0x000fe400078efe1d */
[CC--:B------:R-:W-:Y:S02]  /*54d0*/  SHF.L.U32 R20, R30.reuse, R5.reuse, RZ ;  /* 0x000000051e147219 */ /* 0x0c0fe400000006ff */
[----:B------:R-:W-:Y:S01]  /*54e0*/  SHF.L.U64.HI R30, R30, R5, RZ ;  /* 0x000000051e1e7219 */ /* 0x000fe200000102ff */
[----:B------:R-:W-:Y:S01]  /*54f0*/  VIADD R5, R23, 0x70 ;  /* 0x0000007017057836 */ /* 0x000fe20000000000 */
[----:B------:R-:W-:-:S02]  /*5500*/  LOP3.LUT R31, R4, R27, R31, 0xfe, !PT ;  /* 0x0000001b041f7212 */ /* 0x000fc400078efe1f */
[CC--:B------:R-:W-:Y:S01]  /*5510*/  SHF.L.U32 R21, R22.reuse, R25.reuse, RZ ;  /* 0x0000001916157219 */ /* 0x0c0fe200000006ff */
[----:B------:R-:W-:Y:S01]  /*5520*/  VIADD R23, R23, 0x78 ;  /* 0x0000007817177836 */ /* 0x000fe20000000000 */
[----:B------:R-:W-:Y:S02]  /*5530*/  SHF.L.U64.HI R27, R22, R25, RZ ;  /* 0x00000019161b7219 */ /* 0x000fe400000102ff */
[----:B------:R-:W-:Y:S02]  /*5540*/  LOP3.LUT R20, R20, R21, R31, 0xfe, !PT ;  /* 0x0000001514147212 */ /* 0x000fe400078efe1f */
[CC--:B------:R-:W-:Y:S02]  /*5550*/  SHF.L.U64.HI R21, R24.reuse, R5.reuse, RZ ;  /* 0x0000000518157219 */ /* 0x0c0fe400000102ff */
[----:B------:R-:W-:Y:S02]  /*5560*/  SHF.L.U32 R24, R24, R5, RZ ;  /* 0x0000000518187219 */ /* 0x000fe400000006ff */
[----:B------:R-:W-:-:S02]  /*5570*/  LOP3.LUT R22, R30, R27, R29, 0xfe, !PT ;  /* 0x0000001b1e167212 */ /* 0x000fc400078efe1d */
[CC--:B------:R-:W-:Y:S02]  /*5580*/  SHF.L.U32 R5, R32.reuse, R23.reuse, RZ ;  /* 0x0000001720057219 */ /* 0x0c0fe400000006ff */
[----:B------:R-:W-:Y:S02]  /*5590*/  SHF.L.U64.HI R4, R32, R23, RZ ;  /* 0x0000001720047219 */ /* 0x000fe400000102ff */
[----:B------:R-:W-:Y:S02]  /*55a0*/  LOP3.LUT R5, R5, R24, R20, 0xfe, !PT ;  /* 0x0000001805057212 */ /* 0x000fe400078efe14 */
[----:B------:R-:W-:Y:S01]  /*55b0*/  LOP3.LUT R4, R4, R21, R22, 0xfe, !PT ;  /* 0x0000001504047212 */ /* 0x000fe200078efe16 */
[----:B------:R-:W-:Y:S06]  /*55c0*/  @!P1 BRA `(.L_x_79) ;  /* 0xfffffff800849947 */ /* 0x000fec000383ffff */
[----:B------:R-:W-:Y:S05]  /*55d0*/  BSYNC.RECONVERGENT B5 ;  /* 0x0000000000057941 */ /* 0x000fea0003800200 */
.L_x_78:
[----:B------:R-:W-:Y:S02]  /*55e0*/  IMAD.MOV.U32 R20, RZ, RZ, R2 ;  /* 0x000000ffff147224 */ /* 0x000fe400078e0002 */
[----:B------:R-:W-:Y:S02]  /*55f0*/  IMAD.MOV.U32 R21, RZ, RZ, R3 ;  /* 0x000000ffff157224 */ /* 0x000fe400078e0003 */
[----:B------:R-:W-:-:S07]  /*5600*/  IMAD.MOV.U32 R2, RZ, RZ, R25 ;  /* 0x000000ffff027224 */ /* 0x000fce00078e0019 */
.L_x_77:
[----:B------:R-:W-:Y:S05]  /*5610*/  BSYNC.RECONVERGENT B4 ;  /* 0x0000000000047941 */ /* 0x000fea0003800200 */
.L_x_76:
[----:B------:R-:W-:Y:S01]  /*5620*/  IMAD.IADD R3, R19, 0x1, -R16 ;  /* 0x0000000113037824 */ /* 0x000fe200078e0a10 */
[----:B------:R-:W-:Y:S04]  /*5630*/  BSSY.RECONVERGENT B4, `(.L_x_80) ;  /* 0x0000034000047945 */ /* 0x000fe80003800200 */
[----:B------:R-:W-:-:S13]  /*5640*/  ISETP.GT.AND P1, PT, R3, 0x4, PT ;  /* 0x000000040300780c */ /* 0x000fda0003f24270 */
[----:B------:R-:W-:Y:S05]  /*5650*/  @!P1 BRA `(.L_x_81) ;  /* 0x0000000000c49947 */ /* 0x000fea0003800000 */
        /* <DEDUP_REMOVED lines=8> */
[----:B------:R0:W4:Y:S02]  /*56e0*/  LDG.E.U8.CONSTANT R29, desc[UR8][R2.64+0x3] ;  /* 0x00000308021d7981 */ /* 0x000124000c1e9100 */
[----:B0-----:R-:W-:Y:S02]  /*56f0*/  IMAD.MOV.U32 R2, RZ, RZ, R20 ;  /* 0x000000ffff027224 */ /* 0x001fe400078e0014 */
[----:B------:R-:W-:-:S05]  /*5700*/  IMAD.MOV.U32 R3, RZ, RZ, R21 ;  /* 0x000000ffff037224 */ /* 0x000fca00078e0015 */
[----:B------:R-:W4:Y:S04]  /*5710*/  LDG.E.U8.CONSTANT R24, desc[UR8][R2.64+0x1] ;  /* 0x0000010802187981 */ /* 0x000f28000c1e9100 */
[----:B------:R-:W4:Y:S04]  /*5720*/  LDG.E.U8.CONSTANT R27, desc[UR8][R2.64] ;  /* 0x00000008021b7981 */ /* 0x000f28000c1e9100 */
[----:B------:R-:W4:Y:S04]  /*5730*/  LDG.E.U8.CONSTANT R25, desc[UR8][R2.64+0x2] ;  /* 0x0000020802197981 */ /* 0x000f28000c1e9100 */
[----:B------:R0:W4:Y:S01]  /*5740*/  LDG.E.U8.CONSTANT R26, desc[UR8][R2.64+0x3] ;  /* 0x00000308021a7981 */ /* 0x000122000c1e9100 */
[C---:B------:R-:W-:Y:S01]  /*5750*/  IMAD.SHL.U32 R28, R16.reuse, 0x8, RZ ;  /* 0x00000008101c7824 */ /* 0x040fe200078e00ff */
[----:B------:R-:W-:Y:S01]  /*5760*/  PLOP3.LUT P0, PT, PT, PT, PT, 0x8, 0x80 ;  /* 0x000000000080781c */ /* 0x000fe20003f0e170 */
[----:B------:R-:W-:-:S02]  /*5770*/  VIADD R16, R16, 0x8 ;  /* 0x0000000810107836 */ /* 0x000fc40000000000 */
[C---:B------:R-:W-:Y:S02]  /*5780*/  VIADD R33, R28.reuse, 0x8 ;  /* 0x000000081c217836 */ /* 0x040fe40000000000 */
[----:B0-----:R-:W-:-:S03]  /*5790*/  VIADD R3, R28, 0x28 ;  /* 0x000000281c037836 */ /* 0x001fc60000000000 */
[CC--:B--2---:R-:W-:Y:S02]  /*57a0*/  SHF.L.U64.HI R35, R30.reuse, R33.reuse, RZ ;  /* 0x000000211e237219 */ /* 0x0c4fe400000102ff */
[----:B------:R-:W-:Y:S02]  /*57b0*/  SHF.L.U32 R30, R30, R33, RZ ;  /* 0x000000211e1e7219 */ /* 0x000fe400000006ff */
[CC--:B---3--:R-:W-:Y:S02]  /*57c0*/  SHF.L.U32 R32, R31.reuse, R28.reuse, RZ ;  /* 0x0000001c1f207219 */ /* 0x0c8fe400000006ff */
[----:B------:R-:W-:Y:S02]  /*57d0*/  SHF.L.U64.HI R31, R31, R28, RZ ;  /* 0x0000001c1f1f7219 */ /* 0x000fe400000102ff */
[----:B------:R-:W-:Y:S01]  /*57e0*/  LOP3.LUT R5, R30, R32, R5, 0xfe, !PT ;  /* 0x000000201e057212 */ /* 0x000fe200078efe05 */
[C---:B------:R-:W-:Y:S01]  /*57f0*/  VIADD R30, R28.reuse, 0x10 ;  /* 0x000000101c1e7836 */ /* 0x040fe20000000000 */
[----:B------:R-:W-:Y:S01]  /*5800*/  LOP3.LUT R32, R35, R31, R4, 0xfe, !PT ;  /* 0x0000001f23207212 */ /* 0x000fe200078efe04 */
[----:B------:R-:W-:-:S03]  /*5810*/  VIADD R4, R28, 0x18 ;  /* 0x000000181c047836 */ /* 0x000fc60000000000 */
[CC--:B----4-:R-:W-:Y:S02]  /*5820*/  SHF.L.U64.HI R31, R23.reuse, R30.reuse, RZ ;  /* 0x0000001e171f7219 */ /* 0x0d0fe400000102ff */
[----:B------:R-:W-:Y:S02]  /*5830*/  SHF.L.U32 R23, R23, R30, RZ ;  /* 0x0000001e17177219 */ /* 0x000fe400000006ff */
[CC--:B------:R-:W-:Y:S02]  /*5840*/  SHF.L.U32 R2, R29.reuse, R4.reuse, RZ ;  /* 0x000000041d027219 */ /* 0x0c0fe400000006ff */
[----:B------:R-:W-:Y:S01]  /*5850*/  SHF.L.U64.HI R30, R29, R4, RZ ;  /* 0x000000041d1e7219 */ /* 0x000fe200000102ff */
[----:B------:R-:W-:Y:S01]  /*5860*/  VIADD R4, R28, 0x30 ;  /* 0x000000301c047836 */ /* 0x000fe20000000000 */
[----:B------:R-:W-:Y:S01]  /*5870*/  LOP3.LUT R29, R2, R23, R5, 0xfe, !PT ;  /* 0x00000017021d7212 */ /* 0x000fe200078efe05 */
[----:B------:R-:W-:Y:S01]  /*5880*/  IMAD.SHL.U32 R2, R22, 0x8, RZ ;  /* 0x0000000816027824 */ /* 0x000fe200078e00ff */
[----:B------:R-:W-:-:S02]  /*5890*/  LOP3.LUT R30, R30, R31, R32, 0xfe, !PT ;  /* 0x0000001f1e1e7212 */ /* 0x000fc400078efe20 */
[CC--:B------:R-:W-:Y:S02]  /*58a0*/  SHF.L.U64.HI R5, R24.reuse, R3.reuse, RZ ;  /* 0x0000000318057219 */ /* 0x0c0fe400000102ff */
[----:B------:R-:W-:Y:S01]  /*58b0*/  SHF.L.U32 R23, R24, R3, RZ ;  /* 0x0000000318177219 */ /* 0x000fe200000006ff */
[----:B------:R-:W-:Y:S01]  /*58c0*/  VIADD R3, R28, 0x38 ;  /* 0x000000381c037836 */ /* 0x000fe20000000000 */
[CC--:B------:R-:W-:Y:S02]  /*58d0*/  SHF.L.U32 R22, R27.reuse, R2.reuse, RZ ;  /* 0x000000021b167219 */ /* 0x0c0fe400000006ff */
[----:B------:R-:W-:Y:S02]  /*58e0*/  SHF.L.U64.HI R24, R27, R2, RZ ;  /* 0x000000021b187219 */ /* 0x000fe400000102ff */
[----:B------:R-:W-:Y:S02]  /*58f0*/  LOP3.LUT R23, R23, R22, R29, 0xfe, !PT ;  /* 0x0000001617177212 */ /* 0x000fe400078efe1d */
[----:B------:R-:W-:-:S02]  /*5900*/  LOP3.LUT R24, R5, R24, R30, 0xfe, !PT ;  /* 0x0000001805187212 */ /* 0x000fc400078efe1e */
[CC--:B------:R-:W-:Y:S02]  /*5910*/  SHF.L.U64.HI R22, R25.reuse, R4.reuse, RZ ;  /* 0x0000000419167219 */ /* 0x0c0fe400000102ff */
[----:B------:R-:W-:Y:S02]  /*5920*/  SHF.L.U32 R4, R25, R4, RZ ;  /* 0x0000000419047219 */ /* 0x000fe400000006ff */
[CC--:B------:R-:W-:Y:S02]  /*5930*/  SHF.L.U32 R5, R26.reuse, R3.reuse, RZ ;  /* 0x000000031a057219 */ /* 0x0c0fe400000006ff */
[----:B------:R-:W-:Y:S02]  /*5940*/  SHF.L.U64.HI R3, R26, R3, RZ ;  /* 0x000000031a037219 */ /* 0x000fe400000102ff */
[----:B------:R-:W-:Y:S02]  /*5950*/  LOP3.LUT R5, R5, R4, R23, 0xfe, !PT ;  /* 0x0000000405057212 */ /* 0x000fe400078efe17 */
[----:B------:R-:W-:-:S07]  /*5960*/  LOP3.LUT R4, R3, R22, R24, 0xfe, !PT ;  /* 0x0000001603047212 */ /* 0x000fce00078efe18 */
.L_x_81:
[----:B------:R-:W-:Y:S05]  /*5970*/  BSYNC.RECONVERGENT B4 ;  /* 0x0000000000047941 */ /* 0x000fea0003800200 */
.L_x_80:
[----:B------:R-:W-:-:S13]  /*5980*/  ISETP.NE.OR P0, PT, R16, R19, P0 ;  /* 0x000000131000720c */ /* 0x000fda0000705670 */
[----:B------:R-:W-:Y:S05]  /*5990*/  @!P0 BREAK.RELIABLE B0 ;  /* 0x0000000000008942 */ /* 0x000fea0003800100 */
[----:B------:R-:W-:Y:S05]  /*59a0*/  @!P0 BRA `(.L_x_82) ;  /* 0x00000000007c8947 */ /* 0x000fea0003800000 */
.L_x_75:
[----:B------:R-:W-:Y:S05]  /*59b0*/  BSYNC.RELIABLE B0 ;  /* 0x0000000000007941 */ /* 0x000fea0003800100 */
.L_x_74:
[----:B------:R-:W-:Y:S01]  /*59c0*/  BSSY.RECONVERGENT B0, `(.L_x_83) ;  /* 0x000001a000007945 */ /* 0x000fe20003800200 */
.L_x_84:
[----:B------:R-:W-:-:S04]  /*59d0*/  IADD3 R2, P0, P1, R6, R17, R16 ;  /* 0x0000001106027210 */ /* 0x000fc8000791e010 */
[----:B------:R-:W-:-:S05]  /*59e0*/  IADD3.X R3, PT, PT, R18, R15, RZ, P0, P1 ;  /* 0x0000000f12037210 */ /* 0x000fca00007e24ff */
[----:B------:R-:W2:Y:S04]  /*59f0*/  LDG.E.U8.CONSTANT R21, desc[UR8][R2.64] ;  /* 0x0000000802157981 */ /* 0x000ea8000c1e9100 */
[----:B------:R-:W3:Y:S04]  /*5a00*/  LDG.E.U8.CONSTANT R23, desc[UR8][R2.64+0x1] ;  /* 0x0000010802177981 */ /* 0x000ee8000c1e9100 */
[----:B------:R-:W4:Y:S04]  /*5a10*/  LDG.E.U8.CONSTANT R26, desc[UR8][R2.64+0x2] ;  /* 0x00000208021a7981 */ /* 0x000f28000c1e9100 */
[----:B------:R-:W4:Y:S01]  /*5a20*/  LDG.E.U8.CONSTANT R27, desc[UR8][R2.64+0x3] ;  /* 0x00000308021b7981 */ /* 0x000f22000c1e9100 */
[----:B------:R-:W-:-:S02]  /*5a30*/  IMAD.SHL.U32 R22, R16, 0x8, RZ ;  /* 0x0000000810167824 */ /* 0x000fc400078e00ff */
[----:B------:R-:W-:Y:S02]  /*5a40*/  VIADD R16, R16, 0x4 ;  /* 0x0000000410107836 */ /* 0x000fe40000000000 */
[----:B------:R-:W-:-:S03]  /*5a50*/  VIADD R24, R22, 0x8 ;  /* 0x0000000816187836 */ /* 0x000fc60000000000 */
[----:B------:R-:W-:Y:S02]  /*5a60*/  ISETP.NE.AND P0, PT, R16, R19, PT ;  /* 0x000000131000720c */ /* 0x000fe40003f05270 */
[CC--:B--2---:R-:W-:Y:S02]  /*5a70*/  SHF.L.U32 R20, R21.reuse, R22.reuse, RZ ;  /* 0x0000001615147219 */ /* 0x0c4fe400000006ff */
[----:B------:R-:W-:Y:S02]  /*5a80*/  SHF.L.U64.HI R21, R21, R22, RZ ;  /* 0x0000001615157219 */ /* 0x000fe400000102ff */
[CC--:B---3--:R-:W-:Y:S02]  /*5a90*/  SHF.L.U32 R25, R23.reuse, R24.reuse, RZ ;  /* 0x0000001817197219 */ /* 0x0c8fe400000006ff */
[----:B------:R-:W-:Y:S02]  /*5aa0*/  SHF.L.U64.HI R23, R23, R24, RZ ;  /* 0x0000001817177219 */ /* 0x000fe400000102ff */
[----:B------:R-:W-:Y:S01]  /*5ab0*/  LOP3.LUT R5, R25, R20, R5, 0xfe, !PT ;  /* 0x0000001419057212 */ /* 0x000fe200078efe05 */
[C---:B------:R-:W-:Y:S01]  /*5ac0*/  VIADD R25, R22.reuse, 0x10 ;  /* 0x0000001016197836 */ /* 0x040fe20000000000 */
[----:B------:R-:W-:Y:S01]  /*5ad0*/  LOP3.LUT R4, R23, R21, R4, 0xfe, !PT ;  /* 0x0000001517047212 */ /* 0x000fe200078efe04 */
[----:B------:R-:W-:-:S03]  /*5ae0*/  VIADD R20, R22, 0x18 ;  /* 0x0000001816147836 */ /* 0x000fc60000000000 */
[CC--:B----4-:R-:W-:Y:S02]  /*5af0*/  SHF.L.U64.HI R21, R26.reuse, R25.reuse, RZ ;  /* 0x000000191a157219 */ /* 0x0d0fe400000102ff */
[CC--:B------:R-:W-:Y:S02]  /*5b00*/  SHF.L.U32 R23, R27.reuse, R20.reuse, RZ ;  /* 0x000000141b177219 */ /* 0x0c0fe400000006ff */
[----:B------:R-:W-:Y:S02]  /*5b10*/  SHF.L.U32 R26, R26, R25, RZ ;  /* 0x000000191a1a7219 */ /* 0x000fe400000006ff */
[----:B------:R-:W-:Y:S02]  /*5b20*/  SHF.L.U64.HI R20, R27, R20, RZ ;  /* 0x000000141b147219 */ /* 0x000fe400000102ff */
[----:B------:R-:W-:Y:S02]  /*5b30*/  LOP3.LUT R5, R23, R26, R5, 0xfe, !PT ;  /* 0x0000001a17057212 */ /* 0x000fe400078efe05 */
[----:B------:R-:W-:Y:S01]  /*5b40*/  LOP3.LUT R4, R20, R21, R4, 0xfe, !PT ;  /* 0x0000001514047212 */ /* 0x000fe200078efe04 */
[----:B------:R-:W-:Y:S06]  /*5b50*/  @P0 BRA `(.L_x_84) ;  /* 0xfffffffc009c0947 */ /* 0x000fec000383ffff */
[----:B------:R-:W-:Y:S05]  /*5b60*/  BSYNC.RECONVERGENT B0 ;  /* 0x0000000000007941 */ /* 0x000fea0003800200 */
.L_x_83:
[----:B------:R-:W-:Y:S02]  /*5b70*/  IMAD.MOV.U32 R20, RZ, RZ, R2 ;  /* 0x000000ffff147224 */ /* 0x000fe400078e0002 */
[----:B------:R-:W-:Y:S02]  /*5b80*/  IMAD.MOV.U32 R21, RZ, RZ, R3 ;  /* 0x000000ffff157224 */ /* 0x000fe400078e0003 */
[----:B------:R-:W-:-:S07]  /*5b90*/  IMAD.MOV.U32 R2, RZ, RZ, R22 ;  /* 0x000000ffff027224 */ /* 0x000fce00078e0016 */
.L_x_82:
[----:B------:R-:W-:Y:S05]  /*5ba0*/  BSYNC.RECONVERGENT B2 ;  /* 0x0000000000027941 */ /* 0x000fea0003800200 */
.L_x_73:
[----:B------:R-:W-:Y:S01]  /*5bb0*/  SHF.R.U32.HI R3, RZ, 0x2, R14 ;  /* 0x00000002ff037819 */ /* 0x000fe2000001160e */
[----:B------:R-:W-:Y:S01]  /*5bc0*/  BSSY.RECONVERGENT B0, `(.L_x_85) ;  /* 0x0000025000007945 */ /* 0x000fe20003800200 */
[----:B------:R-:W-:Y:S02]  /*5bd0*/  ISETP.NE.AND P1, PT, R7, RZ, PT ;  /* 0x000000ff0700720c */ /* 0x000fe40003f25270 */
[----:B------:R-:W-:-:S04]  /*5be0*/  LOP3.LUT R3, R3, 0x1ffffff8, RZ, 0xc0, !PT ;  /* 0x1ffffff803037812 */ /* 0x000fc800078ec0ff */
[----:B------:R-:W-:-:S04]  /*5bf0*/  SHF.R.U32.HI R3, RZ, R3, R12 ;  /* 0x00000003ff037219 */ /* 0x000fc8000001160c */
[C---:B------:R-:W-:Y:S02]  /*5c00*/  LOP3.LUT R15, R3.reuse, 0xff, RZ, 0xc0, !PT ;  /* 0x000000ff030f7812 */ /* 0x040fe400078ec0ff */
[----:B------:R-:W-:Y:S02]  /*5c10*/  LOP3.LUT R16, R3, 0xff, RZ, 0xc0, !PT ;  /* 0x000000ff03107812 */ /* 0x000fe400078ec0ff */
[----:B------:R-:W-:Y:S02]  /*5c20*/  LOP3.LUT R3, R14, 0x1f, RZ, 0xc0, !PT ;  /* 0x0000001f0e037812 */ /* 0x000fe400078ec0ff */
[----:B------:R-:W-:Y:S01]  /*5c30*/  ISETP.GT.U32.AND P0, PT, R15, 0x3f, PT ;  /* 0x0000003f0f00780c */ /* 0x000fe20003f04070 */
[----:B------:R-:W-:Y:S01]  /*5c40*/  IMAD.MOV.U32 R15, RZ, RZ, -0x1 ;  /* 0xffffffffff0f7424 */ /* 0x000fe200078e00ff */
[----:B------:R-:W-:Y:S01]  /*5c50*/  VIMNMX.U32 R24, PT, PT, R16, 0x40, PT ;  /* 0x0000004010187848 */ /* 0x000fe20003fe0000 */
[----:B------:R-:W-:-:S03]  /*5c60*/  IMAD R3, R3, R16, RZ ;  /* 0x0000001003037224 */ /* 0x000fc600078e02ff */
        /* <DEDUP_REMOVED lines=13> */
[----:B------:R-:W-:Y:S02]  /*5d40*/  ISETP.NE.AND P1, PT, R7, 0x2, PT ;  /* 0x000000020700780c */ /* 0x000fe40003f25270 */
[----:B------:R-:W2:Y:S11]  /*5d50*/  LDG.E.U8.CONSTANT R7, desc[UR8][R20.64+0x5] ;  /* 0x0000050814077981 */ /* 0x000eb6000c1e9100 */
        /* <DEDUP_REMOVED lines=11> */
.L_x_86:
[----:B------:R-:W-:Y:S05]  /*5e10*/  BSYNC.RECONVERGENT B0 ;  /* 0x0000000000007941 */ /* 0x000fea0003800200 */
.L_x_85:
[--C-:B------:R-:W-:Y:S02]  /*5e20*/  SHF.R.U64 R16, R5, R3, R4.reuse ;  /* 0x0000000305107219 */ /* 0x100fe40000001204 */
[----:B------:R-:W-:Y:S02]  /*5e30*/  LOP3.LUT R15, RZ, R15, RZ, 0x33, !PT ;  /* 0x0000000fff0f7212 */ /* 0x000fe400078e33ff */
[----:B------:R-:W-:Y:S02]  /*5e40*/  SEL R5, R22, 0xffffffff, !P0 ;  /* 0xffffffff16057807 */ /* 0x000fe40004000000 */
[----:B------:R-:W-:Y:S02]  /*5e50*/  SHF.R.U32.HI R4, RZ, R3, R4 ;  /* 0x00000003ff047219 */ /* 0x000fe40000011604 */
[----:B------:R-:W-:Y:S02]  /*5e60*/  SEL R3, R15, 0xffffffff, !P0 ;  /* 0xffffffff0f037807 */ /* 0x000fe40004000000 */
[----:B------:R-:W-:-:S02]  /*5e70*/  LOP3.LUT R5, R16, R5, RZ, 0xc0, !PT ;  /* 0x0000000510057212 */ /* 0x000fc400078ec0ff */
[----:B------:R-:W-:Y:S02]  /*5e80*/  LOP3.LUT R3, R4, R3, RZ, 0xc0, !PT ;  /* 0x0000000304037212 */ /* 0x000fe400078ec0ff */
[----:B-----5:R-:W-:-:S05]  /*5e90*/  IADD3 R4, P0, PT, R10, R5, RZ ;  /* 0x000000050a047210 */ /* 0x020fca0007f1e0ff */
[----:B------:R-:W-:Y:S02]  /*5ea0*/  IMAD.X R5, R11, 0x1, R3, P0 ;  /* 0x000000010b057824 */ /* 0x000fe400000e0603 */
[----:B------:R-:W-:-:S05]  /*5eb0*/  IMAD R3, R14, 0x8, R1 ;  /* 0x000000080e037824 */ /* 0x000fca00078e0201 */
[----:B------:R2:W-:Y:S01]  /*5ec0*/  STL.64 [R3], R4 ;  /* 0x0000000403007387 */ /* 0x0005e20000100a00 */
[----:B------:R-:W-:Y:S05]  /*5ed0*/  BRA `(.L_x_87) ;  /* 0x0000000800a47947 */ /* 0x000fea0003800000 */
.L_x_72:
[----:B------:R-:W-:Y:S01]  /*5ee0*/  ISETP.NE.AND P0, PT, R3, RZ, PT ;  /* 0x000000ff0300720c */ /* 0x000fe20003f05270 */
[----:B------:R-:W-:Y:S01]  /*5ef0*/  BSSY.RECONVERGENT B0, `(.L_x_88) ;  /* 0x000004f000007945 */ /* 0x000fe20003800200 */
[----:B------:R-:W-:Y:S02]  /*5f00*/  IMAD R17, R16, R3, R7 ;  /* 0x0000000310117224 */ /* 0x000fe400078e0207 */
[----:B------:R-:W-:-:S09]  /*5f10*/  IMAD.MOV.U32 R5, RZ, RZ, RZ ;  /* 0x000000ffff057224 */ /* 0x000fd200078e00ff */
[----:B------:R-:W-:Y:S05]  /*5f20*/  @!P0 BRA `(.L_x_89) ;  /* 0x00000004002c8947 */ /* 0x000fea0003800000 */
[----:B------:R-:W-:Y:S01]  /*5f30*/  LOP3.LUT R16, R17, 0x7, RZ, 0xc0, !PT ;  /* 0x0000000711107812 */ /* 0x000fe200078ec0ff */
[----:B------:R-:W-:Y:S01]  /*5f40*/  BSSY.RECONVERGENT B2, `(.L_x_90) ;  /* 0x0000029000027945 */ /* 0x000fe20003800200 */
[----:B------:R-:W-:Y:S02]  /*5f50*/  IMAD.MOV.U32 R15, RZ, RZ, RZ ;  /* 0x000000ffff0f7224 */ /* 0x000fe400078e00ff */
[----:B------:R-:W-:Y:S01]  /*5f60*/  IADD3 R19, PT, PT, R3, 0x7, R16 ;  /* 0x0000000703137810 */ /* 0x000fe20007ffe010 */
[----:B------:R-:W-:Y:S02]  /*5f70*/  IMAD.MOV.U32 R7, RZ, RZ, RZ ;  /* 0x000000ffff077224 */ /* 0x000fe400078e00ff */
[----:B------:R-:W-:Y:S01]  /*5f80*/  IMAD.MOV.U32 R22, RZ, RZ, RZ ;  /* 0x000000ffff167224 */ /* 0x000fe200078e00ff */
[----:B------:R-:W-:-:S05]  /*5f90*/  SHF.R.U32.HI R19, RZ, 0x3, R19 ;  /* 0x00000003ff137819 */ /* 0x000fca0000011613 */
[----:B------:R-:W-:-:S05]  /*5fa0*/  VIADD R4, R19, 0xffffffff ;  /* 0xffffffff13047836 */ /* 0x000fca0000000000 */
[----:B------:R-:W-:-:S13]  /*5fb0*/  ISETP.GE.U32.AND P0, PT, R4, 0x3, PT ;  /* 0x000000030400780c */ /* 0x000fda0003f06070 */
[----:B------:R-:W-:Y:S05]  /*5fc0*/  @!P0 BRA `(.L_x_91) ;  /* 0x0000000000808947 */ /* 0x000fea0003800000 */
[----:B------:R-:W-:Y:S01]  /*5fd0*/  BSSY.RECONVERGENT B4, `(.L_x_91) ;  /* 0x000001f000047945 */ /* 0x000fe20003800200 */
[----:B------:R-:W-:Y:S01]  /*5fe0*/  IMAD.MOV.U32 R15, RZ, RZ, RZ ;  /* 0x000000ffff0f7224 */ /* 0x000fe200078e00ff */
[----:B------:R-:W-:Y:S01]  /*5ff0*/  LOP3.LUT R22, R19, 0x1c, RZ, 0xc0, !PT ;  /* 0x0000001c13167812 */ /* 0x000fe200078ec0ff */
[----:B------:R-:W-:Y:S02]  /*6000*/  IMAD.MOV.U32 R7, RZ, RZ, RZ ;  /* 0x000000ffff077224 */ /* 0x000fe400078e00ff */
[----:B------:R-:W-:-:S07]  /*6010*/  IMAD.MOV.U32 R23, RZ, RZ, RZ ;  /* 0x000000ffff177224 */ /* 0x000fce00078e00ff */
.L_x_92:
[----:B------:R-:W-:-:S04]  /*6020*/  SHF.R.U64 R4, R17, 0x3, RZ ;  /* 0x0000000311047819 */ /* 0x000fc800000012ff */
[----:B------:R-:W-:-:S04]  /*6030*/  IADD3 R4, P0, P1, R6, R4, R23 ;  /* 0x0000000406047210 */ /* 0x000fc8000791e017 */
[----:B------:R-:W-:-:S05]  /*6040*/  IADD3.X R5, PT, PT, R18, RZ, RZ, P0, P1 ;  /* 0x000000ff12057210 */ /* 0x000fca00007e24ff */
[----:B------:R-:W2:Y:S04]  /*6050*/  LDG.E.U8.CONSTANT R26, desc[UR8][R4.64] ;  /* 0x00000008041a7981 */ /* 0x000ea8000c1e9100 */
[----:B------:R-:W3:Y:S04]  /*6060*/  LDG.E.U8.CONSTANT R28, desc[UR8][R4.64+0x1] ;  /* 0x00000108041c7981 */ /* 0x000ee8000c1e9100 */
[----:B------:R-:W4:Y:S04]  /*6070*/  LDG.E.U8.CONSTANT R24, desc[UR8][R4.64+0x2] ;  /* 0x0000020804187981 */ /* 0x000f28000c1e9100 */
[----:B------:R0:W4:Y:S01]  /*6080*/  LDG.E.U8.CONSTANT R25, desc[UR8][R4.64+0x3] ;  /* 0x0000030804197981 */ /* 0x000122000c1e9100 */
[----:B------:R-:W-:-:S02]  /*6090*/  IMAD.SHL.U32 R27, R23, 0x8, RZ ;  /* 0x00000008171b7824 */ /* 0x000fc400078e00ff */
[----:B------:R-:W-:Y:S02]  /*60a0*/  VIADD R23, R23, 0x4 ;  /* 0x0000000417177836 */ /* 0x000fe40000000000 */
[----:B------:R-:W-:-:S03]  /*60b0*/  VIADD R29, R27, 0x8 ;  /* 0x000000081b1d7836 */ /* 0x000fc60000000000 */
[----:B------:R-:W-:Y:S01]  /*60c0*/  ISETP.NE.AND P0, PT, R23, R22, PT ;  /* 0x000000161700720c */ /* 0x000fe20003f05270 */
[C---:B0-----:R-:W-:Y:S01]  /*60d0*/  VIADD R4, R27.reuse, 0x18 ;  /* 0x000000181b047836 */ /* 0x041fe20000000000 */
[----:B--2---:R-:W-:Y:S02]  /*60e0*/  SHF.L.U32 R31, R26, R27, RZ ;  /* 0x0000001b1a1f7219 */ /* 0x004fe400000006ff */
[CC--:B---3--:R-:W-:Y:S02]  /*60f0*/  SHF.L.U32 R30, R28.reuse, R29.reuse, RZ ;  /* 0x0000001d1c1e7219 */ /* 0x0c8fe400000006ff */
[----:B------:R-:W-:Y:S02]  /*6100*/  SHF.L.U64.HI R28, R28, R29, RZ ;  /* 0x0000001d1c1c7219 */ /* 0x000fe400000102ff */
[----:B------:R-:W-:Y:S02]  /*6110*/  SHF.L.U64.HI R29, R26, R27, RZ ;  /* 0x0000001b1a1d7219 */ /* 0x000fe400000102ff */
[----:B------:R-:W-:Y:S01]  /*6120*/  LOP3.LUT R26, R30, R31, R15, 0xfe, !PT ;  /* 0x0000001f1e1a7212 */ /* 0x000fe200078efe0f */
[----:B------:R-:W-:Y:S01]  /*6130*/  VIADD R15, R27, 0x10 ;  /* 0x000000101b0f7836 */ /* 0x000fe20000000000 */
[----:B------:R-:W-:-:S04]  /*6140*/  LOP3.LUT R28, R28, R29, R7, 0xfe, !PT ;  /* 0x0000001d1c1c7212 */ /* 0x000fc800078efe07 */
[CC--:B----4-:R-:W-:Y:S02]  /*6150*/  SHF.L.U64.HI R7, R24.reuse, R15.reuse, RZ ;  /* 0x0000000f18077219 */ /* 0x0d0fe400000102ff */
[----:B------:R-:W-:Y:S02]  /*6160*/  SHF.L.U32 R24, R24, R15, RZ ;  /* 0x0000000f18187219 */ /* 0x000fe400000006ff */
[CC--:B------:R-:W-:Y:S02]  /*6170*/  SHF.L.U32 R15, R25.reuse, R4.reuse, RZ ;  /* 0x00000004190f7219 */ /* 0x0c0fe400000006ff */
[----:B------:R-:W-:Y:S02]  /*6180*/  SHF.L.U64.HI R4, R25, R4, RZ ;  /* 0x0000000419047219 */ /* 0x000fe400000102ff */
[----:B------:R-:W-:Y:S02]  /*6190*/  LOP3.LUT R15, R15, R24, R26, 0xfe, !PT ;  /* 0x000000180f0f7212 */ /* 0x000fe400078efe1a */
[----:B------:R-:W-:Y:S01]  /*61a0*/  LOP3.LUT R7, R4, R7, R28, 0xfe, !PT ;  /* 0x0000000704077212 */ /* 0x000fe200078efe1c */
[----:B------:R-:W-:Y:S06]  /*61b0*/  @P0 BRA `(.L_x_92) ;  /* 0xfffffffc00980947 */ /* 0x000fec000383ffff */
[----:B------:R-:W-:Y:S05]  /*61c0*/  BSYNC.RECONVERGENT B4 ;  /* 0x0000000000047941 */ /* 0x000fea0003800200 */
.L_x_91:
[----:B------:R-:W-:Y:S05]  /*61d0*/  BSYNC.RECONVERGENT B2 ;  /* 0x0000000000027941 */ /* 0x000fea0003800200 */
.L_x_90:
[----:B------:R-:W-:Y:S01]  /*61e0*/  LOP3.LUT P0, R23, R19, 0x3, RZ, 0xc0, !PT ;  /* 0x0000000313177812 */ /* 0x000fe2000780c0ff */
[----:B------:R-:W-:Y:S01]  /*61f0*/  IMAD.MOV.U32 R4, RZ, RZ, -0x1 ;  /* 0xffffffffff047424 */ /* 0x000fe200078e00ff */
[----:B------:R-:W-:Y:S04]  /*6200*/  BSSY.RECONVERGENT B2, `(.L_x_93) ;  /* 0x000001b000027945 */ /* 0x000fe80003800200 */
[----:B------:R-:W-:-:S07]  /*6210*/  SHF.L.U32 R19, R4, R3, RZ ;  /* 0x0000000304137219 */ /* 0x000fce00000006ff */
[----:B------:R-:W-:Y:S05]  /*6220*/  @!P0 BRA `(.L_x_94) ;  /* 0x0000000000608947 */ /* 0x000fea0003800000 */
[----:B------:R-:W-:-:S04]  /*6230*/  SHF.R.U64 R5, R17, 0x3, RZ ;  /* 0x0000000311057819 */ /* 0x000fc800000012ff */
        /* <DEDUP_REMOVED lines=23> */
.L_x_94:
[----:B------:R-:W-:Y:S05]  /*63b0*/  BSYNC.RECONVERGENT B2 ;  /* 0x0000000000027941 */ /* 0x000fea0003800200 */
.L_x_93:
[----:B------:R-:W-:-:S04]  /*63c0*/  SHF.R.U64 R16, R15, R16, R7 ;  /* 0x000000100f107219 */ /* 0x000fc80000001207 */
[----:B------:R-:W-:-:S07]  /*63d0*/  LOP3.LUT R5, R16, 0xfffffffe, R19, 0x70, !PT ;  /* 0xfffffffe10057812 */ /* 0x000fce00078e7013 */
.L_x_89:
[----:B------:R-:W-:Y:S05]  /*63e0*/  BSYNC.RECONVERGENT B0 ;  /* 0x0000000000007941 */ /* 0x000fea0003800200 */
.L_x_88:
[----:B-----5:R-:W-:Y:S01]  /*63f0*/  IADD3 R4, P0, PT, R10, R5, RZ ;  /* 0x000000050a047210 */ /* 0x020fe20007f1e0ff */
[----:B------:R-:W-:Y:S01]  /*6400*/  UMOV UR4, URZ ;  /* 0x000000ff00047c82 */ /* 0x000fe20008000000 */
[----:B------:R-:W-:Y:S02]  /*6410*/  IMAD R3, R14, 0x8, R1 ;  /* 0x000000080e037824 */ /* 0x000fe400078e0201 */
[----:B------:R-:W-:-:S05]  /*6420*/  IADD3.X R5, PT, PT, R11, UR4, RZ, P0, !PT ;  /* 0x000000040b057c10 */ /* 0x000fca00087fe4ff */
[----:B------:R3:W-:Y:S01]  /*6430*/  STL.64 [R3], R4 ;  /* 0x0000000403007387 */ /* 0x0007e20000100a00 */
[----:B------:R-:W-:Y:S05]  /*6440*/  BRA `(.L_x_87) ;  /* 0x0000000400487947 */ /* 0x000fea0003800000 */
.L_x_66:
[----:B------:R-:W-:-:S13]  /*6450*/  ISETP.NE.AND P0, PT, R16, RZ, PT ;  /* 0x000000ff1000720c */ /* 0x000fda0003f05270 */
[----:B------:R-:W-:Y:S05]  /*6460*/  @P0 BRA `(.L_x_95) ;  /* 0x0000000400240947 */ /* 0x000fea0003800000 */
[----:B------:R-:W-:Y:S01]  /*6470*/  ISETP.GE.U32.AND P0, PT, R14, 0x20, PT ;  /* 0x000000200e00780c */ /* 0x000fe20003f06070 */
[----:B------:R-:W-:-:S12]  /*6480*/  IMAD.MOV.U32 R13, RZ, RZ, RZ ;  /* 0x000000ffff0d7224 */ /* 0x000fd800078e00ff */
[----:B------:R-:W-:Y:S05]  /*6490*/  @!P0 BRA `(.L_x_95) ;  /* 0x0000000400188947 */ /* 0x000fea0003800000 */
[----:B------:R-:W-:Y:S01]  /*64a0*/  ISETP.GT.AND P0, PT, R4, RZ, PT ;  /* 0x000000ff0400720c */ /* 0x000fe20003f04270 */
[----:B------:R-:W-:Y:S01]  /*64b0*/  UMOV UR4, URZ ;  /* 0x000000ff00047c82 */ /* 0x000fe20008000000 */
[----:B------:R-:W-:-:S11]  /*64c0*/  IMAD.MOV.U32 R13, RZ, RZ, RZ ;  /* 0x000000ffff0d7224 */ /* 0x000fd600078e00ff */
[----:B------:R-:W-:Y:S05]  /*64d0*/  @!P0 BRA `(.L_x_96) ;  /* 0x0000000000e08947 */ /* 0x000fea0003800000 */
[----:B------:R-:W-:Y:S01]  /*64e0*/  VIADD R3, R4, -UR4 ;  /* 0x8000000404037c36 */ /* 0x000fe20008000000 */
[----:B------:R-:W-:-:S04]  /*64f0*/  PLOP3.LUT P0, PT, PT, PT, PT, 0x80, 0x8 ;  /* 0x000000000008781c */ /* 0x000fc80003f0f070 */
[----:B------:R-:W-:-:S13]  /*6500*/  ISETP.GT.AND P1, PT, R3, 0x3, PT ;  /* 0x000000030300780c */ /* 0x000fda0003f24270 */
[----:B------:R-:W-:Y:S05]  /*6510*/  @!P1 BRA `(.L_x_97) ;  /* 0x0000000000809947 */ /* 0x000fea0003800000 */
[----:B------:R-:W-:Y:S01]  /*6520*/  PLOP3.LUT P0, PT, PT, PT, PT, 0x8, 0x80 ;  /* 0x000000000080781c */ /* 0x000fe20003f0e170 */
[----:B------:R-:W-:-:S12]  /*6530*/  VIADD R15, R4, 0xfffffffd ;  /* 0xfffffffd040f7836 */ /* 0x000fd80000000000 */
.L_x_98:
[----:B------:R-:W-:Y:S01]  /*6540*/  USHF.L.U32 UR6, UR4, 0x3, URZ ;  /* 0x0000000304067899 */ /* 0x000fe200080006ff */
[----:B------:R-:W-:Y:S01]  /*6550*/  VIADD R7, R13, 0x1 ;  /* 0x000000010d077836 */ /* 0x000fe20000000000 */
[----:B------:R-:W-:-:S04]  /*6560*/  UIADD3 UR5, UPT, UPT, UR4, 0x1, URZ ;  /* 0x0000000104057890 */ /* 0x000fc8000fffe0ff */
[----:B------:R-:W-:Y:S01]  /*6570*/  SHF.R.U32.HI R3, RZ, UR6, R12 ;  /* 0x00000006ff037c19 */ /* 0x000fe2000801160c */
[----:B------:R-:W-:Y:S02]  /*6580*/  USHF.L.U32 UR5, UR5, 0x3, URZ ;  /* 0x0000000305057899 */ /* 0x000fe400080006ff */
[----:B------:R-:W-:Y:S01]  /*6590*/  UIADD3 UR6, UPT, UPT, UR4, 0x2, URZ ;  /* 0x0000000204067890 */ /* 0x000fe2000fffe0ff */
[----:B------:R-:W-:-:S03]  /*65a0*/  LOP3.LUT R3, R3, 0xff, RZ, 0xc0, !PT ;  /* 0x000000ff03037812 */ /* 0x000fc600078ec0ff */
[----:B------:R-:W-:Y:S01]  /*65b0*/  USHF.L.U32 UR6, UR6, 0x3, URZ ;  /* 0x0000000306067899 */ /* 0x000fe200080006ff */
[----:B------:R-:W-:Y:S02]  /*65c0*/  ISETP.NE.AND P1, PT, R3, 0xff, PT ;  /* 0x000000ff0300780c */ /* 0x000fe40003f25270 */
[--C-:B------:R-:W-:Y:S01]  /*65d0*/  SHF.R.U32.HI R5, RZ, UR5, R12.reuse ;  /* 0x00000005ff057c19 */ /* 0x100fe2000801160c */
[----:B------:R-:W-:Y:S02]  /*65e0*/  UIADD3 UR5, UPT, UPT, UR4, 0x3, URZ ;  /* 0x0000000304057890 */ /* 0x000fe4000fffe0ff */
[----:B------:R-:W-:Y:S01]  /*65f0*/  SHF.R.U32.HI R3, RZ, UR6, R12 ;  /* 0x00000006ff037c19 */ /* 0x000fe2000801160c */
[----:B------:R-:W-:Y:S01]  /*6600*/  UIADD3 UR4, UPT, UPT, UR4, 0x4, URZ ;  /* 0x0000000404047890 */ /* 0x000fe2000fffe0ff */
[----:B------:R-:W-:Y:S01]  /*6610*/  LOP3.LUT R5, R5, 0xff, RZ, 0xc0, !PT ;  /* 0x000000ff05057812 */ /* 0x000fe200078ec0ff */
[----:B------:R-:W-:Y:S01]  /*6620*/  USHF.L.U32 UR5, UR5, 0x3, URZ ;  /* 0x0000000305057899 */ /* 0x000fe200080006ff */
[----:B------:R-:W-:-:S02]  /*6630*/  LOP3.LUT R3, R3, 0xff, RZ, 0xc0, !PT ;  /* 0x000000ff03037812 */ /* 0x000fc400078ec0ff */
[----:B------:R-:W-:Y:S02]  /*6640*/  ISETP.NE.AND P2, PT, R5, 0xff, PT ;  /* 0x000000ff0500780c */ /* 0x000fe40003f45270 */
[----:B------:R-:W-:Y:S01]  /*6650*/  @P1 IMAD.MOV R7, RZ, RZ, R13 ;  /* 0x000000ffff071224 */ /* 0x000fe200078e020d */
[----:B------:R-:W-:Y:S02]  /*6660*/  ISETP.NE.AND P1, PT, R3, 0xff, PT ;  /* 0x000000ff0300780c */ /* 0x000fe40003f25270 */
[----:B------:R-:W-:Y:S01]  /*6670*/  SHF.R.U32.HI R5, RZ, UR5, R12 ;  /* 0x00000005ff057c19 */ /* 0x000fe2000801160c */
[----:B------:R-:W-:-:S03]  /*6680*/  VIADD R3, R7, 0x1 ;  /* 0x0000000107037836 */ /* 0x000fc60000000000 */
[----:B------:R-:W-:-:S04]  /*6690*/  LOP3.LUT R5, R5, 0xff, RZ, 0xc0, !PT ;  /* 0x000000ff05057812 */ /* 0x000fc800078ec0ff */
[----:B------:R-:W-:Y:S01]  /*66a0*/  @P2 IMAD.MOV R3, RZ, RZ, R7 ;  /* 0x000000ffff032224 */ /* 0x000fe200078e0207 */
[----:B------:R-:W-:-:S03]  /*66b0*/  ISETP.NE.AND P2, PT, R5, 0xff, PT ;  /* 0x000000ff0500780c */ /* 0x000fc60003f45270 */
[----:B------:R-:W-:Y:S02]  /*66c0*/  VIADD R5, R3, 0x1 ;  /* 0x0000000103057836 */ /* 0x000fe40000000000 */
[----:B------:R-:W-:Y:S01]  /*66d0*/  @P1 IMAD.MOV R5, RZ, RZ, R3 ;  /* 0x000000ffff051224 */ /* 0x000fe200078e0203 */
[----:B------:R-:W-:-:S03]  /*66e0*/  ISETP.LE.AND P1, PT, R15, UR4, PT ;  /* 0x000000040f007c0c */ /* 0x000fc6000bf23270 */
[----:B------:R-:W-:-:S04]  /*66f0*/  VIADD R13, R5, 0x1 ;  /* 0x00000001050d7836 */ /* 0x000fc80000000000 */
[----:B------:R-:W-:-:S06]  /*6700*/  @P2 IMAD.MOV R13, RZ, RZ, R5 ;  /* 0x000000ffff0d2224 */ /* 0x000fcc00078e0205 */
[----:B------:R-:W-:Y:S05]  /*6710*/  @!P1 BRA `(.L_x_98) ;  /* 0xfffffffc00889947 */ /* 0x000fea000383ffff */
.L_x_97:
[----:B------:R-:W-:-:S05]  /*6720*/  VIADD R3, R4, -UR4 ;  /* 0x8000000404037c36 */ /* 0x000fca0008000000 */
[----:B------:R-:W-:-:S13]  /*6730*/  ISETP.GT.AND P1, PT, R3, 0x1, PT ;  /* 0x000000010300780c */ /* 0x000fda0003f24270 */
[----:B------:R-:W-:Y:S05]  /*6740*/  @!P1 BRA `(.L_x_99) ;  /* 0x00000000003c9947 */ /* 0x000fea0003800000 */
[----:B------:R-:W-:Y:S02]  /*6750*/  USHF.L.U32 UR6, UR4, 0x3, URZ ;  /* 0x0000000304067899 */ /* 0x000fe400080006ff */
[----:B------:R-:W-:Y:S02]  /*6760*/  UIADD3 UR5, UPT, UPT, UR4, 0x1, URZ ;  /* 0x0000000104057890 */ /* 0x000fe4000fffe0ff */
[----:B------:R-:W-:Y:S02]  /*6770*/  UIADD3 UR4, UPT, UPT, UR4, 0x2, URZ ;  /* 0x0000000204047890 */ /* 0x000fe4000fffe0ff */
[----:B------:R-:W-:Y:S01]  /*6780*/  USHF.L.U32 UR5, UR5, 0x3, URZ ;  /* 0x0000000305057899 */ /* 0x000fe200080006ff */
[----:B------:R-:W-:-:S04]  /*6790*/  SHF.R.U32.HI R3, RZ, UR6, R12 ;  /* 0x00000006ff037c19 */ /* 0x000fc8000801160c */
[----:B------:R-:W-:Y:S02]  /*67a0*/  LOP3.LUT R3, R3, 0xff, RZ, 0xc0, !PT ;  /* 0x000000ff03037812 */ /* 0x000fe400078ec0ff */
[----:B------:R-:W-:Y:S02]  /*67b0*/  SHF.R.U32.HI R5, RZ, UR5, R12 ;  /* 0x00000005ff057c19 */ /* 0x000fe4000801160c */
[----:B------:R-:W-:Y:S01]  /*67c0*/  ISETP.NE.AND P0, PT, R3, 0xff, PT ;  /* 0x000000ff0300780c */ /* 0x000fe20003f05270 */
[----:B------:R-:W-:Y:S01]  /*67d0*/  VIADD R3, R13, 0x1 ;  /* 0x000000010d037836 */ /* 0x000fe20000000000 */
[----:B------:R-:W-:-:S04]  /*67e0*/  LOP3.LUT R5, R5, 0xff, RZ, 0xc0, !PT ;  /* 0x000000ff05057812 */ /* 0x000fc800078ec0ff */
[----:B------:R-:W-:-:S07]  /*67f0*/  ISETP.NE.AND P1, PT, R5, 0xff, PT ;  /* 0x000000ff0500780c */ /* 0x000fce0003f25270 */
[----:B------:R-:W-:Y:S01]  /*6800*/  @P0 IMAD.MOV R3, RZ, RZ, R13 ;  /* 0x000000ffff030224 */ /* 0x000fe200078e020d */
[----:B------:R-:W-:-:S03]  /*6810*/  PLOP3.LUT P0, PT, PT, PT, PT, 0x8, 0x80 ;  /* 0x000000000080781c */ /* 0x000fc60003f0e170 */
[----:B------:R-:W-:Y:S02]  /*6820*/  VIADD R13, R3, 0x1 ;  /* 0x00000001030d7836 */ /* 0x000fe40000000000 */
[----:B------:R-:W-:-:S08]  /*6830*/  @P1 IMAD.MOV R13, RZ, RZ, R3 ;  /* 0x000000ffff0d1224 */ /* 0x000fd000078e0203 */
.L_x_99:
[----:B------:R-:W-:-:S13]  /*6840*/  ISETP.NE.OR P0, PT, R4, UR4, P0 ;  /* 0x0000000404007c0c */ /* 0x000fda0008705670 */
[----:B------:R-:W-:Y:S05]  /*6850*/  @!P0 BRA `(.L_x_95) ;  /* 0x0000000000288947 */ /* 0x000fea0003800000 */
.L_x_96:
[----:B------:R-:W-:Y:S02]  /*6860*/  USHF.L.U32 UR5, UR4, 0x3, URZ ;  /* 0x0000000304057899 */ /* 0x000fe400080006ff */
[----:B------:R-:W-:-:S04]  /*6870*/  UIADD3 UR4, UPT, UPT, UR4, 0x1, URZ ;  /* 0x0000000104047890 */ /* 0x000fc8000fffe0ff */
[----:B------:R-:W-:Y:S02]  /*6880*/  SHF.R.U32.HI R3, RZ, UR5, R12 ;  /* 0x00000005ff037c19 */ /* 0x000fe4000801160c */
[----:B------:R-:W-:Y:S02]  /*6890*/  ISETP.NE.AND P0, PT, R4, UR4, PT ;  /* 0x0000000404007c0c */ /* 0x000fe4000bf05270 */
[----:B------:R-:W-:-:S04]  /*68a0*/  LOP3.LUT R3, R3, 0xff, RZ, 0xc0, !PT ;  /* 0x000000ff03037812 */ /* 0x000fc800078ec0ff */
[----:B------:R-:W-:Y:S01]  /*68b0*/  ISETP.NE.AND P1, PT, R3, 0xff, PT ;  /* 0x000000ff0300780c */ /* 0x000fe20003f25270 */
[----:B------:R-:W-:-:S12]  /*68c0*/  VIADD R3, R13, 0x1 ;  /* 0x000000010d037836 */ /* 0x000fd80000000000 */
[----:B------:R-:W-:-:S04]  /*68d0*/  @P1 IMAD.MOV R3, RZ, RZ, R13 ;  /* 0x000000ffff031224 */ /* 0x000fc800078e020d */
[----:B------:R-:W-:Y:S01]  /*68e0*/  IMAD.MOV.U32 R13, RZ, RZ, R3 ;  /* 0x000000ffff0d7224 */ /* 0x000fe200078e0003 */
[----:B------:R-:W-:Y:S06]  /*68f0*/  @P0 BRA `(.L_x_96) ;  /* 0xfffffffc00d80947 */ /* 0x000fec000383ffff */
.L_x_95:
[----:B------:R-:W-:-:S06]  /*6900*/  IMAD R4, R13, 0x8, R0 ;  /* 0x000000080d047824 */ /* 0x000fcc00078e0200 */
[----:B------:R-:W2:Y:S01]  /*6910*/  LDL.64 R4, [R4] ;  /* 0x0000000004047983 */ /* 0x000ea20000100a00 */
[----:B------:R-:W-:-:S05]  /*6920*/  IMAD R3, R14, 0x8, R1 ;  /* 0x000000080e037824 */ /* 0x000fca00078e0201 */
[----:B--2---:R1:W-:Y:S01]  /*6930*/  STL.64 [R3], R4 ;  /* 0x0000000403007387 */ /* 0x0043e20000100a00 */
[----:B------:R-:W-:Y:S05]  /*6940*/  BRA `(.L_x_87) ;  /* 0x0000000000087947 */ /* 0x000fea0003800000 */
.L_x_65:
[----:B------:R-:W-:-:S05]  /*6950*/  IMAD R3, R14, 0x8, R1 ;  /* 0x000000080e037824 */ /* 0x000fca00078e0201 */
[----:B-----5:R0:W-:Y:S02]  /*6960*/  STL.64 [R3], R10 ;  /* 0x0000000a03007387 */ /* 0x0201e40000100a00 */
.L_x_87:
[----:B------:R-:W-:Y:S05]  /*6970*/  BSYNC.RECONVERGENT B3 ;  /* 0x0000000000037941 */ /* 0x000fea0003800200 */
.L_x_64:
[----:B------:R-:W-:-:S05]  /*6980*/  VIADD R14, R14, 0x1 ;  /* 0x000000010e0e7836 */ /* 0x000fca0000000000 */
[----:B------:R-:W-:-:S13]  /*6990*/  ISETP.NE.AND P0, PT, R14, 0x80, PT ;  /* 0x000000800e00780c */ /* 0x000fda0003f05270 */
[----:B------:R-:W-:Y:S05]  /*69a0*/  @P0 BRA `(.L_x_100) ;  /* 0xffffffdc00900947 */ /* 0x000fea000383ffff */
.L_x_38:
[----:B------:R-:W-:Y:S05]  /*69b0*/  BSYNC.RECONVERGENT B1 ;  /* 0x0000000000017941 */ /* 0x000fea0003800200 */
.L_x_0:
[----:B------:R-:W-:Y:S05]  /*69c0*/  WARPSYNC.ALL ;  /* 0x0000000000007948 */ /* 0x000fea0003800000 */
[----:B------:R-:W-:Y:S01]  /*69d0*/  IMAD.SHL.U32 R0, R9, 0x8, RZ ;  /* 0x0000000809007824 */ /* 0x000fe200078e00ff */
[----:B-123--:R-:W1:Y:S04]  /*69e0*/  LDC.64 R4, c[0x0][0x3a8] ;  /* 0x0000ea00ff047b82 */ /* 0x00ee680000000a00 */
[----:B------:R-:W-:-:S05]  /*69f0*/  LOP3.LUT R0, R0, 0x3f8, RZ, 0xc0, !PT ;  /* 0x000003f800007812 */ /* 0x000fca00078ec0ff */
[----:B------:R-:W-:-:S05]  /*6a00*/  IMAD.IADD R0, R1, 0x1, R0 ;  /* 0x0000000101007824 */ /* 0x000fca00078e0200 */
[----:B0-----:R-:W2:Y:S01]  /*6a10*/  LDL.64 R2, [R0] ;  /* 0x0000000000027983 */ /* 0x001ea20000100a00 */
[----:B-1----:R-:W-:-:S05]  /*6a20*/  IMAD.WIDE R8, R8, 0x8, R4 ;  /* 0x0000000808087825 */ /* 0x002fca00078e0204 */
[----:B--2---:R-:W-:Y:S01]  /*6a30*/  STG.E.64 desc[UR8][R8.64], R2 ;  /* 0x0000000208007986 */ /* 0x004fe2000c101b08 */
[----:B------:R-:W-:Y:S05]  /*6a40*/  EXIT ;  /* 0x000000000000794d */ /* 0x000fea0003800000 */
.L_x_101:
[----:B------:R-:W-:-:S00]  /*6a50*/  BRA `(.L_x_101) ;  /* 0xfffffffc00fc7947 */ /* 0x000fc0000383ffff */
[----:B------:R-:W-:-:S00]  /*6a60*/  NOP ;  /* 0x0000000000007918 */ /* 0x000fc00000000000 */
        /* <DEDUP_REMOVED lines=9> */
.L_x_1883:


//--------------------- .text._Z31decompress_random_access_kernelIyEvPKhPK13BlockMetadataIT_EPK12DFORMetadataIS3_EPK12RFORMetadataPKjPS3_i20CompressionAlgorithmm --------------------------
	.section	.text._Z31decompress_random_access_kernelIyEvPKhPK13BlockMetadataIT_EPK12DFORMetadataIS3_EPK12RFORMetadataPKjPS3_i20CompressionAlgorithmm,"ax",@progbits
	.align	128
        .global         _Z31decompress_random_access_kernelIyEvPKhPK13BlockMetadataIT_EPK12DFORMetadataIS3_EPK12RFORMetadataPKjPS3_i20CompressionAlgorithmm
        .type           _Z31decompress_random_access_kernelIyEvPKhPK13BlockMetadataIT_EPK12DFORMetadataIS3_EPK12RFORMetadataPKjPS3_i20CompressionAlgorithmm,@function
        .size           _Z31decompress_random_access_kernelIyEvPKhPK13BlockMetadataIT_EPK12DFORMetadataIS3_EPK12RFORMetadataPKjPS3_i20CompressionAlgorithmm,(.L_x_1884 - _Z31decompress_random_access_kernelIyEvPKhPK13BlockMetadataIT_EPK12DFORMetadataIS3_EPK12RFORMetadataPKjPS3_i20CompressionAlgorithmm)
        .other          _Z31decompress_random_access_kernelIyEvPKhPK13BlockMetadataIT_EPK12DFORMetadataIS3_EPK12RFORMetadataPKjPS3_i20CompressionAlgorithmm,@"STO_CUDA_ENTRY STV_DEFAULT"
_Z31decompress_random_access_kernelIyEvPKhPK13BlockMetadataIT_EPK12DFORMetadataIS3_EPK12RFORMetadataPKjPS3_i20CompressionAlgorithmm:
.text._Z31decompress_random_access_kernelIyEvPKhPK13BlockMetadataIT_EPK12DFORMetadataIS3_EPK12RFORMetadataPKjPS3_i20CompressionAlgorithmm:
[----:B------:R-:W-:Y:S01]  /*0000*/  LDC R1, c[0x0][0x37c] ;  /* 0x0000df00ff017b82 */ /* 0x000fe20000000800 */
[----:B------:R-:W0:Y:S07]  /*0010*/  S2R R3, SR_TID.X ;  /* 0x0000000000037919 */ /* 0x000e2e0000002100 */
[----:B------:R-:W0:Y:S01]  /*0020*/  S2UR UR4, SR_CTAID.X ;  /* 0x00000000000479c3 */ /* 0x000e220000002500 */
[----:B------:R-:W1:Y:S07]  /*0030*/  LDCU UR5, c[0x0][0x3b0] ;  /* 0x00007600ff0577ac */ /* 0x000e6e0008000800 */
[----:B------:R-:W0:Y:S02]  /*0040*/  LDC R24, c[0x0][0x360] ;  /* 0x0000d800ff187b82 */ /* 0x000e240000000800 */
[----:B0-----:R-:W-:-:S05]  /*0050*/  IMAD R24, R24, UR4, R3 ;  /* 0x0000000418187c24 */ /* 0x001fca000f8e0203 */
[----:B-1----:R-:W-:-:S13]  /*0060*/  ISETP.GE.AND P0, PT, R24, UR5, PT ;  /* 0x0000000518007c0c */ /* 0x002fda000bf06270 */
[----:B------:R-:W-:Y:S05]  /*0070*/  @P0 EXIT ;  /* 0x000000000000094d */ /* 0x000fea0003800000 */
[----:B------:R-:W0:Y:S01]  /*0080*/  LDC.64 R2, c[0x0][0x3a0] ;  /* 0x0000e800ff027b82 */ /* 0x000e220000000a00 */
[----:B------:R-:W1:Y:S01]  /*0090*/  LDCU.64 UR4, c[0x0][0x358] ;  /* 0x00006b00ff0477ac */ /* 0x000e620008000a00 */
[----:B------:R-:W2:Y:S01]  /*00a0*/  LDCU.64 UR6, c[0x0][0x3b8] ;  /* 0x00007700ff0677ac */ /* 0x000ea20008000a00 */
[----:B0-----:R-:W-:-:S06]  /*00b0*/  IMAD.WIDE R2, R24, 0x4, R2 ;  /* 0x0000000418027825 */ /* 0x001fcc00078e0202 */
        /* <DEDUP_REMOVED lines=11> */
[----:B------:R-:W-:Y:S02]  /*0170*/  LOP3.LUT R22, R2, 0x7f, RZ, 0xc0, !PT ;  /* 0x0000007f02167812 */ /* 0x000fe400078ec0ff */
[----:B--2---:R-:W-:-:S05]  /*0180*/  IADD3 R23, P0, PT, R3, UR8, RZ ;  /* 0x0000000803177c10 */ /* 0x004fca000ff1e0ff */
[----:B------:R-:W-:Y:S01]  /*0190*/  IMAD.X R11, RZ, RZ, UR9, P0 ;  /* 0x00000009ff0b7e24 */ /* 0x000fe200080e06ff */
[----:B------:R-:W-:Y:S07]  /*01a0*/  BRA.U !UP0, `(.L_x_102) ;  /* 0x0000003108187547 */ /* 0x000fee000b800000 */
[----:B------:R-:W-:-:S09]  /*01b0*/  UISETP.NE.AND UP0, UPT, UR10, 0x1, UPT ;  /* 0x000000010a00788c */ /* 0x000fd2000bf05270 */
[----:B------:R-:W-:Y:S05]  /*01c0*/  BRA.U !UP0, `(.L_x_103) ;  /* 0x0000001108a07547 */ /* 0x000fea000b800000 */
[----:B------:R-:W-:Y:S01]  /*01d0*/  UISETP.NE.AND UP0, UPT, UR10, URZ, UPT ;  /* 0x000000ff0a00728c */ /* 0x000fe2000bf05270 */
[----:B------:R-:W-:-:S08]  /*01e0*/  CS2R R12, SRZ ;  /* 0x00000000000c7805 */ /* 0x000fd0000001ff00 */
[----:B------:R-:W-:Y:S05]  /*01f0*/  BRA.U UP0, `(.L_x_104) ;  /* 0x00000041008c7547 */ /* 0x000fea000b800000 */
[----:B------:R-:W2:Y:S04]  /*0200*/  LDG.E.CONSTANT R6, desc[UR4][R4.64+0x8] ;  /* 0x0000080404067981 */ /* 0x000ea8000c1e9900 */
[----:B------:R0:W5:Y:S01]  /*0210*/  LDG.E.64.CONSTANT R12, desc[UR4][R4.64] ;  /* 0x00000004040c7981 */ /* 0x000162000c1e9b00 */
[----:B------:R-:W-:Y:S01]  /*0220*/  SHF.R.U32.HI R8, RZ, 0x5, R22 ;  /* 0x00000005ff087819 */ /* 0x000fe20000011616 */
[----:B------:R-:W-:Y:S04]  /*0230*/  BSSY.RECONVERGENT B0, `(.L_x_105) ;  /* 0x0000120000007945 */ /* 0x000fe80003800200 */
[----:B------:R-:W-:-:S05]  /*0240*/  IMAD.SHL.U32 R7, R8, 0x8, RZ ;  /* 0x0000000808077824 */ /* 0x000fca00078e00ff */
[----:B--2---:R-:W-:-:S04]  /*0250*/  SHF.R.U32.HI R0, RZ, R7, R6 ;  /* 0x00000007ff007219 */ /* 0x004fc80000011606 */
[----:B------:R-:W-:-:S13]  /*0260*/  LOP3.LUT P0, R0, R0, 0xff, RZ, 0xc0, !PT ;  /* 0x000000ff00007812 */ /* 0x000fda000780c0ff */
[----:B0-----:R-:W-:Y:S05]  /*0270*/  @!P0 BRA `(.L_x_106) ;  /* 0x00000010006c8947 */ /* 0x001fea0003800000 */
[----:B------:R-:W-:Y:S01]  /*0280*/  ISETP.GE.U32.AND P0, PT, R22, 0x20, PT ;  /* 0x000000201600780c */ /* 0x000fe20003f06070 */
[----:B------:R-:W-:Y:S01]  /*0290*/  BSSY.RECONVERGENT B1, `(.L_x_107) ;  /* 0x000005c000017945 */ /* 0x000fe20003800200 */
[----:B------:R-:W-:Y:S02]  /*02a0*/  IMAD.MOV.U32 R5, RZ, RZ, RZ ;  /* 0x000000ffff057224 */ /* 0x000fe400078e00ff */
[----:B------:R-:W-:-:S09]  /*02b0*/  IMAD.MOV.U32 R7, RZ, RZ, RZ ;  /* 0x000000ffff077224 */ /* 0x000fd200078e00ff */
[----:B------:R-:W-:Y:S05]  /*02c0*/  @!P0 BRA `(.L_x_108) ;  /* 0x0000000400608947 */ /* 0x000fea0003800000 */
[----:B------:R-:W-:Y:S01]  /*02d0*/  IMAD.MOV R4, RZ, RZ, -R8 ;  /* 0x000000ffff047224 */ /* 0x000fe200078e0a08 */
[----:B------:R-:W-:Y:S01]  /*02e0*/  BSSY.RELIABLE B2, `(.L_x_109) ;  /* 0x000004a000027945 */ /* 0x000fe20003800100 */
[----:B------:R-:W-:Y:S02]  /*02f0*/  IMAD.MOV.U32 R5, RZ, RZ, RZ ;  /* 0x000000ffff057224 */ /* 0x000fe400078e00ff */
[----:B------:R-:W-:Y:S01]  /*0300*/  IMAD.MOV.U32 R7, RZ, RZ, RZ ;  /* 0x000000ffff077224 */ /* 0x000fe200078e00ff */
[----:B------:R-:W-:Y:S01]  /*0310*/  ISETP.GE.AND P0, PT, R4, RZ, PT ;  /* 0x000000ff0400720c */ /* 0x000fe20003f06270 */
[----:B------:R-:W-:-:S12]  /*0320*/  IMAD.MOV.U32 R9, RZ, RZ, RZ ;  /* 0x000000ffff097224 */ /* 0x000fd800078e00ff */
[----:B------:R-:W-:Y:S05]  /*0330*/  @P0 BRA `(.L_x_110) ;  /* 0x0000000400100947 */ /* 0x000fea0003800000 */
[----:B------:R-:W-:Y:S01]  /*0340*/  IMAD.MOV R8, RZ, RZ, -R4 ;  /* 0x000000ffff087224 */ /* 0x000fe200078e0a04 */
[----:B------:R-:W-:Y:S01]  /*0350*/  BSSY.RECONVERGENT B3, `(.L_x_111) ;  /* 0x0000028000037945 */ /* 0x000fe20003800200 */
[----:B------:R-:W-:-:S03]  /*0360*/  PLOP3.LUT P0, PT, PT, PT, PT, 0x80, 0x8 ;  /* 0x000000000008781c */ /* 0x000fc60003f0f070 */
[----:B------:R-:W-:-:S13]  /*0370*/  ISETP.GT.AND P1, PT, R8, 0x3, PT ;  /* 0x000000030800780c */ /* 0x000fda0003f24270 */
[----:B------:R-:W-:Y:S05]  /*0380*/  @!P1 BRA `(.L_x_112) ;  /* 0x0000000000909947 */ /* 0x000fea0003800000 */
[----:B------:R-:W-:-:S13]  /*0390*/  PLOP3.LUT P0, PT, PT, PT, PT, 0x8, 0x80 ;  /* 0x000000000080781c */ /* 0x000fda0003f0e170 */
.L_x_113:
[--C-:B------:R-:W-:Y:S01]  /*03a0*/  SHF.R.U32.HI R8, RZ, R9, R6.reuse ;  /* 0x00000009ff087219 */ /* 0x100fe20000011606 */
[C---:B------:R-:W-:Y:S02]  /*03b0*/  VIADD R15, R9.reuse, 0x10 ;  /* 0x00000010090f7836 */ /* 0x040fe40000000000 */
[C---:B------:R-:W-:Y:S01]  /*03c0*/  VIADD R11, R9.reuse, 0x8 ;  /* 0x00000008090b7836 */ /* 0x040fe20000000000 */
[C---:B------:R-:W-:Y:S01]  /*03d0*/  LOP3.LUT R10, R8.reuse, 0xff, RZ, 0xc0, !PT ;  /* 0x000000ff080a7812 */ /* 0x040fe200078ec0ff */
[C---:B------:R-:W-:Y:S01]  /*03e0*/  VIADD R17, R9.reuse, 0x18 ;  /* 0x0000001809117836 */ /* 0x040fe20000000000 */
[--C-:B------:R-:W-:Y:S01]  /*03f0*/  SHF.R.U32.HI R15, RZ, R15, R6.reuse ;  /* 0x0000000fff0f7219 */ /* 0x100fe20000011606 */
[----:B------:R-:W-:Y:S01]  /*0400*/  IMAD.SHL.U32 R8, R8, 0x20, RZ ;  /* 0x0000002008087824 */ /* 0x000fe200078e00ff */
[--C-:B------:R-:W-:Y:S01]  /*0410*/  SHF.R.U32.HI R11, RZ, R11, R6.reuse ;  /* 0x0000000bff0b7219 */ /* 0x100fe20000011606 */
[----:B------:R-:W-:Y:S01]  /*0420*/  VIADD R4, R4, 0x4 ;  /* 0x0000000404047836 */ /* 0x000fe20000000000 */
[----:B------:R-:W-:Y:S01]  /*0430*/  ISETP.NE.AND P2, PT, R10, 0xff, PT ;  /* 0x000000ff0a00780c */ /* 0x000fe20003f45270 */
[----:B------:R-:W-:Y:S01]  /*0440*/  VIADD R9, R9, 0x20 ;  /* 0x0000002009097836 */ /* 0x000fe20000000000 */
[C---:B------:R-:W-:Y:S01]  /*0450*/  LOP3.LUT R10, R15.reuse, 0xff, RZ, 0xc0, !PT ;  /* 0x000000ff0f0a7812 */ /* 0x040fe200078ec0ff */
[----:B------:R-:W-:Y:S01]  /*0460*/  IMAD.SHL.U32 R15, R15, 0x20, RZ ;  /* 0x000000200f0f7824 */ /* 0x000fe200078e00ff */
[C---:B------:R-:W-:Y:S01]  /*0470*/  LOP3.LUT R14, R11.reuse, 0xff, RZ, 0xc0, !PT ;  /* 0x000000ff0b0e7812 */ /* 0x040fe200078ec0ff */
[----:B------:R-:W-:Y:S01]  /*0480*/  IMAD.SHL.U32 R11, R11, 0x20, RZ ;  /* 0x000000200b0b7824 */ /* 0x000fe200078e00ff */
[----:B------:R-:W-:-:S02]  /*0490*/  SHF.R.U32.HI R17, RZ, R17, R6 ;  /* 0x00000011ff117219 */ /* 0x000fc40000011606 */
[----:B------:R-:W-:Y:S02]  /*04a0*/  ISETP.NE.AND P1, PT, R10, 0xff, PT ;  /* 0x000000ff0a00780c */ /* 0x000fe40003f25270 */
[----:B------:R-:W-:Y:S02]  /*04b0*/  LOP3.LUT R15, R15, 0x1fe0, RZ, 0xc0, !PT ;  /* 0x00001fe00f0f7812 */ /* 0x000fe400078ec0ff */
[C---:B------:R-:W-:Y:S01]  /*04c0*/  LOP3.LUT R10, R17.reuse, 0xff, RZ, 0xc0, !PT ;  /* 0x000000ff110a7812 */ /* 0x040fe200078ec0ff */
[----:B------:R-:W-:Y:S01]  /*04d0*/  IMAD.SHL.U32 R17, R17, 0x20, RZ ;  /* 0x0000002011117824 */ /* 0x000fe200078e00ff */
[----:B------:R-:W-:Y:S02]  /*04e0*/  ISETP.NE.AND P3, PT, R14, 0xff, PT ;  /* 0x000000ff0e00780c */ /* 0x000fe40003f65270 */
        /* <DEDUP_REMOVED lines=14> */
.L_x_112:
[----:B------:R-:W-:Y:S05]  /*05d0*/  BSYNC.RECONVERGENT B3 ;  /* 0x0000000000037941 */ /* 0x000fea0003800200 */
.L_x_111:
[----:B------:R-:W-:Y:S01]  /*05e0*/  IMAD.MOV R8, RZ, RZ, -R4 ;  /* 0x000000ffff087224 */ /* 0x000fe200078e0a04 */
[----:B------:R-:W-:Y:S04]  /*05f0*/  BSSY.RECONVERGENT B3, `(.L_x_114) ;  /* 0x0000015000037945 */ /* 0x000fe80003800200 */
[----:B------:R-:W-:-:S13]  /*0600*/  ISETP.GT.AND P1, PT, R8, 0x1, PT ;  /* 0x000000010800780c */ /* 0x000fda0003f24270 */
[----:B------:R-:W-:Y:S05]  /*0610*/  @!P1 BRA `(.L_x_115) ;  /* 0x0000000000489947 */ /* 0x000fea0003800000 */
[C---:B------:R-:W-:Y:S01]  /*0620*/  VIADD R11, R9.reuse, 0x8 ;  /* 0x00000008090b7836 */ /* 0x040fe20000000000 */
[--C-:B------:R-:W-:Y:S01]  /*0630*/  SHF.R.U32.HI R8, RZ, R9, R6.reuse ;  /* 0x00000009ff087219 */ /* 0x100fe20000011606 */
[----:B------:R-:W-:Y:S02]  /*0640*/  VIADD R4, R4, 0x2 ;  /* 0x0000000204047836 */ /* 0x000fe40000000000 */
[----:B------:R-:W-:Y:S01]  /*0650*/  VIADD R9, R9, 0x10 ;  /* 0x0000001009097836 */ /* 0x000fe20000000000 */
[----:B------:R-:W-:Y:S02]  /*0660*/  SHF.R.U32.HI R11, RZ, R11, R6 ;  /* 0x0000000bff0b7219 */ /* 0x000fe40000011606 */
[C---:B------:R-:W-:Y:S01]  /*0670*/  LOP3.LUT R10, R8.reuse, 0xff, RZ, 0xc0, !PT ;  /* 0x000000ff080a7812 */ /* 0x040fe200078ec0ff */
[----:B------:R-:W-:Y:S01]  /*0680*/  IMAD.SHL.U32 R8, R8, 0x20, RZ ;  /* 0x0000002008087824 */ /* 0x000fe200078e00ff */
[C---:B------:R-:W-:Y:S01]  /*0690*/  LOP3.LUT R14, R11.reuse, 0xff, RZ, 0xc0, !PT ;  /* 0x000000ff0b0e7812 */ /* 0x040fe200078ec0ff */
[----:B------:R-:W-:Y:S01]  /*06a0*/  IMAD.SHL.U32 R11, R11, 0x20, RZ ;  /* 0x000000200b0b7824 */ /* 0x000fe200078e00ff */
[----:B------:R-:W-:-:S02]  /*06b0*/  ISETP.NE.AND P0, PT, R10, 0xff, PT ;  /* 0x000000ff0a00780c */ /* 0x000fc40003f05270 */
[----:B------:R-:W-:Y:S02]  /*06c0*/  ISETP.NE.AND P1, PT, R14, 0xff, PT ;  /* 0x000000ff0e00780c */ /* 0x000fe40003f25270 */
[----:B------:R-:W-:Y:S02]  /*06d0*/  LOP3.LUT R8, R8, 0x1fe0, RZ, 0xc0, !PT ;  /* 0x00001fe008087812 */ /* 0x000fe400078ec0ff */
[----:B------:R-:W-:Y:S02]  /*06e0*/  LOP3.LUT R11, R11, 0x1fe0, RZ, 0xc0, !PT ;  /* 0x00001fe00b0b7812 */ /* 0x000fe400078ec0ff */
[----:B------:R-:W-:Y:S02]  /*06f0*/  SEL R8, R8, RZ, P0 ;  /* 0x000000ff08087207 */ /* 0x000fe40000000000 */
[----:B------:R-:W-:Y:S02]  /*0700*/  SEL R11, R11, RZ, P1 ;  /* 0x000000ff0b0b7207 */ /* 0x000fe40000800000 */
[----:B------:R-:W-:-:S02]  /*0710*/  PLOP3.LUT P0, PT, PT, PT, PT, 0x8, 0x80 ;  /* 0x000000000080781c */ /* 0x000fc40003f0e170 */
[----:B------:R-:W-:-:S04]  /*0720*/  IADD3 R5, P1, P2, R11, R5, R8 ;  /* 0x000000050b057210 */ /* 0x000fc80007a3e008 */
[----:B------:R-:W-:-:S09]  /*0730*/  IADD3.X R7, PT, PT, RZ, R7, RZ, P1, P2 ;  /* 0x00000007ff077210 */ /* 0x000fd20000fe44ff */
.L_x_115:
[----:B------:R-:W-:Y:S05]  /*0740*/  BSYNC.RECONVERGENT B3 ;  /* 0x0000000000037941 */ /* 0x000fea0003800200 */
.L_x_114:
[----:B------:R-:W-:-:S13]  /*0750*/  ISETP.NE.OR P0, PT, R4, RZ, P0 ;  /* 0x000000ff0400720c */ /* 0x000fda0000705670 */
[----:B------:R-:W-:Y:S05]  /*0760*/  @!P0 BREAK.RELIABLE B2 ;  /* 0x0000000000028942 */ /* 0x000fea0003800100 */
[----:B------:R-:W-:Y:S05]  /*0770*/  @!P0 BRA `(.L_x_108) ;  /* 0x0000000000348947 */ /* 0x000fea0003800000 */
.L_x_110:
[----:B------:R-:W-:Y:S05]  /*0780*/  BSYNC.RELIABLE B2 ;  /* 0x0000000000027941 */ /* 0x000fea0003800100 */
.L_x_109:
[----:B------:R-:W-:Y:S01]  /*0790*/  SHF.R.U32.HI R8, RZ, R9, R6 ;  /* 0x00000009ff087219 */ /* 0x000fe20000011606 */
[----:B------:R-:W-:Y:S02]  /*07a0*/  VIADD R4, R4, 0x1 ;  /* 0x0000000104047836 */ /* 0x000fe40000000000 */
[----:B------:R-:W-:Y:S01]  /*07b0*/  VIADD R9, R9, 0x8 ;  /* 0x0000000809097836 */ /* 0x000fe20000000000 */
        /* <DEDUP_REMOVED lines=9> */
.L_x_108:
[----:B------:R-:W-:Y:S05]  /*0850*/  BSYNC.RECONVERGENT B1 ;  /* 0x0000000000017941 */ /* 0x000fea0003800200 */
.L_x_107:
[----:B------:R-:W-:Y:S02]  /*0860*/  ISETP.GE.U32.AND P0, PT, R0, 0x21, PT ;  /* 0x000000210000780c */ /* 0x000fe40003f06070 */
[----:B------:R-:W-:-:S11]  /*0870*/  LOP3.LUT R9, R2, 0x1f, RZ, 0xc0, !PT ;  /* 0x0000001f02097812 */ /* 0x000fd600078ec0ff */
[----:B------:R-:W-:Y:S05]  /*0880*/  @!P0 BRA `(.L_x_116) ;  /* 0x0000000400948947 */ /* 0x000fea0003800000 */
[----:B------:R-:W-:Y:S01]  /*0890*/  IMAD R4, R0, R9, RZ ;  /* 0x0000000900047224 */ /* 0x000fe200078e02ff */
[----:B------:R-:W-:Y:S04]  /*08a0*/  BSSY.RECONVERGENT B1, `(.L_x_117) ;  /* 0x0000053000017945 */ /* 0x000fe80003800200 */
[----:B------:R-:W-:Y:S01]  /*08b0*/  BSSY.RELIABLE B2, `(.L_x_118) ;  /* 0x0000046000027945 */ /* 0x000fe20003800100 */
[----:B------:R-:W-:Y:S01]  /*08c0*/  IMAD.MOV.U32 R9, RZ, RZ, RZ ;  /* 0x000000ffff097224 */ /* 0x000fe200078e00ff */
[----:B------:R-:W-:Y:S02]  /*08d0*/  IADD3 R6, P0, PT, R4, R5, RZ ;  /* 0x0000000504067210 */ /* 0x000fe40007f1e0ff */
[----:B------:R-:W-:Y:S02]  /*08e0*/  VIMNMX.U32 R5, PT, PT, R0, 0x40, PT ;  /* 0x0000004000057848 */ /* 0x000fe40003fe0000 */
[----:B------:R-:W-:Y:S01]  /*08f0*/  LOP3.LUT R2, R6, 0x7, RZ, 0xc0, !PT ;  /* 0x0000000706027812 */ /* 0x000fe200078ec0ff */
[----:B------:R-:W-:-:S03]  /*0900*/  IMAD.X R7, RZ, RZ, R7, P0 ;  /* 0x000000ffff077224 */ /* 0x000fc600000e0607 */
[----:B------:R-:W-:Y:S02]  /*0910*/  IADD3 R2, PT, PT, R5, 0x7, R2 ;  /* 0x0000000705027810 */ /* 0x000fe40007ffe002 */
[----:B------:R-:W-:Y:S02]  /*0920*/  SHF.R.U64 R6, R6, 0x3, R7 ;  /* 0x0000000306067819 */ /* 0x000fe40000001207 */
[----:B------:R-:W-:-:S05]  /*0930*/  SHF.R.U32.HI R2, RZ, 0x3, R2 ;  /* 0x00000003ff027819 */ /* 0x000fca0000011602 */
[----:B------:R-:W-:Y:S01]  /*0940*/  IMAD.MOV R8, RZ, RZ, -R2 ;  /* 0x000000ffff087224 */ /* 0x000fe200078e0a02 */
[----:B------:R-:W-:Y:S02]  /*0950*/  IADD3 R2, P1, P2, R6, UR8, R3 ;  /* 0x0000000806027c10 */ /* 0x000fe4000fa3e003 */
[----:B------:R-:W-:Y:S02]  /*0960*/  SHF.R.U32.HI R3, RZ, 0x3, R7 ;  /* 0x00000003ff037819 */ /* 0x000fe40000011607 */
[----:B------:R-:W-:Y:S02]  /*0970*/  CS2R R6, SRZ ;  /* 0x0000000000067805 */ /* 0x000fe4000001ff00 */
[----:B------:R-:W-:Y:S02]  /*0980*/  ISETP.GE.AND P0, PT, R8, RZ, PT ;  /* 0x000000ff0800720c */ /* 0x000fe40003f06270 */
[----:B------:R-:W-:-:S11]  /*0990*/  IADD3.X R3, PT, PT, R3, UR9, RZ, P1, P2 ;  /* 0x0000000903037c10 */ /* 0x000fd60008fe44ff */
[----:B------:R-:W-:Y:S05]  /*09a0*/  @P0 BRA `(.L_x_119) ;  /* 0x0000000000d80947 */ /* 0x000fea0003800000 */
[----:B------:R-:W-:Y:S01]  /*09b0*/  IMAD.MOV R10, RZ, RZ, -R8 ;  /* 0x000000ffff0a7224 */ /* 0x000fe200078e0a08 */
[----:B------:R-:W-:Y:S01]  /*09c0*/  BSSY.RECONVERGENT B3, `(.L_x_120) ;  /* 0x000001e000037945 */ /* 0x000fe20003800200 */
[----:B------:R-:W-:-:S03]  /*09d0*/  PLOP3.LUT P0, PT, PT, PT, PT, 0x80, 0x8 ;  /* 0x000000000008781c */ /* 0x000fc60003f0f070 */
[----:B------:R-:W-:-:S13]  /*09e0*/  ISETP.GT.AND P1, PT, R10, 0x3, PT ;  /* 0x000000030a00780c */ /* 0x000fda0003f24270 */
[----:B------:R-:W-:Y:S05]  /*09f0*/  @!P1 BRA `(.L_x_121) ;  /* 0x0000000000689947 */ /* 0x000fea0003800000 */
[----:B------:R-:W-:-:S13]  /*0a00*/  PLOP3.LUT P0, PT, PT, PT, PT, 0x8, 0x80 ;  /* 0x000000000080781c */ /* 0x000fda0003f0e170 */
.L_x_122:
[----:B------:R-:W2:Y:S04]  /*0a10*/  LDG.E.U8.CONSTANT R11, desc[UR4][R2.64+0x1] ;  /* 0x00000104020b7981 */ /* 0x000ea8000c1e9100 */
[----:B------:R-:W3:Y:S04]  /*0a20*/  LDG.E.U8.CONSTANT R10, desc[UR4][R2.64] ;  /* 0x00000004020a7981 */ /* 0x000ee8000c1e9100 */
[----:B------:R-:W4:Y:S04]  /*0a30*/  LDG.E.U8.CONSTANT R14, desc[UR4][R2.64+0x2] ;  /* 0x00000204020e7981 */ /* 0x000f28000c1e9100 */
[----:B------:R0:W4:Y:S01]  /*0a40*/  LDG.E.U8.CONSTANT R15, desc[UR4][R2.64+0x3] ;  /* 0x00000304020f7981 */ /* 0x000122000c1e9100 */
[----:B------:R-:W-:-:S02]  /*0a50*/  VIADD R18, R9, 0x8 ;  /* 0x0000000809127836 */ /* 0x000fc40000000000 */
[----:B------:R-:W-:-:S05]  /*0a60*/  VIADD R8, R8, 0x4 ;  /* 0x0000000408087836 */ /* 0x000fca0000000000 */
[----:B------:R-:W-:Y:S02]  /*0a70*/  ISETP.GE.AND P1, PT, R8, -0x3, PT ;  /* 0xfffffffd0800780c */ /* 0x000fe40003f26270 */
[----:B0-----:R-:W-:-:S05]  /*0a80*/  IADD3 R2, P2, PT, R2, 0x4, RZ ;  /* 0x0000000402027810 */ /* 0x001fca0007f5e0ff */
[----:B------:R-:W-:Y:S01]  /*0a90*/  IMAD.X R3, RZ, RZ, R3, P2 ;  /* 0x000000ffff037224 */ /* 0x000fe200010e0603 */
[CC--:B--2---:R-:W-:Y:S02]  /*0aa0*/  SHF.L.U32 R17, R11.reuse, R18.reuse, RZ ;  /* 0x000000120b117219 */ /* 0x0c4fe400000006ff */
[----:B------:R-:W-:Y:S01]  /*0ab0*/  SHF.L.U64.HI R18, R11, R18, RZ ;  /* 0x000000120b127219 */ /* 0x000fe200000102ff */
[----:B------:R-:W-:Y:S01]  /*0ac0*/  VIADD R11, R9, 0x10 ;  /* 0x00000010090b7836 */ /* 0x000fe20000000000 */
[CC--:B---3--:R-:W-:Y:S02]  /*0ad0*/  SHF.L.U32 R16, R10.reuse, R9.reuse, RZ ;  /* 0x000000090a107219 */ /* 0x0c8fe400000006ff */
[----:B------:R-:W-:Y:S02]  /*0ae0*/  SHF.L.U64.HI R10, R10, R9, RZ ;  /* 0x000000090a0a7219 */ /* 0x000fe400000102ff */
[----:B------:R-:W-:Y:S02]  /*0af0*/  LOP3.LUT R17, R17, R16, R6, 0xfe, !PT ;  /* 0x0000001011117212 */ /* 0x000fe400078efe06 */
[----:B------:R-:W-:Y:S01]  /*0b00*/  LOP3.LUT R18, R18, R10, R7, 0xfe, !PT ;  /* 0x0000000a12127212 */ /* 0x000fe200078efe07 */
[C---:B------:R-:W-:Y:S01]  /*0b10*/  VIADD R10, R9.reuse, 0x18 ;  /* 0x00000018090a7836 */ /* 0x040fe20000000000 */
[CC--:B----4-:R-:W-:Y:S01]  /*0b20*/  SHF.L.U64.HI R16, R14.reuse, R11.reuse, RZ ;  /* 0x0000000b0e107219 */ /* 0x0d0fe200000102ff */
[----:B------:R-:W-:Y:S01]  /*0b30*/  VIADD R9, R9, 0x20 ;  /* 0x0000002009097836 */ /* 0x000fe20000000000 */
[----:B------:R-:W-:-:S02]  /*0b40*/  SHF.L.U32 R11, R14, R11, RZ ;  /* 0x0000000b0e0b7219 */ /* 0x000fc400000006ff */
[CC--:B------:R-:W-:Y:S02]  /*0b50*/  SHF.L.U32 R6, R15.reuse, R10.reuse, RZ ;  /* 0x0000000a0f067219 */ /* 0x0c0fe400000006ff */
[----:B------:R-:W-:Y:S02]  /*0b60*/  SHF.L.U64.HI R7, R15, R10, RZ ;  /* 0x0000000a0f077219 */ /* 0x000fe400000102ff */
[----:B------:R-:W-:Y:S02]  /*0b70*/  LOP3.LUT R6, R6, R11, R17, 0xfe, !PT ;  /* 0x0000000b06067212 */ /* 0x000fe400078efe11 */
[----:B------:R-:W-:Y:S01]  /*0b80*/  LOP3.LUT R7, R7, R16, R18, 0xfe, !PT ;  /* 0x0000001007077212 */ /* 0x000fe200078efe12 */
[----:B------:R-:W-:Y:S06]  /*0b90*/  @!P1 BRA `(.L_x_122) ;  /* 0xfffffffc009c9947 */ /* 0x000fec000383ffff */
.L_x_121:
[----:B------:R-:W-:Y:S05]  /*0ba0*/  BSYNC.RECONVERGENT B3 ;  /* 0x0000000000037941 */ /* 0x000fea0003800200 */
.L_x_120:
[----:B------:R-:W-:Y:S01]  /*0bb0*/  IMAD.MOV R10, RZ, RZ, -R8 ;  /* 0x000000ffff0a7224 */ /* 0x000fe200078e0a08 */
[----:B------:R-:W-:Y:S04]  /*0bc0*/  BSSY.RECONVERGENT B3, `(.L_x_123) ;  /* 0x0000011000037945 */ /* 0x000fe80003800200 */
[----:B------:R-:W-:-:S13]  /*0bd0*/  ISETP.GT.AND P1, PT, R10, 0x1, PT ;  /* 0x000000010a00780c */ /* 0x000fda0003f24270 */
[----:B------:R-:W-:Y:S05]  /*0be0*/  @!P1 BRA `(.L_x_124) ;  /* 0x0000000000389947 */ /* 0x000fea0003800000 */
[----:B------:R-:W2:Y:S04]  /*0bf0*/  LDG.E.U8.CONSTANT R11, desc[UR4][R2.64+0x1] ;  /* 0x00000104020b7981 */ /* 0x000ea8000c1e9100 */
[----:B------:R0:W3:Y:S01]  /*0c00*/  LDG.E.U8.CONSTANT R10, desc[UR4][R2.64] ;  /* 0x00000004020a7981 */ /* 0x0000e2000c1e9100 */
[----:B------:R-:W-:Y:S01]  /*0c10*/  VIADD R16, R9, 0x8 ;  /* 0x0000000809107836 */ /* 0x000fe20000000000 */
[----:B------:R-:W-:Y:S01]  /*0c20*/  PLOP3.LUT P0, PT, PT, PT, PT, 0x8, 0x80 ;  /* 0x000000000080781c */ /* 0x000fe20003f0e170 */
[----:B------:R-:W-:Y:S01]  /*0c30*/  VIADD R8, R8, 0x2 ;  /* 0x0000000208087836 */ /* 0x000fe20000000000 */
[----:B0-----:R-:W-:-:S05]  /*0c40*/  IADD3 R2, P1, PT, R2, 0x2, RZ ;  /* 0x0000000202027810 */ /* 0x001fca0007f3e0ff */
[----:B------:R-:W-:Y:S01]  /*0c50*/  IMAD.X R3, RZ, RZ, R3, P1 ;  /* 0x000000ffff037224 */ /* 0x000fe200008e0603 */
[CC--:B--2---:R-:W-:Y:S02]  /*0c60*/  SHF.L.U64.HI R14, R11.reuse, R16.reuse, RZ ;  /* 0x000000100b0e7219 */ /* 0x0c4fe400000102ff */
[----:B------:R-:W-:Y:S02]  /*0c70*/  SHF.L.U32 R11, R11, R16, RZ ;  /* 0x000000100b0b7219 */ /* 0x000fe400000006ff */
[CC--:B---3--:R-:W-:Y:S02]  /*0c80*/  SHF.L.U32 R15, R10.reuse, R9.reuse, RZ ;  /* 0x000000090a0f7219 */ /* 0x0c8fe400000006ff */
[----:B------:R-:W-:Y:S01]  /*0c90*/  SHF.L.U64.HI R10, R10, R9, RZ ;  /* 0x000000090a0a7219 */ /* 0x000fe200000102ff */
[----:B------:R-:W-:Y:S01]  /*0ca0*/  VIADD R9, R9, 0x10 ;  /* 0x0000001009097836 */ /* 0x000fe20000000000 */
[----:B------:R-:W-:Y:S02]  /*0cb0*/  LOP3.LUT R6, R11, R15, R6, 0xfe, !PT ;  /* 0x0000000f0b067212 */ /* 0x000fe400078efe06 */
[----:B------:R-:W-:-:S07]  /*0cc0*/  LOP3.LUT R7, R14, R10, R7, 0xfe, !PT ;  /* 0x0000000a0e077212 */ /* 0x000fce00078efe07 */
.L_x_124:
[----:B------:R-:W-:Y:S05]  /*0cd0*/  BSYNC.RECONVERGENT B3 ;  /* 0x0000000000037941 */ /* 0x000fea0003800200 */
.L_x_123:
[----:B------:R-:W-:-:S13]  /*0ce0*/  ISETP.NE.OR P0, PT, R8, RZ, P0 ;  /* 0x000000ff0800720c */ /* 0x000fda0000705670 */
[----:B------:R-:W-:Y:S05]  /*0cf0*/  @!P0 BREAK.RELIABLE B2 ;  /* 0x0000000000028942 */ /* 0x000fea0003800100 */
[----:B------:R-:W-:Y:S05]  /*0d00*/  @!P0 BRA `(.L_x_125) ;  /* 0x0000000000308947 */ /* 0x000fea0003800000 */
.L_x_119:
[----:B------:R-:W-:Y:S05]  /*0d10*/  BSYNC.RELIABLE B2 ;  /* 0x0000000000027941 */ /* 0x000fea0003800100 */
.L_x_118:
[----:B------:R0:W2:Y:S01]  /*0d20*/  LDG.E.U8.CONSTANT R10, desc[UR4][R2.64] ;  /* 0x00000004020a7981 */ /* 0x0000a2000c1e9100 */
[----:B------:R-:W-:-:S05]  /*0d30*/  VIADD R8, R8, 0x1 ;  /* 0x0000000108087836 */ /* 0x000fca0000000000 */
[----:B------:R-:W-:Y:S02]  /*0d40*/  ISETP.NE.AND P0, PT, R8, RZ, PT ;  /* 0x000000ff0800720c */ /* 0x000fe40003f05270 */
[----:B0-----:R-:W-:-:S05]  /*0d50*/  IADD3 R2, P1, PT, R2, 0x1, RZ ;  /* 0x0000000102027810 */ /* 0x001fca0007f3e0ff */
[----:B------:R-:W-:Y:S01]  /*0d60*/  IMAD.X R3, RZ, RZ, R3, P1 ;  /* 0x000000ffff037224 */ /* 0x000fe200008e0603 */
[CC--:B--2---:R-:W-:Y:S02]  /*0d70*/  SHF.L.U32 R11, R10.reuse, R9.reuse, RZ ;  /* 0x000000090a0b7219 */ /* 0x0c4fe400000006ff */
[----:B------:R-:W-:Y:S01]  /*0d80*/  SHF.L.U64.HI R10, R10, R9, RZ ;  /* 0x000000090a0a7219 */ /* 0x000fe200000102ff */
[----:B------:R-:W-:Y:S01]  /*0d90*/  VIADD R9, R9, 0x8 ;  /* 0x0000000809097836 */ /* 0x000fe20000000000 */
[----:B------:R-:W-:Y:S02]  /*0da0*/  LOP3.LUT R6, R11, R6, RZ, 0xfc, !PT ;  /* 0x000000060b067212 */ /* 0x000fe400078efcff */
[----:B------:R-:W-:Y:S01]  /*0db0*/  LOP3.LUT R7, R10, R7, RZ, 0xfc, !PT ;  /* 0x000000070a077212 */ /* 0x000fe200078efcff */
[----:B------:R-:W-:Y:S06]  /*0dc0*/  @P0 BRA `(.L_x_118) ;  /* 0xfffffffc00d40947 */ /* 0x000fec000383ffff */
.L_x_125:
[----:B------:R-:W-:Y:S05]  /*0dd0*/  BSYNC.RECONVERGENT B1 ;  /* 0x0000000000017941 */ /* 0x000fea0003800200 */
.L_x_117:
[----:B------:R-:W-:Y:S01]  /*0de0*/  IMAD.MOV.U32 R2, RZ, RZ, -0x1 ;  /* 0xffffffffff027424 */ /* 0x000fe200078e00ff */
[----:B------:R-:W-:Y:S02]  /*0df0*/  ISETP.GT.U32.AND P0, PT, R0, 0x3f, PT ;  /* 0x0000003f0000780c */ /* 0x000fe40003f04070 */
[----:B------:R-:W-:Y:S02]  /*0e00*/  LOP3.LUT R4, R4, 0x7, RZ, 0xc0, !PT ;  /* 0x0000000704047812 */ /* 0x000fe400078ec0ff */
[CC--:B------:R-:W-:Y:S02]  /*0e10*/  SHF.L.U32 R3, R2.reuse, R5.reuse, RZ ;  /* 0x0000000502037219 */ /* 0x0c0fe400000006ff */
[----:B------:R-:W-:Y:S02]  /*0e20*/  SHF.L.U64.HI R0, R2, R5, 0xffffffff ;  /* 0xffffffff02007419 */ /* 0x000fe40000010205 */
[----:B------:R-:W-:Y:S02]  /*0e30*/  LOP3.LUT R3, RZ, R3, RZ, 0x33, !PT ;  /* 0x00000003ff037212 */ /* 0x000fe400078e33ff */
[----:B------:R-:W-:-:S02]  /*0e40*/  SHF.R.U64 R6, R6, R4, R7 ;  /* 0x0000000406067219 */ /* 0x000fc40000001207 */
[----:B------:R-:W-:Y:S02]  /*0e50*/  SEL R3, R3, 0xffffffff, !P0 ;  /* 0xffffffff03037807 */ /* 0x000fe40004000000 */
[----:B------:R-:W-:Y:S02]  /*0e60*/  LOP3.LUT R0, RZ, R0, RZ, 0x33, !PT ;  /* 0x00000000ff007212 */ /* 0x000fe400078e33ff */
[----:B------:R-:W-:Y:S02]  /*0e70*/  LOP3.LUT R3, R6, R3, RZ, 0xc0, !PT ;  /* 0x0000000306037212 */ /* 0x000fe400078ec0ff */
[----:B------:R-:W-:Y:S02]  /*0e80*/  SHF.R.U32.HI R7, RZ, R4, R7 ;  /* 0x00000004ff077219 */ /* 0x000fe40000011607 */
[----:B------:R-:W-:Y:S02]  /*0e90*/  SEL R0, R0, 0xffffffff, !P0 ;  /* 0xffffffff00007807 */ /* 0x000fe40004000000 */
[----:B-----5:R-:W-:-:S02]  /*0ea0*/  IADD3 R12, P0, PT, R3, R12, RZ ;  /* 0x0000000c030c7210 */ /* 0x020fc40007f1e0ff */
[----:B------:R-:W-:-:S05]  /*0eb0*/  LOP3.LUT R0, R7, R0, RZ, 0xc0, !PT ;  /* 0x0000000007007212 */ /* 0x000fca00078ec0ff */
[----:B------:R-:W-:Y:S01]  /*0ec0*/  IMAD.X R13, R0, 0x1, R13, P0 ;  /* 0x00000001000d7824 */ /* 0x000fe200000e060d */
[----:B------:R-:W-:Y:S06]  /*0ed0*/  BRA `(.L_x_106) ;  /* 0x0000000400547947 */ /* 0x000fec0003800000 */
.L_x_116:
[----:B------:R-:W-:-:S05]  /*0ee0*/  IMAD R4, R0, R9, R5 ;  /* 0x0000000900047224 */ /* 0x000fca00078e0205 */
[C---:B------:R-:W-:Y:S02]  /*0ef0*/  LOP3.LUT R5, R4.reuse, 0x7, RZ, 0xc0, !PT ;  /* 0x0000000704057812 */ /* 0x040fe400078ec0ff */
[----:B------:R-:W-:Y:S02]  /*0f00*/  SHF.R.U64 R2, R4, 0x3, RZ ;  /* 0x0000000304027819 */ /* 0x000fe400000012ff */
[----:B------:R-:W-:Y:S02]  /*0f10*/  IADD3 R5, PT, PT, R0, 0x7, R5 ;  /* 0x0000000700057810 */ /* 0x000fe40007ffe005 */
[----:B------:R-:W-:Y:S02]  /*0f20*/  IADD3 R2, P1, P2, R2, UR8, R3 ;  /* 0x0000000802027c10 */ /* 0x000fe4000fa3e003 */
[----:B------:R-:W-:Y:S02]  /*0f30*/  SHF.R.U32.HI R8, RZ, 0x3, R5 ;  /* 0x00000003ff087819 */ /* 0x000fe40000011605 */
[----:B------:R-:W-:-:S02]  /*0f40*/  IADD3.X R3, PT, PT, RZ, UR9, RZ, P1, P2 ;  /* 0x00000009ff037c10 */ /* 0x000fc40008fe44ff */
[----:B------:R-:W-:-:S13]  /*0f50*/  ISETP.GT.U32.AND P0, PT, R8, RZ, PT ;  /* 0x000000ff0800720c */ /* 0x000fda0003f04070 */
[----:B------:R0:W2:Y:S01]  /*0f60*/  @!P0 LDG.E.U8.CONSTANT R10, desc[UR4][R2.64] ;  /* 0x00000004020a8981 */ /* 0x0000a2000c1e9100 */
[----:B------:R-:W-:Y:S01]  /*0f70*/  IMAD.MOV.U32 R9, RZ, RZ, RZ ;  /* 0x000000ffff097224 */ /* 0x000fe200078e00ff */
[----:B------:R-:W-:Y:S01]  /*0f80*/  BSSY.RECONVERGENT B1, `(.L_x_126) ;  /* 0x000002a000017945 */ /* 0x000fe20003800200 */
[----:B------:R-:W-:Y:S02]  /*0f90*/  @!P0 IMAD.MOV.U32 R9, RZ, RZ, 0x1 ;  /* 0x00000001ff098424 */ /* 0x000fe400078e00ff */
[----:B------:R-:W-:Y:S02]  /*0fa0*/  IMAD.MOV.U32 R5, RZ, RZ, RZ ;  /* 0x000000ffff057224 */ /* 0x000fe400078e00ff */
[C---:B------:R-:W-:Y:S01]  /*0fb0*/  IMAD.IADD R6, R8.reuse, 0x1, -R9 ;  /* 0x0000000108067824 */ /* 0x040fe200078e0a09 */
[----:B------:R-:W-:Y:S02]  /*0fc0*/  ISETP.GT.U32.AND P1, PT, R8, R9, PT ;  /* 0x000000090800720c */ /* 0x000fe40003f24070 */
[----:B0-----:R-:W-:-:S02]  /*0fd0*/  @!P0 IADD3 R2, P2, PT, R2, 0x1, RZ ;  /* 0x0000000102028810 */ /* 0x001fc40007f5e0ff */
[----:B------:R-:W-:Y:S02]  /*0fe0*/  ISETP.LE.U32.OR P1, PT, R6, 0x3, !P1 ;  /* 0x000000030600780c */ /* 0x000fe40004f23470 */
[----:B------:R-:W-:Y:S01]  /*0ff0*/  CS2R R6, SRZ ;  /* 0x0000000000067805 */ /* 0x000fe2000001ff00 */
[----:B------:R-:W-:Y:S01]  /*1000*/  @!P0 IMAD.X R3, RZ, RZ, R3, P2 ;  /* 0x000000ffff038224 */ /* 0x000fe200010e0603 */
[CC--:B--2---:R-:W-:Y:S02]  /*1010*/  @!P0 SHF.L.U32 R11, R10.reuse, R5.reuse, RZ ;  /* 0x000000050a0b8219 */ /* 0x0c4fe400000006ff */
[----:B------:R-:W-:Y:S01]  /*1020*/  @!P0 SHF.L.U64.HI R10, R10, R5, RZ ;  /* 0x000000050a0a8219 */ /* 0x000fe200000102ff */
[----:B------:R-:W-:Y:S01]  /*1030*/  @!P0 IMAD.MOV.U32 R5, RZ, RZ, 0x8 ;  /* 0x00000008ff058424 */ /* 0x000fe200078e00ff */
[----:B------:R-:W-:Y:S02]  /*1040*/  @!P0 LOP3.LUT R6, R11, R6, RZ, 0xfc, !PT ;  /* 0x000000060b068212 */ /* 0x000fe400078efcff */
[----:B------:R-:W-:-:S03]  /*1050*/  @!P0 LOP3.LUT R7, R10, R7, RZ, 0xfc, !PT ;  /* 0x000000070a078212 */ /* 0x000fc600078efcff */
[----:B------:R-:W-:Y:S05]  /*1060*/  @P1 BRA `(.L_x_127) ;  /* 0x00000000006c1947 */ /* 0x000fea0003800000 */
[----:B------:R-:W-:Y:S01]  /*1070*/  PLOP3.LUT P0, PT, PT, PT, PT, 0x8, 0x80 ;  /* 0x000000000080781c */ /* 0x000fe20003f0e170 */
[----:B------:R-:W-:-:S12]  /*1080*/  VIADD R10, R8, 0xfffffffd ;  /* 0xfffffffd080a7836 */ /* 0x000fd80000000000 */
.L_x_128:
[----:B------:R-:W2:Y:S04]  /*1090*/  LDG.E.U8.CONSTANT R15, desc[UR4][R2.64+0x1] ;  /* 0x00000104020f7981 */ /* 0x000ea8000c1e9100 */
[----:B------:R-:W3:Y:S04]  /*10a0*/  LDG.E.U8.CONSTANT R14, desc[UR4][R2.64] ;  /* 0x00000004020e7981 */ /* 0x000ee8000c1e9100 */
[----:B------:R-:W4:Y:S04]  /*10b0*/  LDG.E.U8.CONSTANT R16, desc[UR4][R2.64+0x2] ;  /* 0x0000020402107981 */ /* 0x000f28000c1e9100 */
[----:B------:R0:W4:Y:S01]  /*10c0*/  LDG.E.U8.CONSTANT R11, desc[UR4][R2.64+0x3] ;  /* 0x00000304020b7981 */ /* 0x000122000c1e9100 */
[----:B------:R-:W-:-:S02]  /*10d0*/  VIADD R18, R5, 0x8 ;  /* 0x0000000805127836 */ /* 0x000fc40000000000 */
[----:B------:R-:W-:-:S05]  /*10e0*/  VIADD R9, R9, 0x4 ;  /* 0x0000000409097836 */ /* 0x000fca0000000000 */
[----:B------:R-:W-:Y:S02]  /*10f0*/  ISETP.GE.U32.AND P1, PT, R9, R10, PT ;  /* 0x0000000a0900720c */ /* 0x000fe40003f26070 */
        /* <DEDUP_REMOVED lines=18> */
.L_x_127:
[----:B------:R-:W-:Y:S05]  /*1220*/  BSYNC.RECONVERGENT B1 ;  /* 0x0000000000017941 */ /* 0x000fea0003800200 */
.L_x_126:
[C---:B------:R-:W-:Y:S01]  /*1230*/  IMAD.IADD R10, R8.reuse, 0x1, -R9 ;  /* 0x00000001080a7824 */ /* 0x040fe200078e0a09 */
[----:B------:R-:W-:-:S04]  /*1240*/  ISETP.GT.U32.AND P1, PT, R8, R9, PT ;  /* 0x000000090800720c */ /* 0x000fc80003f24070 */
[----:B------:R-:W-:-:S13]  /*1250*/  ISETP.LE.U32.OR P1, PT, R10, 0x1, !P1 ;  /* 0x000000010a00780c */ /* 0x000fda0004f23470 */
[----:B------:R-:W-:Y:S01]  /*1260*/  @!P1 VIADD R9, R9, 0x2 ;  /* 0x0000000209099836 */ /* 0x000fe20000000000 */
[----:B------:R-:W-:-:S04]  /*1270*/  @!P1 PLOP3.LUT P0, PT, PT, PT, PT, 0x8, 0x80 ;  /* 0x000000000080981c */ /* 0x000fc80003f0e170 */
[----:B------:R-:W-:Y:S01]  /*1280*/  ISETP.LT.U32.OR P0, PT, R9, R8, P0 ;  /* 0x000000080900720c */ /* 0x000fe20000701470 */
[----:B------:R-:W-:Y:S01]  /*1290*/  @!P1 IMAD.MOV.U32 R8, RZ, RZ, R2 ;  /* 0x000000ffff089224 */ /* 0x000fe200078e0002 */
[----:B------:R-:W-:Y:S01]  /*12a0*/  @!P1 IADD3 R2, P2, PT, R2, 0x2, RZ ;  /* 0x0000000202029810 */ /* 0x000fe20007f5e0ff */
[----:B------:R-:W-:-:S05]  /*12b0*/  @!P1 IMAD.MOV.U32 R9, RZ, RZ, R3 ;  /* 0x000000ffff099224 */ /* 0x000fca00078e0003 */
[----:B------:R-:W2:Y:S01]  /*12c0*/  @!P1 LDG.E.U8.CONSTANT R14, desc[UR4][R8.64] ;  /* 0x00000004080e9981 */ /* 0x000ea2000c1e9100 */
[----:B------:R-:W-:-:S03]  /*12d0*/  @!P1 IMAD.X R3, RZ, RZ, R3, P2 ;  /* 0x000000ffff039224 */ /* 0x000fc600010e0603 */
[----:B------:R-:W3:Y:S04]  /*12e0*/  @!P1 LDG.E.U8.CONSTANT R10, desc[UR4][R8.64+0x1] ;  /* 0x00000104080a9981 */ /* 0x000ee8000c1e9100 */
[----:B------:R0:W4:Y:S01]  /*12f0*/  @P0 LDG.E.U8.CONSTANT R2, desc[UR4][R2.64] ;  /* 0x0000000402020981 */ /* 0x000122000c1e9100 */
[----:B------:R-:W-:Y:S01]  /*1300*/  @!P1 VIADD R15, R5, 0x8 ;  /* 0x00000008050f9836 */ /* 0x000fe20000000000 */
[----:B------:R-:W-:Y:S01]  /*1310*/  LOP3.LUT R4, R4, 0x7, RZ, 0xc0, !PT ;  /* 0x0000000704047812 */ /* 0x000fe200078ec0ff */
[----:B0-----:R-:W-:-:S05]  /*1320*/  IMAD.MOV.U32 R3, RZ, RZ, -0x1 ;  /* 0xffffffffff037424 */ /* 0x001fca00078e00ff */
[----:B------:R-:W-:Y:S02]  /*1330*/  SHF.L.U32 R3, R3, R0, RZ ;  /* 0x0000000003037219 */ /* 0x000fe400000006ff */
[CC--:B--2---:R-:W-:Y:S02]  /*1340*/  @!P1 SHF.L.U64.HI R16, R14.reuse, R5.reuse, RZ ;  /* 0x000000050e109219 */ /* 0x0c4fe400000102ff */
[----:B------:R-:W-:Y:S01]  /*1350*/  @!P1 SHF.L.U32 R14, R14, R5, RZ ;  /* 0x000000050e0e9219 */ /* 0x000fe200000006ff */
[----:B------:R-:W-:Y:S01]  /*1360*/  @!P1 VIADD R5, R5, 0x10 ;  /* 0x0000001005059836 */ /* 0x000fe20000000000 */
[CC--:B---3--:R-:W-:Y:S02]  /*1370*/  @!P1 SHF.L.U32 R11, R10.reuse, R15.reuse, RZ ;  /* 0x0000000f0a0b9219 */ /* 0x0c8fe400000006ff */
[----:B------:R-:W-:Y:S02]  /*1380*/  @!P1 SHF.L.U64.HI R10, R10, R15, RZ ;  /* 0x0000000f0a0a9219 */ /* 0x000fe400000102ff */
[----:B------:R-:W-:-:S02]  /*1390*/  @!P1 LOP3.LUT R6, R11, R14, R6, 0xfe, !PT ;  /* 0x0000000e0b069212 */ /* 0x000fc400078efe06 */
[-C--:B----4-:R-:W-:Y:S02]  /*13a0*/  @P0 SHF.L.U32 R11, R2, R5.reuse, RZ ;  /* 0x00000005020b0219 */ /* 0x090fe400000006ff */
[----:B------:R-:W-:Y:S02]  /*13b0*/  @!P1 LOP3.LUT R7, R10, R16, R7, 0xfe, !PT ;  /* 0x000000100a079212 */ /* 0x000fe400078efe07 */
[----:B------:R-:W-:Y:S02]  /*13c0*/  @P0 SHF.L.U64.HI R8, R2, R5, RZ ;  /* 0x0000000502080219 */ /* 0x000fe400000102ff */
[----:B------:R-:W-:Y:S02]  /*13d0*/  @P0 LOP3.LUT R6, R11, R6, RZ, 0xfc, !PT ;  /* 0x000000060b060212 */ /* 0x000fe400078efcff */
[----:B------:R-:W-:-:S04]  /*13e0*/  @P0 LOP3.LUT R7, R8, R7, RZ, 0xfc, !PT ;  /* 0x0000000708070212 */ /* 0x000fc800078efcff */
[----:B------:R-:W-:-:S04]  /*13f0*/  SHF.R.U64 R6, R6, R4, R7 ;  /* 0x0000000406067219 */ /* 0x000fc80000001207 */
[----:B------:R-:W-:-:S04]  /*1400*/  LOP3.LUT R3, R6, 0xfffffffe, R3, 0x70, !PT ;  /* 0xfffffffe06037812 */ /* 0x000fc800078e7003 */
[----:B-----5:R-:W-:-:S05]  /*1410*/  IADD3 R12, P0, PT, R3, R12, RZ ;  /* 0x0000000c030c7210 */ /* 0x020fca0007f1e0ff */
[----:B------:R-:W-:-:S08]  /*1420*/  IMAD.X R13, RZ, RZ, R13, P0 ;  /* 0x000000ffff0d7224 */ /* 0x000fd000000e060d */
.L_x_106:
[----:B------:R-:W-:Y:S05]  /*1430*/  BSYNC.RECONVERGENT B0 ;  /* 0x0000000000007941 */ /* 0x000fea0003800200 */
.L_x_105:
[----:B------:R-:W-:Y:S05]  /*1440*/  BRA `(.L_x_104) ;  /* 0x0000002c00f87947 */ /* 0x000fea0003800000 */
.L_x_103:
[----:B------:R-:W0:Y:S02]  /*1450*/  LDC.64 R14, c[0x0][0x390] ;  /* 0x0000e400ff0e7b82 */ /* 0x000e240000000a00 */
[----:B0-----:R-:W-:-:S05]  /*1460*/  IMAD.WIDE.U32 R14, R7, 0x10, R14 ;  /* 0x00000010070e7825 */ /* 0x001fca00078e000e */
[----:B------:R0:W5:Y:S01]  /*1470*/  LDG.E.64.CONSTANT R12, desc[UR4][R14.64] ;  /* 0x000000040e0c7981 */ /* 0x000162000c1e9b00 */
[----:B------:R-:W-:Y:S01]  /*1480*/  LOP3.LUT R2, R2, 0xffffff80, RZ, 0xc0, !PT ;  /* 0xffffff8002027812 */ /* 0x000fe200078ec0ff */
[----:B------:R-:W-:Y:S03]  /*1490*/  BSSY.RECONVERGENT B2, `(.L_x_129) ;  /* 0x00001d6000027945 */ /* 0x000fe60003800200 */
[C---:B------:R-:W-:Y:S02]  /*14a0*/  IADD3 R0, P1, PT, R2.reuse, 0x80, RZ ;  /* 0x0000008002007810 */ /* 0x040fe40007f3e0ff */
[----:B------:R-:W-:Y:S02]  /*14b0*/  IADD3 R3, PT, PT, -R2, UR6, RZ ;  /* 0x0000000602037c10 */ /* 0x000fe4000fffe1ff */
[----:B------:R-:W-:Y:S01]  /*14c0*/  ISETP.GT.U32.AND P0, PT, R0, UR6, PT ;  /* 0x0000000600007c0c */ /* 0x000fe2000bf04070 */
[----:B------:R-:W-:-:S05]  /*14d0*/  IMAD.X R0, RZ, RZ, RZ, P1 ;  /* 0x000000ffff007224 */ /* 0x000fca00008e06ff */
[----:B------:R-:W-:-:S04]  /*14e0*/  ISETP.GT.U32.AND.EX P0, PT, R0, UR7, PT, P0 ;  /* 0x0000000700007c0c */ /* 0x000fc8000bf04100 */
[----:B------:R-:W-:-:S04]  /*14f0*/  ISETP.GT.OR P0, PT, R3, R22, !P0 ;  /* 0x000000160300720c */ /* 0x000fc80004704670 */
[----:B------:R-:W-:-:S13]  /*1500*/  ISETP.EQ.OR P0, PT, R22, RZ, !P0 ;  /* 0x000000ff1600720c */ /* 0x000fda0004702670 */
[----:B0-----:R-:W-:Y:S05]  /*1510*/  @P0 BRA `(.L_x_130) ;  /* 0x0000001c00340947 */ /* 0x001fea0003800000 */
[----:B------:R0:W5:Y:S01]  /*1520*/  LDG.E.CONSTANT R10, desc[UR4][R4.64+0x8] ;  /* 0x00000804040a7981 */ /* 0x000162000c1e9900 */
[----:B------:R-:W-:Y:S01]  /*1530*/  BSSY.RECONVERGENT B1, `(.L_x_130) ;  /* 0x00001cb000017945 */ /* 0x000fe20003800200 */
[----:B------:R-:W-:-:S07]  /*1540*/  IMAD.MOV.U32 R9, RZ, RZ, RZ ;  /* 0x000000ffff097224 */ /* 0x000fce00078e00ff */
.L_x_162:
[----:B------:R-:W-:Y:S01]  /*1550*/  SHF.R.U32.HI R0, RZ, 0x2, R9 ;  /* 0x00000002ff007819 */ /* 0x000fe20000011609 */
[----:B------:R-:W-:Y:S03]  /*1560*/  BSSY.RECONVERGENT B0, `(.L_x_131) ;  /* 0x00001c2000007945 */ /* 0x000fe60003800200 */
[----:B------:R-:W-:Y:S02]  /*1570*/  LOP3.LUT R3, R0, 0x1ffffff8, RZ, 0xc0, !PT ;  /* 0x1ffffff800037812 */ /* 0x000fe400078ec0ff */
[----:B------:R-:W-:Y:S02]  /*1580*/  LOP3.LUT R0, R9, 0x1f, RZ, 0xc0, !PT ;  /* 0x0000001f09007812 */ /* 0x000fe400078ec0ff */
[----:B-----5:R-:W-:-:S04]  /*1590*/  SHF.R.U32.HI R3, RZ, R3, R10 ;  /* 0x00000003ff037219 */ /* 0x020fc8000001160a */
[----:B0-----:R-:W-:-:S13]  /*15a0*/  LOP3.LUT P0, R5, R3, 0xff, RZ, 0xc0, !PT ;  /* 0x000000ff03057812 */ /* 0x001fda000780c0ff */
[----:B------:R-:W-:Y:S05]  /*15b0*/  @P0 BRA `(.L_x_132) ;  /* 0x0000000000080947 */ /* 0x000fea0003800000 */
[----:B------:R0:W5:Y:S01]  /*15c0*/  LDG.E.64.CONSTANT R2, desc[UR4][R14.64+0x8] ;  /* 0x000008040e027981 */ /* 0x000162000c1e9b00 */
[----:B------:R-:W-:Y:S05]  /*15d0*/  BRA `(.L_x_133) ;  /* 0x0000001800e87947 */ /* 0x000fea0003800000 */
.L_x_132:
[----:B------:R-:W-:Y:S01]  /*15e0*/  ISETP.GE.U32.AND P0, PT, R9, 0x20, PT ;  /* 0x000000200900780c */ /* 0x000fe20003f06070 */
[----:B------:R-:W-:Y:S01]  /*15f0*/  BSSY.RECONVERGENT B3, `(.L_x_134) ;  /* 0x0000044000037945 */ /* 0x000fe20003800200 */
[----:B------:R-:W-:-:S11]  /*1600*/  CS2R R2, SRZ ;  /* 0x0000000000027805 */ /* 0x000fd6000001ff00 */
[----:B------:R-:W-:Y:S05]  /*1610*/  @!P0 BRA `(.L_x_135) ;  /* 0x0000000400048947 */ /* 0x000fea0003800000 */
[----:B------:R-:W-:Y:S01]  /*1620*/  SHF.R.U32.HI R2, RZ, 0x5, R9 ;  /* 0x00000005ff027819 */ /* 0x000fe20000011609 */
[----:B------:R-:W-:-:S03]  /*1630*/  IMAD.MOV.U32 R17, RZ, RZ, RZ ;  /* 0x000000ffff117224 */ /* 0x000fc600078e00ff */
[----:B------:R-:W-:-:S05]  /*1640*/  VIMNMX.U32 R2, PT, PT, R2, 0x1, !PT ;  /* 0x0000000102027848 */ /* 0x000fca0007fe0000 */
[----:B------:R-:W-:Y:S01]  /*1650*/  IMAD.MOV R4, RZ, RZ, -R2 ;  /* 0x000000ffff047224 */ /* 0x000fe200078e0a02 */
[----:B------:R-:W-:-:S04]  /*1660*/  CS2R R2, SRZ ;  /* 0x0000000000027805 */ /* 0x000fc8000001ff00 */
[----:B------:R-:W-:-:S13]  /*1670*/  ISETP.GE.AND P0, PT, R4, RZ, PT ;  /* 0x000000ff0400720c */ /* 0x000fda0003f06270 */
[----:B------:R-:W-:Y:S05]  /*1680*/  @P0 BRA `(.L_x_136) ;  /* 0x0000000000c40947 */ /* 0x000fea0003800000 */
[----:B------:R-:W-:Y:S01]  /*1690*/  IMAD.MOV R16, RZ, RZ, -R4 ;  /* 0x000000ffff107224 */ /* 0x000fe200078e0a04 */
[----:B------:R-:W-:Y:S01]  /*16a0*/  BSSY.RECONVERGENT B4, `(.L_x_137) ;  /* 0x000001c000047945 */ /* 0x000fe20003800200 */
[----:B------:R-:W-:-:S03]  /*16b0*/  PLOP3.LUT P0, PT, PT, PT, PT, 0x80, 0x8 ;  /* 0x000000000008781c */ /* 0x000fc60003f0f070 */
[----:B------:R-:W-:-:S13]  /*16c0*/  ISETP.GT.AND P1, PT, R16, 0x3, PT ;  /* 0x000000031000780c */ /* 0x000fda0003f24270 */
[----:B------:R-:W-:Y:S05]  /*16d0*/  @!P1 BRA `(.L_x_138) ;  /* 0x0000000000609947 */ /* 0x000fea0003800000 */
[----:B------:R-:W-:-:S13]  /*16e0*/  PLOP3.LUT P0, PT, PT, PT, PT, 0x8, 0x80 ;  /* 0x000000000080781c */ /* 0x000fda0003f0e170 */
.L_x_139:
[C---:B------:R-:W-:Y:S01]  /*16f0*/  VIADD R19, R17.reuse, 0x8 ;  /* 0x0000000811137836 */ /* 0x040fe20000000000 */
[--C-:B------:R-:W-:Y:S01]  /*1700*/  SHF.R.U32.HI R16, RZ, R17, R10.reuse ;  /* 0x00000011ff107219 */ /* 0x100fe2000001160a */
[C---:B------:R-:W-:Y:S02]  /*1710*/  VIADD R21, R17.reuse, 0x10 ;  /* 0x0000001011157836 */ /* 0x040fe40000000000 */
[----:B------:R-:W-:Y:S01]  /*1720*/  VIADD R25, R17, 0x18 ;  /* 0x0000001811197836 */ /* 0x000fe20000000000 */
[--C-:B------:R-:W-:Y:S01]  /*1730*/  SHF.R.U32.HI R19, RZ, R19, R10.reuse ;  /* 0x00000013ff137219 */ /* 0x100fe2000001160a */
[----:B------:R-:W-:Y:S01]  /*1740*/  VIADD R4, R4, 0x4 ;  /* 0x0000000404047836 */ /* 0x000fe20000000000 */
[--C-:B------:R-:W-:Y:S01]  /*1750*/  SHF.R.U32.HI R21, RZ, R21, R10.reuse ;  /* 0x00000015ff157219 */ /* 0x100fe2000001160a */
[----:B------:R-:W-:Y:S01]  /*1760*/  IMAD.SHL.U32 R16, R16, 0x20, RZ ;  /* 0x0000002010107824 */ /* 0x000fe200078e00ff */
[----:B------:R-:W-:Y:S01]  /*1770*/  SHF.R.U32.HI R25, RZ, R25, R10 ;  /* 0x00000019ff197219 */ /* 0x000fe2000001160a */
[----:B------:R-:W-:Y:S01]  /*1780*/  IMAD.SHL.U32 R18, R19, 0x20, RZ ;  /* 0x0000002013127824 */ /* 0x000fe200078e00ff */
[----:B------:R-:W-:Y:S01]  /*1790*/  ISETP.GE.AND P1, PT, R4, -0x3, PT ;  /* 0xfffffffd0400780c */ /* 0x000fe20003f26270 */
[----:B------:R-:W-:Y:S01]  /*17a0*/  IMAD.SHL.U32 R21, R21, 0x20, RZ ;  /* 0x0000002015157824 */ /* 0x000fe200078e00ff */
[----:B------:R-:W-:Y:S01]  /*17b0*/  LOP3.LUT R19, R16, 0x1fe0, RZ, 0xc0, !PT ;  /* 0x00001fe010137812 */ /* 0x000fe200078ec0ff */
[----:B------:R-:W-:Y:S01]  /*17c0*/  IMAD.SHL.U32 R25, R25, 0x20, RZ ;  /* 0x0000002019197824 */ /* 0x000fe200078e00ff */
[----:B------:R-:W-:Y:S01]  /*17d0*/  LOP3.LUT R18, R18, 0x1fe0, RZ, 0xc0, !PT ;  /* 0x00001fe012127812 */ /* 0x000fe200078ec0ff */
[----:B------:R-:W-:Y:S01]  /*17e0*/  VIADD R17, R17, 0x20 ;  /* 0x0000002011117836 */ /* 0x000fe20000000000 */
[----:B------:R-:W-:-:S02]  /*17f0*/  LOP3.LUT R21, R21, 0x1fe0, RZ, 0xc0, !PT ;  /* 0x00001fe015157812 */ /* 0x000fc400078ec0ff */
[----:B------:R-:W-:Y:S02]  /*1800*/  IADD3 R18, P2, P3, R18, R2, R19 ;  /* 0x0000000212127210 */ /* 0x000fe40007b5e013 */
[----:B------:R-:W-:Y:S02]  /*1810*/  LOP3.LUT R2, R25, 0x1fe0, RZ, 0xc0, !PT ;  /* 0x00001fe019027812 */ /* 0x000fe400078ec0ff */
[----:B------:R-:W-:Y:S02]  /*1820*/  IADD3.X R3, PT, PT, RZ, R3, RZ, P2, P3 ;  /* 0x00000003ff037210 */ /* 0x000fe400017e64ff */
[----:B------:R-:W-:-:S04]  /*1830*/  IADD3 R2, P4, P5, R2, R18, R21 ;  /* 0x0000001202027210 */ /* 0x000fc80007d9e015 */
[----:B------:R-:W-:Y:S01]  /*1840*/  IADD3.X R3, PT, PT, RZ, R3, RZ, P4, P5 ;  /* 0x00000003ff037210 */ /* 0x000fe200027ea4ff */
[----:B------:R-:W-:Y:S08]  /*1850*/  @!P1 BRA `(.L_x_139) ;  /* 0xfffffffc00a49947 */ /* 0x000ff0000383ffff */
.L_x_138:
[----:B------:R-:W-:Y:S05]  /*1860*/  BSYNC.RECONVERGENT B4 ;  /* 0x0000000000047941 */ /* 0x000fea0003800200 */
.L_x_137:
[----:B------:R-:W-:Y:S01]  /*1870*/  IMAD.MOV R16, RZ, RZ, -R4 ;  /* 0x000000ffff107224 */ /* 0x000fe200078e0a04 */
[----:B------:R-:W-:Y:S04]  /*1880*/  BSSY.RECONVERGENT B4, `(.L_x_140) ;  /* 0x000000f000047945 */ /* 0x000fe80003800200 */
[----:B------:R-:W-:-:S13]  /*1890*/  ISETP.GT.AND P1, PT, R16, 0x1, PT ;  /* 0x000000011000780c */ /* 0x000fda0003f24270 */
[----:B------:R-:W-:Y:S05]  /*18a0*/  @!P1 BRA `(.L_x_141) ;  /* 0x0000000000309947 */ /* 0x000fea0003800000 */
[C---:B------:R-:W-:Y:S01]  /*18b0*/  VIADD R19, R17.reuse, 0x8 ;  /* 0x0000000811137836 */ /* 0x040fe20000000000 */
[--C-:B------:R-:W-:Y:S01]  /*18c0*/  SHF.R.U32.HI R16, RZ, R17, R10.reuse ;  /* 0x00000011ff107219 */ /* 0x100fe2000001160a */
[----:B------:R-:W-:Y:S01]  /*18d0*/  VIADD R4, R4, 0x2 ;  /* 0x0000000204047836 */ /* 0x000fe20000000000 */
[----:B------:R-:W-:Y:S01]  /*18e0*/  PLOP3.LUT P0, PT, PT, PT, PT, 0x8, 0x80 ;  /* 0x000000000080781c */ /* 0x000fe20003f0e170 */
[----:B------:R-:W-:Y:S01]  /*18f0*/  VIADD R17, R17, 0x10 ;  /* 0x0000001011117836 */ /* 0x000fe20000000000 */
[----:B------:R-:W-:Y:S01]  /*1900*/  SHF.R.U32.HI R19, RZ, R19, R10 ;  /* 0x00000013ff137219 */ /* 0x000fe2000001160a */
[----:B------:R-:W-:-:S04]  /*1910*/  IMAD.SHL.U32 R16, R16, 0x20, RZ ;  /* 0x0000002010107824 */ /* 0x000fc800078e00ff */
[----:B------:R-:W-:Y:S01]  /*1920*/  IMAD.SHL.U32 R18, R19, 0x20, RZ ;  /* 0x0000002013127824 */ /* 0x000fe200078e00ff */
[----:B------:R-:W-:-:S04]  /*1930*/  LOP3.LUT R19, R16, 0x1fe0, RZ, 0xc0, !PT ;  /* 0x00001fe010137812 */ /* 0x000fc800078ec0ff */
[----:B------:R-:W-:-:S04]  /*1940*/  LOP3.LUT R18, R18, 0x1fe0, RZ, 0xc0, !PT ;  /* 0x00001fe012127812 */ /* 0x000fc800078ec0ff */
[----:B------:R-:W-:-:S04]  /*1950*/  IADD3 R2, P1, P2, R18, R2, R19 ;  /* 0x0000000212027210 */ /* 0x000fc80007a3e013 */
[----:B------:R-:W-:-:S09]  /*1960*/  IADD3.X R3, PT, PT, RZ, R3, RZ, P1, P2 ;  /* 0x00000003ff037210 */ /* 0x000fd20000fe44ff */
.L_x_141:
[----:B------:R-:W-:Y:S05]  /*1970*/  BSYNC.RECONVERGENT B4 ;  /* 0x0000000000047941 */ /* 0x000fea0003800200 */
.L_x_140:
[----:B------:R-:W-:-:S13]  /*1980*/  ISETP.NE.OR P0, PT, R4, RZ, P0 ;  /* 0x000000ff0400720c */ /* 0x000fda0000705670 */
[----:B------:R-:W-:Y:S05]  /*1990*/  @!P0 BRA `(.L_x_135) ;  /* 0x0000000000248947 */ /* 0x000fea0003800000 */
.L_x_136:
[----:B------:R-:W-:Y:S01]  /*19a0*/  VIADD R4, R4, 0x1 ;  /* 0x0000000104047836 */ /* 0x000fe20000000000 */
[----:B------:R-:W-:Y:S01]  /*19b0*/  SHF.R.U32.HI R16, RZ, R17, R10 ;  /* 0x00000011ff107219 */ /* 0x000fe2000001160a */
[----:B------:R-:W-:-:S03]  /*19c0*/  VIADD R17, R17, 0x8 ;  /* 0x0000000811117836 */ /* 0x000fc60000000000 */
[----:B------:R-:W-:Y:S01]  /*19d0*/  ISETP.NE.AND P0, PT, R4, RZ, PT ;  /* 0x000000ff0400720c */ /* 0x000fe20003f05270 */
[----:B------:R-:W-:-:S05]  /*19e0*/  IMAD.SHL.U32 R16, R16, 0x20, RZ ;  /* 0x0000002010107824 */ /* 0x000fca00078e00ff */
[----:B------:R-:W-:-:S04]  /*19f0*/  LOP3.LUT R19, R16, 0x1fe0, RZ, 0xc0, !PT ;  /* 0x00001fe010137812 */ /* 0x000fc800078ec0ff */
[----:B------:R-:W-:-:S05]  /*1a00*/  IADD3 R2, P1, PT, R19, R2, RZ ;  /* 0x0000000213027210 */ /* 0x000fca0007f3e0ff */
[----:B------:R-:W-:Y:S01]  /*1a10*/  IMAD.X R3, RZ, RZ, R3, P1 ;  /* 0x000000ffff037224 */ /* 0x000fe200008e0603 */
[----:B------:R-:W-:Y:S07]  /*1a20*/  @P0 BRA `(.L_x_136) ;  /* 0xfffffffc00dc0947 */ /* 0x000fee000383ffff */
.L_x_135:
[----:B------:R-:W-:Y:S05]  /*1a30*/  BSYNC.RECONVERGENT B3 ;  /* 0x0000000000037941 */ /* 0x000fea0003800200 */
.L_x_134:
[----:B------:R-:W-:-:S13]  /*1a40*/  ISETP.GE.U32.AND P0, PT, R5, 0x21, PT ;  /* 0x000000210500780c */ /* 0x000fda0003f06070 */
[----:B------:R-:W-:Y:S05]  /*1a50*/  @!P0 BRA `(.L_x_142) ;  /* 0x0000001000288947 */ /* 0x000fea0003800000 */
[----:B------:R-:W-:Y:S01]  /*1a60*/  IMAD R17, R0, R5, RZ ;  /* 0x0000000500117224 */ /* 0x000fe200078e02ff */
[----:B------:R-:W-:Y:S01]  /*1a70*/  VIMNMX.U32 R5, PT, PT, R5, 0x40, PT ;  /* 0x0000004005057848 */ /* 0x000fe20003fe0000 */
[----:B------:R-:W-:Y:S04]  /*1a80*/  BSSY.RECONVERGENT B4, `(.L_x_143) ;  /* 0x00000d0000047945 */ /* 0x000fe80003800200 */
[----:B------:R-:W-:Y:S01]  /*1a90*/  BSSY.RELIABLE B3, `(.L_x_144) ;  /* 0x00000b1000037945 */ /* 0x000fe20003800100 */
[----:B------:R-:W-:Y:S01]  /*1aa0*/  IMAD.MOV.U32 R18, RZ, RZ, RZ ;  /* 0x000000ffff127224 */ /* 0x000fe200078e00ff */
[C---:B------:R-:W-:Y:S02]  /*1ab0*/  LOP3.LUT R0, R17.reuse, 0x7, RZ, 0xc0, !PT ;  /* 0x0000000711007812 */ /* 0x040fe400078ec0ff */
[----:B------:R-:W-:Y:S01]  /*1ac0*/  IADD3 R4, P1, PT, R17, R2, RZ ;  /* 0x0000000211047210 */ /* 0x000fe20007f3e0ff */
[----:B------:R-:W-:Y:S01]  /*1ad0*/  IMAD.MOV.U32 R17, RZ, RZ, RZ ;  /* 0x000000ffff117224 */ /* 0x000fe200078e00ff */
[----:B------:R-:W-:Y:S01]  /*1ae0*/  IADD3 R0, PT, PT, R5, 0x7, R0 ;  /* 0x0000000705007810 */ /* 0x000fe20007ffe000 */
[----:B------:R-:W-:-:S02]  /*1af0*/  IMAD.MOV.U32 R5, RZ, RZ, RZ ;  /* 0x000000ffff057224 */ /* 0x000fc400078e00ff */
[----:B------:R-:W-:Y:S01]  /*1b00*/  IMAD.X R3, RZ, RZ, R3, P1 ;  /* 0x000000ffff037224 */ /* 0x000fe200008e0603 */
[----:B------:R-:W-:-:S04]  /*1b10*/  SHF.R.U32.HI R0, RZ, 0x3, R0 ;  /* 0x00000003ff007819 */ /* 0x000fc80000011600 */
[----:B------:R-:W-:Y:S02]  /*1b20*/  LOP3.LUT R0, R0, 0x1c, RZ, 0xc0, !PT ;  /* 0x0000001c00007812 */ /* 0x000fe400078ec0ff */
[--C-:B------:R-:W-:Y:S02]  /*1b30*/  SHF.R.U64 R4, R4, 0x3, R3.reuse ;  /* 0x0000000304047819 */ /* 0x100fe40000001203 */
[----:B------:R-:W-:Y:S02]  /*1b40*/  ISETP.GT.AND P0, PT, R0, RZ, PT ;  /* 0x000000ff0000720c */ /* 0x000fe40003f04270 */
[----:B------:R-:W-:-:S11]  /*1b50*/  SHF.R.U32.HI R16, RZ, 0x3, R3 ;  /* 0x00000003ff107819 */ /* 0x000fd60000011603 */
        /* <DEDUP_REMOVED lines=9> */
.L_x_149:
[----:B------:R-:W-:-:S04]  /*1bf0*/  IADD3 R2, P1, P2, R23, R4, R5 ;  /* 0x0000000417027210 */ /* 0x000fc80007a3e005 */
[----:B------:R-:W-:-:S05]  /*1c00*/  IADD3.X R3, PT, PT, R11, R16, RZ, P1, P2 ;  /* 0x000000100b037210 */ /* 0x000fca0000fe44ff */
[----:B------:R-:W2:Y:S04]  /*1c10*/  LDG.E.U8.CONSTANT R21, desc[UR4][R2.64+0x1] ;  /* 0x0000010402157981 */ /* 0x000ea8000c1e9100 */
[----:B------:R-:W3:Y:S04]  /*1c20*/  LDG.E.U8.CONSTANT R20, desc[UR4][R2.64] ;  /* 0x0000000402147981 */ /* 0x000ee8000c1e9100 */
[----:B------:R-:W4:Y:S04]  /*1c30*/  LDG.E.U8.CONSTANT R6, desc[UR4][R2.64+0x2] ;  /* 0x0000020402067981 */ /* 0x000f28000c1e9100 */
[----:B------:R-:W5:Y:S01]  /*1c40*/  LDG.E.U8.CONSTANT R7, desc[UR4][R2.64+0x3] ;  /* 0x0000030402077981 */ /* 0x000f62000c1e9100 */
[----:B------:R-:W-:-:S04]  /*1c50*/  IMAD.SHL.U32 R19, R5, 0x8, RZ ;  /* 0x0000000805137824 */ /* 0x000fc800078e00ff */
[----:B------:R-:W-:-:S05]  /*1c60*/  VIADD R26, R19, 0x8 ;  /* 0x00000008131a7836 */ /* 0x000fca0000000000 */
[CC--:B--2---:R-:W-:Y:S02]  /*1c70*/  SHF.L.U64.HI R28, R21.reuse, R26.reuse, RZ ;  /* 0x0000001a151c7219 */ /* 0x0c4fe400000102ff */
[----:B------:R-:W-:Y:S02]  /*1c80*/  SHF.L.U32 R21, R21, R26, RZ ;  /* 0x0000001a15157219 */ /* 0x000fe400000006ff */
[CC--:B---3--:R-:W-:Y:S02]  /*1c90*/  SHF.L.U32 R25, R20.reuse, R19.reuse, RZ ;  /* 0x0000001314197219 */ /* 0x0c8fe400000006ff */
[----:B------:R-:W-:Y:S02]  /*1ca0*/  SHF.L.U64.HI R26, R20, R19, RZ ;  /* 0x00000013141a7219 */ /* 0x000fe400000102ff */
[----:B------:R-:W-:Y:S01]  /*1cb0*/  LOP3.LUT R20, R21, R25, R18, 0xfe, !PT ;  /* 0x0000001915147212 */ /* 0x000fe200078efe12 */
[C---:B------:R-:W-:Y:S01]  /*1cc0*/  VIADD R21, R19.reuse, 0x10 ;  /* 0x0000001013157836 */ /* 0x040fe20000000000 */
[----:B------:R-:W-:Y:S01]  /*1cd0*/  LOP3.LUT R18, R28, R26, R17, 0xfe, !PT ;  /* 0x0000001a1c127212 */ /* 0x000fe200078efe11 */
[----:B------:R-:W-:-:S02]  /*1ce0*/  VIADD R26, R19, 0x18 ;  /* 0x00000018131a7836 */ /* 0x000fc40000000000 */
[----:B------:R-:W-:Y:S01]  /*1cf0*/  VIADD R17, R5, 0x4 ;  /* 0x0000000405117836 */ /* 0x000fe20000000000 */
[C---:B----4-:R-:W-:Y:S02]  /*1d00*/  SHF.L.U32 R25, R6.reuse, R21, RZ ;  /* 0x0000001506197219 */ /* 0x050fe400000006ff */
[----:B-----5:R-:W-:Y:S02]  /*1d10*/  SHF.L.U32 R3, R7, R26, RZ ;  /* 0x0000001a07037219 */ /* 0x020fe400000006ff */
[----:B------:R-:W-:Y:S02]  /*1d20*/  IADD3 R2, P1, P2, R23, R4, R17 ;  /* 0x0000000417027210 */ /* 0x000fe40007a3e011 */
[----:B------:R-:W-:Y:S02]  /*1d30*/  LOP3.LUT R20, R3, R25, R20, 0xfe, !PT ;  /* 0x0000001903147212 */ /* 0x000fe400078efe14 */
[----:B------:R-:W-:Y:S02]  /*1d40*/  IADD3.X R3, PT, PT, R11, R16, RZ, P1, P2 ;  /* 0x000000100b037210 */ /* 0x000fe40000fe44ff */
[----:B------:R-:W-:-:S03]  /*1d50*/  SHF.L.U64.HI R28, R6, R21, RZ ;  /* 0x00000015061c7219 */ /* 0x000fc600000102ff */
[----:B------:R-:W2:Y:S04]  /*1d60*/  LDG.E.U8.CONSTANT R25, desc[UR4][R2.64] ;  /* 0x0000000402197981 */ /* 0x000ea8000c1e9100 */
[----:B------:R-:W3:Y:S01]  /*1d70*/  LDG.E.U8.CONSTANT R21, desc[UR4][R2.64+0x1] ;  /* 0x0000010402157981 */ /* 0x000ee2000c1e9100 */
[----:B------:R-:W-:-:S03]  /*1d80*/  SHF.L.U64.HI R27, R7, R26, RZ ;  /* 0x0000001a071b7219 */ /* 0x000fc600000102ff */
[----:B------:R-:W4:Y:S04]  /*1d90*/  LDG.E.U8.CONSTANT R6, desc[UR4][R2.64+0x2] ;  /* 0x0000020402067981 */ /* 0x000f28000c1e9100 */
[----:B------:R-:W5:Y:S01]  /*1da0*/  LDG.E.U8.CONSTANT R7, desc[UR4][R2.64+0x3] ;  /* 0x0000030402077981 */ /* 0x000f62000c1e9100 */
[----:B------:R-:W-:Y:S01]  /*1db0*/  LOP3.LUT R18, R27, R28, R18, 0xfe, !PT ;  /* 0x0000001c1b127212 */ /* 0x000fe200078efe12 */
[----:B------:R-:W-:Y:S02]  /*1dc0*/  IMAD.SHL.U32 R26, R17, 0x8, RZ ;  /* 0x00000008111a7824 */ /* 0x000fe400078e00ff */
[----:B------:R-:W-:-:S03]  /*1dd0*/  VIADD R28, R19, 0x28 ;  /* 0x00000028131c7836 */ /* 0x000fc60000000000 */
[CC--:B--2---:R-:W-:Y:S02]  /*1de0*/  SHF.L.U64.HI R27, R25.reuse, R26.reuse, RZ ;  /* 0x0000001a191b7219 */ /* 0x0c4fe400000102ff */
[----:B------:R-:W-:Y:S01]  /*1df0*/  SHF.L.U32 R25, R25, R26, RZ ;  /* 0x0000001a19197219 */ /* 0x000fe200000006ff */
[----:B------:R-:W-:Y:S01]  /*1e00*/  VIADD R26, R19, 0x38 ;  /* 0x00000038131a7836 */ /* 0x000fe20000000000 */
[CC--:B---3--:R-:W-:Y:S02]  /*1e10*/  SHF.L.U32 R17, R21.reuse, R28.reuse, RZ ;  /* 0x0000001c15117219 */ /* 0x0c8fe400000006ff */
[----:B------:R-:W-:Y:S02]  /*1e20*/  SHF.L.U64.HI R21, R21, R28, RZ ;  /* 0x0000001c15157219 */ /* 0x000fe400000102ff */
[----:B------:R-:W-:Y:S01]  /*1e30*/  LOP3.LUT R17, R17, R25, R20, 0xfe, !PT ;  /* 0x0000001911117212 */ /* 0x000fe200078efe14 */
[----:B------:R-:W-:Y:S01]  /*1e40*/  VIADD R25, R19, 0x30 ;  /* 0x0000003013197836 */ /* 0x000fe20000000000 */
[----:B------:R-:W-:Y:S01]  /*1e50*/  LOP3.LUT R21, R21, R27, R18, 0xfe, !PT ;  /* 0x0000001b15157212 */ /* 0x000fe200078efe12 */
[----:B------:R-:W-:Y:S01]  /*1e60*/  VIADD R20, R5, 0x8 ;  /* 0x0000000805147836 */ /* 0x000fe20000000000 */
[----:B-----5:R-:W-:-:S02]  /*1e70*/  SHF.L.U32 R18, R7, R26, RZ ;  /* 0x0000001a07127219 */ /* 0x020fc400000006ff */
[----:B----4-:R-:W-:Y:S02]  /*1e80*/  SHF.L.U32 R3, R6, R25, RZ ;  /* 0x0000001906037219 */ /* 0x010fe400000006ff */
        /* <DEDUP_REMOVED lines=8> */
[----:B------:R0:W5:Y:S01]  /*1f10*/  LDG.E.U8.CONSTANT R17, desc[UR4][R2.64+0x3] ;  /* 0x0000030402117981 */ /* 0x000162000c1e9100 */
[----:B------:R-:W-:Y:S01]  /*1f20*/  LOP3.LUT R21, R26, R27, R21, 0xfe, !PT ;  /* 0x0000001b1a157212 */ /* 0x000fe200078efe15 */
[----:B------:R-:W-:Y:S02]  /*1f30*/  IMAD.SHL.U32 R27, R20, 0x8, RZ ;  /* 0x00000008141b7824 */ /* 0x000fe400078e00ff */
[C---:B------:R-:W-:Y:S02]  /*1f40*/  VIADD R20, R19.reuse, 0x48 ;  /* 0x0000004813147836 */ /* 0x040fe40000000000 */
[----:B------:R-:W-:Y:S01]  /*1f50*/  VIADD R28, R19, 0x50 ;  /* 0x00000050131c7836 */ /* 0x000fe20000000000 */
[----:B--2---:R-:W-:-:S02]  /*1f60*/  SHF.L.U64.HI R26, R6, R27, RZ ;  /* 0x0000001b061a7219 */ /* 0x004fc400000102ff */
[----:B------:R-:W-:Y:S02]  /*1f70*/  SHF.L.U32 R6, R6, R27, RZ ;  /* 0x0000001b06067219 */ /* 0x000fe400000006ff */
[CC--:B---3--:R-:W-:Y:S02]  /*1f80*/  SHF.L.U32 R27, R25.reuse, R20.reuse, RZ ;  /* 0x00000014191b7219 */ /* 0x0c8fe400000006ff */
[----:B------:R-:W-:Y:S02]  /*1f90*/  SHF.L.U64.HI R25, R25, R20, RZ ;  /* 0x0000001419197219 */ /* 0x000fe400000102ff */
[----:B------:R-:W-:Y:S01]  /*1fa0*/  LOP3.LUT R20, R27, R6, R18, 0xfe, !PT ;  /* 0x000000061b147212 */ /* 0x000fe200078efe12 */
[----:B------:R-:W-:Y:S01]  /*1fb0*/  VIADD R18, R5, 0xc ;  /* 0x0000000c05127836 */ /* 0x000fe20000000000 */
[----:B0-----:R-:W-:Y:S01]  /*1fc0*/  LOP3.LUT R2, R25, R26, R21, 0xfe, !PT ;  /* 0x0000001a19027212 */ /* 0x001fe200078efe15 */
[----:B------:R-:W-:Y:S01]  /*1fd0*/  VIADD R26, R19, 0x58 ;  /* 0x00000058131a7836 */ /* 0x000fe20000000000 */
[----:B----4-:R-:W-:-:S02]  /*1fe0*/  SHF.L.U64.HI R21, R7, R28, RZ ;  /* 0x0000001c07157219 */ /* 0x010fc400000102ff */
[----:B------:R-:W-:Y:S02]  /*1ff0*/  IADD3 R6, P1, P2, R23, R4, R18 ;  /* 0x0000000417067210 */ /* 0x000fe40007a3e012 */
[----:B------:R-:W-:Y:S02]  /*2000*/  SHF.L.U32 R28, R7, R28, RZ ;  /* 0x0000001c071c7219 */ /* 0x000fe400000006ff */
[----:B------:R-:W-:Y:S02]  /*2010*/  IADD3.X R7, PT, PT, R11, R16, RZ, P1, P2 ;  /* 0x000000100b077210 */ /* 0x000fe40000fe44ff */
[CC--:B-----5:R-:W-:Y:S02]  /*2020*/  SHF.L.U64.HI R25, R17.reuse, R26.reuse, RZ ;  /* 0x0000001a11197219 */ /* 0x0e0fe400000102ff */
[----:B------:R-:W-:Y:S01]  /*2030*/  SHF.L.U32 R27, R17, R26, RZ ;  /* 0x0000001a111b7219 */ /* 0x000fe200000006ff */
[----:B------:R-:W2:Y:S04]  /*2040*/  LDG.E.U8.CONSTANT R3, desc[UR4][R6.64] ;  /* 0x0000000406037981 */ /* 0x000ea8000c1e9100 */
[----:B------:R-:W3:Y:S01]  /*2050*/  LDG.E.U8.CONSTANT R17, desc[UR4][R6.64+0x1] ;  /* 0x0000010406117981 */ /* 0x000ee2000c1e9100 */
[----:B------:R-:W-:Y:S01]  /*2060*/  LOP3.LUT R20, R27, R28, R20, 0xfe, !PT ;  /* 0x0000001c1b147212 */ /* 0x000fe200078efe14 */
[----:B------:R-:W-:Y:S01]  /*2070*/  VIADD R28, R19, 0x68 ;  /* 0x00000068131c7836 */ /* 0x000fe20000000000 */
[----:B------:R-:W-:Y:S01]  /*2080*/  LOP3.LUT R21, R25, R21, R2, 0xfe, !PT ;  /* 0x0000001519157212 */ /* 0x000fe200078efe02 */
[----:B------:R-:W-:-:S02]  /*2090*/  IMAD.SHL.U32 R2, R18, 0x8, RZ ;  /* 0x0000000812027824 */ /* 0x000fc400078e00ff */
[----:B------:R-:W-:-:S03]  /*20a0*/  VIADD R5, R5, 0x10 ;  /* 0x0000001005057836 */ /* 0x000fc60000000000 */
[----:B--2---:R-:W-:Y:S02]  /*20b0*/  SHF.L.U32 R18, R3, R2, RZ ;  /* 0x0000000203127219 */ /* 0x004fe400000006ff */
[CC--:B---3--:R-:W-:Y:S02]  /*20c0*/  SHF.L.U64.HI R26, R17.reuse, R28.reuse, RZ ;  /* 0x0000001c111a7219 */ /* 0x0c8fe400000102ff */
[----:B------:R-:W-:-:S04]  /*20d0*/  SHF.L.U32 R17, R17, R28, RZ ;  /* 0x0000001c11117219 */ /* 0x000fc800000006ff */
[----:B------:R-:W-:Y:S02]  /*20e0*/  LOP3.LUT R18, R17, R18, R20, 0xfe, !PT ;  /* 0x0000001211127212 */ /* 0x000fe400078efe14 */
[----:B------:R-:W2:Y:S04]  /*20f0*/  LDG.E.U8.CONSTANT R20, desc[UR4][R6.64+0x2] ;  /* 0x0000020406147981 */ /* 0x000ea8000c1e9100 */
[----:B------:R-:W3:Y:S01]  /*2100*/  LDG.E.U8.CONSTANT R17, desc[UR4][R6.64+0x3] ;  /* 0x0000030406117981 */ /* 0x000ee2000c1e9100 */
[----:B------:R-:W-:Y:S02]  /*2110*/  SHF.L.U64.HI R3, R3, R2, RZ ;  /* 0x0000000203037219 */ /* 0x000fe400000102ff */
[----:B------:R-:W-:Y:S02]  /*2120*/  ISETP.GE.AND P1, PT, R5, R8, PT ;  /* 0x000000080500720c */ /* 0x000fe40003f26270 */
[----:B------:R-:W-:Y:S01]  /*2130*/  LOP3.LUT R3, R26, R3, R21, 0xfe, !PT ;  /* 0x000000031a037212 */ /* 0x000fe200078efe15 */
[----:B------:R-:W-:-:S02]  /*2140*/  VIADD R21, R19, 0x70 ;  /* 0x0000007013157836 */ /* 0x000fc40000000000 */
[----:B------:R-:W-:-:S03]  /*2150*/  VIADD R26, R19, 0x78 ;  /* 0x00000078131a7836 */ /* 0x000fc60000000000 */
[CC--:B--2---:R-:W-:Y:S02]  /*2160*/  SHF.L.U64.HI R25, R20.reuse, R21.reuse, RZ ;  /* 0x0000001514197219 */ /* 0x0c4fe400000102ff */
[----:B------:R-:W-:Y:S02]  /*2170*/  SHF.L.U32 R20, R20, R21, RZ ;  /* 0x0000001514147219 */ /* 0x000fe400000006ff */
[CC--:B---3--:R-:W-:Y:S02]  /*2180*/  SHF.L.U32 R19, R17.reuse, R26.reuse, RZ ;  /* 0x0000001a11137219 */ /* 0x0c8fe400000006ff */
[----:B------:R-:W-:Y:S02]  /*2190*/  SHF.L.U64.HI R26, R17, R26, RZ ;  /* 0x0000001a111a7219 */ /* 0x000fe400000102ff */
[----:B------:R-:W-:Y:S02]  /*21a0*/  LOP3.LUT R18, R19, R20, R18, 0xfe, !PT ;  /* 0x0000001413127212 */ /* 0x000fe400078efe12 */
[----:B------:R-:W-:Y:S01]  /*21b0*/  LOP3.LUT R17, R26, R25, R3, 0xfe, !PT ;  /* 0x000000191a117212 */ /* 0x000fe200078efe03 */
[----:B------:R-:W-:Y:S06]  /*21c0*/  @!P1 BRA `(.L_x_149) ;  /* 0xfffffff800889947 */ /* 0x000fec000383ffff */
[----:B------:R-:W-:Y:S05]  /*21d0*/  BSYNC.RECONVERGENT B6 ;  /* 0x0000000000067941 */ /* 0x000fea0003800200 */
.L_x_148:
[----:B------:R-:W-:Y:S02]  /*21e0*/  IMAD.MOV.U32 R8, RZ, RZ, R6 ;  /* 0x000000ffff087224 */ /* 0x000fe400078e0006 */
[----:B------:R-:W-:-:S07]  /*21f0*/  IMAD.MOV.U32 R6, RZ, RZ, R2 ;  /* 0x000000ffff067224 */ /* 0x000fce00078e0002 */
.L_x_147:
[----:B------:R-:W-:Y:S05]  /*2200*/  BSYNC.RECONVERGENT B5 ;  /* 0x0000000000057941 */ /* 0x000fea0003800200 */
.L_x_146:
[----:B------:R-:W-:Y:S01]  /*2210*/  IMAD.IADD R2, R0, 0x1, -R5 ;  /* 0x0000000100027824 */ /* 0x000fe200078e0a05 */
[----:B------:R-:W-:Y:S04]  /*2220*/  BSSY.RECONVERGENT B5, `(.L_x_150) ;  /* 0x0000034000057945 */ /* 0x000fe80003800200 */
[----:B------:R-:W-:-:S13]  /*2230*/  ISETP.GT.AND P1, PT, R2, 0x4, PT ;  /* 0x000000040200780c */ /* 0x000fda0003f24270 */
[----:B------:R-:W-:Y:S05]  /*2240*/  @!P1 BRA `(.L_x_151) ;  /* 0x0000000000c49947 */ /* 0x000fea0003800000 */
[----:B------:R-:W-:-:S04]  /*2250*/  IADD3 R2, P0, P1, R23, R4, R5 ;  /* 0x0000000417027210 */ /* 0x000fc8000791e005 */
[----:B------:R-:W-:-:S05]  /*2260*/  IADD3.X R3, PT, PT, R11, R16, RZ, P0, P1 ;  /* 0x000000100b037210 */ /* 0x000fca00007e24ff */
[----:B------:R-:W2:Y:S04]  /*2270*/  LDG.E.U8.CONSTANT R26, desc[UR4][R2.64] ;  /* 0x00000004021a7981 */ /* 0x000ea8000c1e9100 */
[----:B------:R-:W3:Y:S01]  /*2280*/  LDG.E.U8.CONSTANT R7, desc[UR4][R2.64+0x1] ;  /* 0x0000010402077981 */ /* 0x000ee2000c1e9100 */
[----:B------:R-:W-:-:S03]  /*2290*/  IMAD.SHL.U32 R19, R5, 0x8, RZ ;  /* 0x0000000805137824 */ /* 0x000fc600078e00ff */
[----:B------:R-:W4:Y:S01]  /*22a0*/  LDG.E.U8.CONSTANT R6, desc[UR4][R2.64+0x2] ;  /* 0x0000020402067981 */ /* 0x000f22000c1e9100 */
[----:B------:R-:W-:-:S03]  /*22b0*/  VIADD R28, R19, 0x8 ;  /* 0x00000008131c7836 */ /* 0x000fc60000000000 */
[----:B------:R0:W5:Y:S01]  /*22c0*/  LDG.E.U8.CONSTANT R27, desc[UR4][R2.64+0x3] ;  /* 0x00000304021b7981 */ /* 0x000162000c1e9100 */
[----:B--2---:R-:W-:Y:S02]  /*22d0*/  SHF.L.U32 R20, R26, R19, RZ ;  /* 0x000000131a147219 */ /* 0x004fe400000006ff */
[----:B---3--:R-:W-:-:S04]  /*22e0*/  SHF.L.U32 R21, R7, R28, RZ ;  /* 0x0000001c07157219 */ /* 0x008fc800000006ff */
[----:B------:R-:W-:Y:S01]  /*22f0*/  LOP3.LUT R20, R21, R20, R18, 0xfe, !PT ;  /* 0x0000001415147212 */ /* 0x000fe200078efe12 */
[----:B------:R-:W-:Y:S01]  /*2300*/  VIADD R18, R5, 0x4 ;  /* 0x0000000405127836 */ /* 0x000fe20000000000 */
[----:B------:R-:W-:-:S04]  /*2310*/  SHF.L.U64.HI R28, R7, R28, RZ ;  /* 0x0000001c071c7219 */ /* 0x000fc800000102ff */
[----:B------:R-:W-:-:S04]  /*2320*/  IADD3 R8, P0, P1, R23, R4, R18 ;  /* 0x0000000417087210 */ /* 0x000fc8000791e012 */
[----:B------:R-:W-:Y:S01]  /*2330*/  IADD3.X R7, PT, PT, R11, R16, RZ, P0, P1 ;  /* 0x000000100b077210 */ /* 0x000fe200007e24ff */
[----:B0-----:R-:W-:Y:S01]  /*2340*/  IMAD.MOV.U32 R2, RZ, RZ, R8 ;  /* 0x000000ffff027224 */ /* 0x001fe200078e0008 */
[----:B------:R-:W-:-:S03]  /*2350*/  SHF.L.U64.HI R25, R26, R19, RZ ;  /* 0x000000131a197219 */ /* 0x000fc600000102ff */
[----:B------:R-:W-:Y:S01]  /*2360*/  IMAD.MOV.U32 R3, RZ, RZ, R7 ;  /* 0x000000ffff037224 */ /* 0x000fe200078e0007 */
[----:B------:R-:W-:-:S04]  /*2370*/  LOP3.LUT R25, R28, R25, R17, 0xfe, !PT ;  /* 0x000000191c197212 */ /* 0x000fc800078efe11 */
[----:B------:R-:W2:Y:S04]  /*2380*/  LDG.E.U8.CONSTANT R21, desc[UR4][R2.64+0x1] ;  /* 0x0000010402157981 */ /* 0x000ea8000c1e9100 */
[----:B------:R-:W3:Y:S01]  /*2390*/  LDG.E.U8.CONSTANT R17, desc[UR4][R2.64] ;  /* 0x0000000402117981 */ /* 0x000ee2000c1e9100 */
[C---:B------:R-:W-:Y:S02]  /*23a0*/  VIADD R29, R19.reuse, 0x10 ;  /* 0x00000010131d7836 */ /* 0x040fe40000000000 */
[----:B------:R-:W-:-:S03]  /*23b0*/  VIADD R28, R19, 0x18 ;  /* 0x00000018131c7836 */ /* 0x000fc60000000000 */
[CC--:B----4-:R-:W-:Y:S02]  /*23c0*/  SHF.L.U64.HI R26, R6.reuse, R29.reuse, RZ ;  /* 0x0000001d061a7219 */ /* 0x0d0fe400000102ff */
[----:B------:R-:W-:Y:S02]  /*23d0*/  SHF.L.U32 R6, R6, R29, RZ ;  /* 0x0000001d06067219 */ /* 0x000fe400000006ff */
[CC--:B-----5:R-:W-:Y:S02]  /*23e0*/  SHF.L.U32 R29, R27.reuse, R28.reuse, RZ ;  /* 0x0000001c1b1d7219 */ /* 0x0e0fe400000006ff */
[----:B------:R-:W-:Y:S02]  /*23f0*/  SHF.L.U64.HI R27, R27, R28, RZ ;  /* 0x0000001c1b1b7219 */ /* 0x000fe400000102ff */
[----:B------:R-:W-:Y:S02]  /*2400*/  LOP3.LUT R20, R29, R6, R20, 0xfe, !PT ;  /* 0x000000061d147212 */ /* 0x000fe400078efe14 */
[----:B------:R-:W-:Y:S01]  /*2410*/  LOP3.LUT R25, R27, R26, R25, 0xfe, !PT ;  /* 0x0000001a1b197212 */ /* 0x000fe200078efe19 */
[----:B------:R-:W-:-:S02]  /*2420*/  VIADD R26, R19, 0x28 ;  /* 0x00000028131a7836 */ /* 0x000fc40000000000 */
[----:B------:R-:W-:-:S03]  /*2430*/  IMAD.SHL.U32 R6, R18, 0x8, RZ ;  /* 0x0000000812067824 */ /* 0x000fc600078e00ff */
[CC--:B--2---:R-:W-:Y:S02]  /*2440*/  SHF.L.U64.HI R18, R21.reuse, R26.reuse, RZ ;  /* 0x0000001a15127219 */ /* 0x0c4fe400000102ff */
[----:B------:R-:W-:Y:S02]  /*2450*/  SHF.L.U32 R21, R21, R26, RZ ;  /* 0x0000001a15157219 */ /* 0x000fe400000006ff */
[----:B---3--:R-:W-:-:S04]  /*2460*/  SHF.L.U32 R26, R17, R6, RZ ;  /* 0x00000006111a7219 */ /* 0x008fc800000006ff */
[----:B------:R-:W-:Y:S02]  /*2470*/  LOP3.LUT R20, R21, R26, R20, 0xfe, !PT ;  /* 0x0000001a15147212 */ /* 0x000fe400078efe14 */
[----:B------:R-:W2:Y:S04]  /*2480*/  LDG.E.U8.CONSTANT R21, desc[UR4][R2.64+0x2] ;  /* 0x0000020402157981 */ /* 0x000ea8000c1e9100 */
[----:B------:R-:W3:Y:S01]  /*2490*/  LDG.E.U8.CONSTANT R26, desc[UR4][R2.64+0x3] ;  /* 0x00000304021a7981 */ /* 0x000ee2000c1e9100 */
[----:B------:R-:W-:Y:S01]  /*24a0*/  VIADD R28, R19, 0x30 ;  /* 0x00000030131c7836 */ /* 0x000fe20000000000 */
[----:B------:R-:W-:Y:S01]  /*24b0*/  SHF.L.U64.HI R27, R17, R6, RZ ;  /* 0x00000006111b7219 */ /* 0x000fe200000102ff */
[----:B------:R-:W-:-:S03]  /*24c0*/  VIADD R19, R19, 0x38 ;  /* 0x0000003813137836 */ /* 0x000fc60000000000 */
[----:B------:R-:W-:Y:S01]  /*24d0*/  LOP3.LUT R27, R18, R27, R25, 0xfe, !PT ;  /* 0x0000001b121b7212 */ /* 0x000fe200078efe19 */
[----:B------:R-:W-:Y:S01]  /*24e0*/  VIADD R5, R5, 0x8 ;  /* 0x0000000805057836 */ /* 0x000fe20000000000 */
[----:B------:R-:W-:Y:S02]  /*24f0*/  PLOP3.LUT P0, PT, PT, PT, PT, 0x8, 0x80 ;  /* 0x000000000080781c */ /* 0x000fe40003f0e170 */
[CC--:B--2---:R-:W-:Y:S02]  /*2500*/  SHF.L.U32 R18, R21.reuse, R28.reuse, RZ ;  /* 0x0000001c15127219 */ /* 0x0c4fe400000006ff */
[----:B------:R-:W-:Y:S02]  /*2510*/  SHF.L.U64.HI R25, R21, R28, RZ ;  /* 0x0000001c15197219 */ /* 0x000fe400000102ff */
[CC--:B---3--:R-:W-:Y:S02]  /*2520*/  SHF.L.U32 R17, R26.reuse, R19.reuse, RZ ;  /* 0x000000131a117219 */ /* 0x0c8fe400000006ff */
[----:B------:R-:W-:-:S02]  /*2530*/  SHF.L.U64.HI R19, R26, R19, RZ ;  /* 0x000000131a137219 */ /* 0x000fc400000102ff */
[----:B------:R-:W-:Y:S02]  /*2540*/  LOP3.LUT R18, R17, R18, R20, 0xfe, !PT ;  /* 0x0000001211127212 */ /* 0x000fe400078efe14 */
[----:B------:R-:W-:-:S07]  /*2550*/  LOP3.LUT R17, R19, R25, R27, 0xfe, !PT ;  /* 0x0000001913117212 */ /* 0x000fce00078efe1b */
.L_x_151:
[----:B------:R-:W-:Y:S05]  /*2560*/  BSYNC.RECONVERGENT B5 ;  /* 0x0000000000057941 */ /* 0x000fea0003800200 */
.L_x_150:
[----:B------:R-:W-:-:S13]  /*2570*/  ISETP.NE.OR P0, PT, R5, R0, P0 ;  /* 0x000000000500720c */ /* 0x000fda0000705670 */
[----:B------:R-:W-:Y:S05]  /*2580*/  @!P0 BREAK.RELIABLE B3 ;  /* 0x0000000000038942 */ /* 0x000fea0003800100 */
[----:B------:R-:W-:Y:S05]  /*2590*/  @!P0 BRA `(.L_x_152) ;  /* 0x0000000000788947 */ /* 0x000fea0003800000 */
.L_x_145:
[----:B------:R-:W-:Y:S05]  /*25a0*/  BSYNC.RELIABLE B3 ;  /* 0x0000000000037941 */ /* 0x000fea0003800100 */
.L_x_144:
[----:B------:R-:W-:Y:S01]  /*25b0*/  BSSY.RECONVERGENT B3, `(.L_x_153) ;  /* 0x000001a000037945 */ /* 0x000fe20003800200 */
.L_x_154:
        /* <DEDUP_REMOVED lines=10> */
[CC--:B--2---:R-:W-:Y:S02]  /*2660*/  SHF.L.U64.HI R20, R21.reuse, R26.reuse, RZ ;  /* 0x0000001a15147219 */ /* 0x0c4fe400000102ff */
[----:B------:R-:W-:Y:S02]  /*2670*/  SHF.L.U32 R26, R21, R26, RZ ;  /* 0x0000001a151a7219 */ /* 0x000fe400000006ff */
[CC--:B---3--:R-:W-:Y:S02]  /*2680*/  SHF.L.U32 R21, R19.reuse, R2.reuse, RZ ;  /* 0x0000000213157219 */ /* 0x0c8fe400000006ff */
[----:B------:R-:W-:Y:S02]  /*2690*/  SHF.L.U64.HI R19, R19, R2, RZ ;  /* 0x0000000213137219 */ /* 0x000fe400000102ff */
[----:B------:R-:W-:Y:S01]  /*26a0*/  LOP3.LUT R18, R26, R21, R18, 0xfe, !PT ;  /* 0x000000151a127212 */ /* 0x000fe200078efe12 */
[----:B------:R-:W-:Y:S01]  /*26b0*/  VIADD R21, R2, 0x10 ;  /* 0x0000001002157836 */ /* 0x000fe20000000000 */
[----:B------:R-:W-:Y:S01]  /*26c0*/  LOP3.LUT R17, R20, R19, R17, 0xfe, !PT ;  /* 0x0000001314117212 */ /* 0x000fe200078efe11 */
[----:B------:R-:W-:-:S03]  /*26d0*/  VIADD R26, R2, 0x18 ;  /* 0x00000018021a7836 */ /* 0x000fc60000000000 */
        /* <DEDUP_REMOVED lines=8> */
.L_x_153:
[----:B------:R-:W-:Y:S02]  /*2760*/  IMAD.MOV.U32 R8, RZ, RZ, R6 ;  /* 0x000000ffff087224 */ /* 0x000fe400078e0006 */
[----:B------:R-:W-:-:S07]  /*2770*/  IMAD.MOV.U32 R6, RZ, RZ, R2 ;  /* 0x000000ffff067224 */ /* 0x000fce00078e0002 */
.L_x_152:
[----:B------:R-:W-:Y:S05]  /*2780*/  BSYNC.RECONVERGENT B4 ;  /* 0x0000000000047941 */ /* 0x000fea0003800200 */
.L_x_143:
[----:B------:R-:W-:Y:S01]  /*2790*/  SHF.R.U32.HI R2, RZ, 0x2, R9 ;  /* 0x00000002ff027819 */ /* 0x000fe20000011609 */
[----:B------:R-:W-:Y:S01]  /*27a0*/  BSSY.RECONVERGENT B3, `(.L_x_155) ;  /* 0x0000024000037945 */ /* 0x000fe20003800200 */
[----:B------:R-:W-:Y:S02]  /*27b0*/  LOP3.LUT R5, R9, 0x1f, RZ, 0xc0, !PT ;  /* 0x0000001f09057812 */ /* 0x000fe400078ec0ff */
[----:B------:R-:W-:-:S04]  /*27c0*/  LOP3.LUT R3, R2, 0x1ffffff8, RZ, 0xc0, !PT ;  /* 0x1ffffff802037812 */ /* 0x000fc800078ec0ff */
[----:B------:R-:W-:-:S04]  /*27d0*/  SHF.R.U32.HI R3, RZ, R3, R10 ;  /* 0x00000003ff037219 */ /* 0x000fc8000001160a */
[----:B------:R-:W-:-:S04]  /*27e0*/  LOP3.LUT R16, R3, 0xff, RZ, 0xc0, !PT ;  /* 0x000000ff03107812 */ /* 0x000fc800078ec0ff */
[----:B------:R-:W-:Y:S01]  /*27f0*/  VIMNMX.U32 R4, PT, PT, R16, 0x40, PT ;  /* 0x0000004010047848 */ /* 0x000fe20003fe0000 */
[----:B------:R-:W-:-:S05]  /*2800*/  IMAD R5, R5, R16, RZ ;  /* 0x0000001005057224 */ /* 0x000fca00078e02ff */
[----:B------:R-:W-:-:S04]  /*2810*/  LOP3.LUT R3, R5, 0x7, RZ, 0xc0, !PT ;  /* 0x0000000705037812 */ /* 0x000fc800078ec0ff */
[----:B------:R-:W-:-:S04]  /*2820*/  IADD3 R3, PT, PT, R4, 0x7, R3 ;  /* 0x0000000704037810 */ /* 0x000fc80007ffe003 */
[----:B------:R-:W-:-:S04]  /*2830*/  SHF.R.U32.HI R3, RZ, 0x3, R3 ;  /* 0x00000003ff037819 */ /* 0x000fc80000011603 */
[----:B------:R-:W-:-:S04]  /*2840*/  LOP3.LUT R20, R3, 0x3, RZ, 0xc0, !PT ;  /* 0x0000000303147812 */ /* 0x000fc800078ec0ff */
[----:B------:R-:W-:-:S13]  /*2850*/  ISETP.NE.AND P0, PT, R20, RZ, PT ;  /* 0x000000ff1400720c */ /* 0x000fda0003f05270 */
[----:B------:R-:W-:Y:S05]  /*2860*/  @!P0 BRA `(.L_x_156) ;  /* 0x00000000005c8947 */ /* 0x000fea0003800000 */
[----:B------:R-:W-:Y:S02]  /*2870*/  IMAD.MOV.U32 R2, RZ, RZ, R8 ;  /* 0x000000ffff027224 */ /* 0x000fe400078e0008 */
[----:B------:R-:W-:-:S05]  /*2880*/  IMAD.MOV.U32 R3, RZ, RZ, R7 ;  /* 0x000000ffff037224 */ /* 0x000fca00078e0007 */
        /* <DEDUP_REMOVED lines=21> */
.L_x_156:
[----:B------:R-:W-:Y:S05]  /*29e0*/  BSYNC.RECONVERGENT B3 ;  /* 0x0000000000037941 */ /* 0x000fea0003800200 */
.L_x_155:
[----:B------:R-:W2:Y:S01]  /*29f0*/  LDG.E.64.CONSTANT R2, desc[UR4][R14.64+0x8] ;  /* 0x000008040e027981 */ /* 0x000ea2000c1e9b00 */
[----:B------:R-:W-:Y:S01]  /*2a00*/  IMAD.MOV.U32 R19, RZ, RZ, -0x1 ;  /* 0xffffffffff137424 */ /* 0x000fe200078e00ff */
[----:B------:R-:W-:Y:S02]  /*2a10*/  ISETP.GT.U32.AND P0, PT, R16, 0x3f, PT ;  /* 0x0000003f1000780c */ /* 0x000fe40003f04070 */
[----:B------:R-:W-:Y:S02]  /*2a20*/  LOP3.LUT R16, R5, 0x7, RZ, 0xc0, !PT ;  /* 0x0000000705107812 */ /* 0x000fe400078ec0ff */
[CC--:B------:R-:W-:Y:S02]  /*2a30*/  SHF.L.U32 R0, R19.reuse, R4.reuse, RZ ;  /* 0x0000000413007219 */ /* 0x0c0fe400000006ff */
[----:B------:R-:W-:Y:S02]  /*2a40*/  SHF.L.U64.HI R4, R19, R4, 0xffffffff ;  /* 0xffffffff13047419 */ /* 0x000fe40000010204 */
[----:B------:R-:W-:-:S02]  /*2a50*/  LOP3.LUT R0, RZ, R0, RZ, 0x33, !PT ;  /* 0x00000000ff007212 */ /* 0x000fc400078e33ff */
[--C-:B------:R-:W-:Y:S02]  /*2a60*/  SHF.R.U64 R18, R18, R16, R17.reuse ;  /* 0x0000001012127219 */ /* 0x100fe40000001211 */
[----:B------:R-:W-:Y:S02]  /*2a70*/  SEL R5, R0, 0xffffffff, !P0 ;  /* 0xffffffff00057807 */ /* 0x000fe40004000000 */
[----:B------:R-:W-:Y:S02]  /*2a80*/  LOP3.LUT R0, RZ, R4, RZ, 0x33, !PT ;  /* 0x00000004ff007212 */ /* 0x000fe400078e33ff */
[----:B------:R-:W-:Y:S02]  /*2a90*/  LOP3.LUT R5, R18, R5, RZ, 0xc0, !PT ;  /* 0x0000000512057212 */ /* 0x000fe400078ec0ff */
[----:B------:R-:W-:Y:S02]  /*2aa0*/  SHF.R.U32.HI R17, RZ, R16, R17 ;  /* 0x00000010ff117219 */ /* 0x000fe40000011611 */
[----:B------:R-:W-:-:S02]  /*2ab0*/  SEL R0, R0, 0xffffffff, !P0 ;  /* 0xffffffff00007807 */ /* 0x000fc40004000000 */
[----:B--2---:R-:W-:Y:S02]  /*2ac0*/  IADD3 R2, P0, PT, R2, R5, RZ ;  /* 0x0000000502027210 */ /* 0x004fe40007f1e0ff */
[----:B------:R-:W-:-:S05]  /*2ad0*/  LOP3.LUT R5, R17, R0, RZ, 0xc0, !PT ;  /* 0x0000000011057212 */ /* 0x000fca00078ec0ff */
[----:B------:R-:W-:Y:S01]  /*2ae0*/  IMAD.X R3, R3, 0x1, R5, P0 ;  /* 0x0000000103037824 */ /* 0x000fe200000e0605 */
[----:B------:R-:W-:Y:S06]  /*2af0*/  BRA `(.L_x_133) ;  /* 0x0000000400a07947 */ /* 0x000fec0003800000 */
.L_x_142:
[----:B------:R-:W-:-:S04]  /*2b00*/  SHF.R.U32.HI R3, RZ, 0x2, R9 ;  /* 0x00000002ff037819 */ /* 0x000fc80000011609 */
[----:B------:R-:W-:-:S04]  /*2b10*/  LOP3.LUT R3, R3, 0x1ffffff8, RZ, 0xc0, !PT ;  /* 0x1ffffff803037812 */ /* 0x000fc800078ec0ff */
[----:B------:R-:W-:-:S04]  /*2b20*/  SHF.R.U32.HI R3, RZ, R3, R10 ;  /* 0x00000003ff037219 */ /* 0x000fc8000001160a */
[----:B------:R-:W-:-:S05]  /*2b30*/  LOP3.LUT R5, R3, 0xff, RZ, 0xc0, !PT ;  /* 0x000000ff03057812 */ /* 0x000fca00078ec0ff */
[----:B------:R-:W-:-:S04]  /*2b40*/  IMAD R3, R0, R5, RZ ;  /* 0x0000000500037224 */ /* 0x000fc800078e02ff */
[----:B------:R-:W-:Y:S01]  /*2b50*/  IMAD.IADD R2, R2, 0x1, R3 ;  /* 0x0000000102027824 */ /* 0x000fe200078e0203 */
[----:B------:R-:W-:Y:S01]  /*2b60*/  LOP3.LUT R0, R3, 0x7, RZ, 0xc0, !PT ;  /* 0x0000000703007812 */ /* 0x000fe200078ec0ff */
[----:B------:R-:W-:-:S03]  /*2b70*/  IMAD.MOV.U32 R3, RZ, RZ, RZ ;  /* 0x000000ffff037224 */ /* 0x000fc600078e00ff */
[----:B------:R-:W-:-:S04]  /*2b80*/  IADD3 R0, PT, PT, R5, 0x7, R0 ;  /* 0x0000000705007810 */ /* 0x000fc80007ffe000 */
[----:B------:R-:W-:Y:S02]  /*2b90*/  SHF.R.U32.HI R4, RZ, 0x3, R0 ;  /* 0x00000003ff047819 */ /* 0x000fe40000011600 */
[----:B------:R-:W-:Y:S02]  /*2ba0*/  SHF.R.U64 R0, R2, 0x3, RZ ;  /* 0x0000000302007819 */ /* 0x000fe400000012ff */
[----:B------:R-:W-:-:S13]  /*2bb0*/  ISETP.GT.U32.AND P0, PT, R4, RZ, PT ;  /* 0x000000ff0400720c */ /* 0x000fda0003f04070 */
[----:B------:R-:W-:-:S04]  /*2bc0*/  @!P0 IADD3 R16, P1, P2, R23, R0, R3 ;  /* 0x0000000017108210 */ /* 0x000fc80007a3e003 */
[----:B------:R-:W-:-:S05]  /*2bd0*/  @!P0 IADD3.X R17, PT, PT, R11, RZ, RZ, P1, P2 ;  /* 0x000000ff0b118210 */ /* 0x000fca0000fe44ff */
[----:B------:R-:W2:Y:S01]  /*2be0*/  @!P0 LDG.E.U8.CONSTANT R16, desc[UR4][R16.64] ;  /* 0x0000000410108981 */ /* 0x000ea2000c1e9100 */
[----:B------:R-:W-:Y:S01]  /*2bf0*/  @!P0 IMAD.SHL.U32 R19, R3, 0x8, RZ ;  /* 0x0000000803138824 */ /* 0x000fe200078e00ff */
[----:B------:R-:W-:Y:S01]  /*2c00*/  CS2R R20, SRZ ;  /* 0x0000000000147805 */ /* 0x000fe2000001ff00 */
[----:B------:R-:W-:Y:S01]  /*2c10*/  @!P0 IMAD.MOV.U32 R3, RZ, RZ, 0x1 ;  /* 0x00000001ff038424 */ /* 0x000fe200078e00ff */
[----:B------:R-:W-:Y:S03]  /*2c20*/  BSSY.RECONVERGENT B3, `(.L_x_157) ;  /* 0x000002d000037945 */ /* 0x000fe60003800200 */
        /* <DEDUP_REMOVED lines=9> */
[----:B------:R-:W-:-:S12]  /*2cc0*/  VIADD R26, R4, 0xfffffffd ;  /* 0xfffffffd041a7836 */ /* 0x000fd80000000000 */
.L_x_159:
[----:B------:R-:W-:Y:S01]  /*2cd0*/  VIADD R29, R3, 0x1 ;  /* 0x00000001031d7836 */ /* 0x000fe20000000000 */
[----:B------:R-:W-:-:S04]  /*2ce0*/  IADD3 R16, P1, P2, R23, R0, R3 ;  /* 0x0000000017107210 */ /* 0x000fc80007a3e003 */
[----:B------:R-:W-:Y:S02]  /*2cf0*/  IADD3 R18, P3, P4, R23, R0, R29 ;  /* 0x0000000017127210 */ /* 0x000fe40007c7e01d */
[C---:B------:R-:W-:Y:S02]  /*2d00*/  IADD3.X R17, PT, PT, R11.reuse, RZ, RZ, P1, P2 ;  /* 0x000000ff0b117210 */ /* 0x040fe40000fe44ff */
[----:B------:R-:W-:-:S03]  /*2d10*/  IADD3.X R19, PT, PT, R11, RZ, RZ, P3, P4 ;  /* 0x000000ff0b137210 */ /* 0x000fc60001fe84ff */
[----:B------:R-:W2:Y:S04]  /*2d20*/  LDG.E.U8.CONSTANT R16, desc[UR4][R16.64] ;  /* 0x0000000410107981 */ /* 0x000ea8000c1e9100 */
[----:B------:R-:W3:Y:S01]  /*2d30*/  LDG.E.U8.CONSTANT R18, desc[UR4][R18.64] ;  /* 0x0000000412127981 */ /* 0x000ee2000c1e9100 */
[----:B------:R-:W-:Y:S02]  /*2d40*/  IMAD.SHL.U32 R25, R3, 0x8, RZ ;  /* 0x0000000803197824 */ /* 0x000fe400078e00ff */
[----:B------:R-:W-:-:S03]  /*2d50*/  IMAD.SHL.U32 R29, R29, 0x8, RZ ;  /* 0x000000081d1d7824 */ /* 0x000fc600078e00ff */
[CC--:B--2---:R-:W-:Y:S02]  /*2d60*/  SHF.L.U64.HI R27, R16.reuse, R25.reuse, RZ ;  /* 0x00000019101b7219 */ /* 0x0c4fe400000102ff */
[----:B------:R-:W-:Y:S02]  /*2d70*/  SHF.L.U32 R28, R16, R25, RZ ;  /* 0x00000019101c7219 */ /* 0x000fe400000006ff */
[CC--:B---3--:R-:W-:Y:S02]  /*2d80*/  SHF.L.U32 R25, R18.reuse, R29.reuse, RZ ;  /* 0x0000001d12197219 */ /* 0x0c8fe400000006ff */
[----:B------:R-:W-:Y:S01]  /*2d90*/  SHF.L.U64.HI R29, R18, R29, RZ ;  /* 0x0000001d121d7219 */ /* 0x000fe200000102ff */
[----:B------:R-:W-:Y:S01]  /*2da0*/  VIADD R18, R3, 0x3 ;  /* 0x0000000303127836 */ /* 0x000fe20000000000 */
[----:B------:R-:W-:Y:S01]  /*2db0*/  LOP3.LUT R25, R25, R28, R20, 0xfe, !PT ;  /* 0x0000001c19197212 */ /* 0x000fe200078efe14 */
[----:B------:R-:W-:Y:S01]  /*2dc0*/  VIADD R28, R3, 0x2 ;  /* 0x00000002031c7836 */ /* 0x000fe20000000000 */
[----:B------:R-:W-:-:S04]  /*2dd0*/  LOP3.LUT R27, R29, R27, R21, 0xfe, !PT ;  /* 0x0000001b1d1b7212 */ /* 0x000fc800078efe15 */
[----:B------:R-:W-:-:S04]  /*2de0*/  IADD3 R20, P1, P2, R23, R0, R28 ;  /* 0x0000000017147210 */ /* 0x000fc80007a3e01c */
[----:B------:R-:W-:Y:S02]  /*2df0*/  IADD3.X R21, PT, PT, R11, RZ, RZ, P1, P2 ;  /* 0x000000ff0b157210 */ /* 0x000fe40000fe44ff */
[----:B------:R-:W-:-:S03]  /*2e00*/  IADD3 R16, P1, P2, R23, R0, R18 ;  /* 0x0000000017107210 */ /* 0x000fc60007a3e012 */
[----:B------:R-:W2:Y:S01]  /*2e10*/  LDG.E.U8.CONSTANT R20, desc[UR4][R20.64] ;  /* 0x0000000414147981 */ /* 0x000ea2000c1e9100 */
[----:B------:R-:W-:-:S05]  /*2e20*/  IADD3.X R17, PT, PT, R11, RZ, RZ, P1, P2 ;  /* 0x000000ff0b117210 */ /* 0x000fca0000fe44ff */
[----:B------:R-:W3:Y:S01]  /*2e30*/  LDG.E.U8.CONSTANT R16, desc[UR4][R16.64] ;  /* 0x0000000410107981 */ /* 0x000ee2000c1e9100 */
[----:B------:R-:W-:Y:S02]  /*2e40*/  VIADD R3, R3, 0x4 ;  /* 0x0000000403037836 */ /* 0x000fe40000000000 */
[----:B------:R-:W-:-:S03]  /*2e50*/  IMAD.SHL.U32 R19, R28, 0x8, RZ ;  /* 0x000000081c137824 */ /* 0x000fc600078e00ff */
[----:B------:R-:W-:Y:S02]  /*2e60*/  ISETP.GE.U32.AND P1, PT, R3, R26, PT ;  /* 0x0000001a0300720c */ /* 0x000fe40003f26070 */
[CC--:B--2---:R-:W-:Y:S02]  /*2e70*/  SHF.L.U64.HI R28, R20.reuse, R19.reuse, RZ ;  /* 0x00000013141c7219 */ /* 0x0c4fe400000102ff */
[----:B------:R-:W-:Y:S01]  /*2e80*/  SHF.L.U32 R20, R20, R19, RZ ;  /* 0x0000001314147219 */ /* 0x000fe200000006ff */
[----:B------:R-:W-:-:S05]  /*2e90*/  IMAD.SHL.U32 R19, R18, 0x8, RZ ;  /* 0x0000000812137824 */ /* 0x000fca00078e00ff */
[CC--:B---3--:R-:W-:Y:S02]  /*2ea0*/  SHF.L.U64.HI R29, R16.reuse, R19.reuse, RZ ;  /* 0x00000013101d7219 */ /* 0x0c8fe400000102ff */
[----:B------:R-:W-:Y:S02]  /*2eb0*/  SHF.L.U32 R18, R16, R19, RZ ;  /* 0x0000001310127219 */ /* 0x000fe400000006ff */
[----:B------:R-:W-:Y:S02]  /*2ec0*/  LOP3.LUT R21, R29, R28, R27, 0xfe, !PT ;  /* 0x0000001c1d157212 */ /* 0x000fe400078efe1b */
[----:B------:R-:W-:Y:S01]  /*2ed0*/  LOP3.LUT R20, R18, R20, R25, 0xfe, !PT ;  /* 0x0000001412147212 */ /* 0x000fe200078efe19 */
[----:B------:R-:W-:Y:S06]  /*2ee0*/  @!P1 BRA `(.L_x_159) ;  /* 0xfffffffc00789947 */ /* 0x000fec000383ffff */
.L_x_158:
[----:B------:R-:W-:Y:S05]  /*2ef0*/  BSYNC.RECONVERGENT B3 ;  /* 0x0000000000037941 */ /* 0x000fea0003800200 */
.L_x_157:
[C---:B------:R-:W-:Y:S01]  /*2f00*/  IMAD.IADD R16, R4.reuse, 0x1, -R3 ;  /* 0x0000000104107824 */ /* 0x040fe200078e0a03 */
[----:B------:R-:W-:Y:S01]  /*2f10*/  ISETP.GT.U32.AND P1, PT, R4, R3, PT ;  /* 0x000000030400720c */ /* 0x000fe20003f24070 */
[----:B------:R-:W-:Y:S03]  /*2f20*/  BSSY.RECONVERGENT B3, `(.L_x_160) ;  /* 0x0000014000037945 */ /* 0x000fe60003800200 */
[----:B------:R-:W-:-:S13]  /*2f30*/  ISETP.LE.U32.OR P1, PT, R16, 0x1, !P1 ;  /* 0x000000011000780c */ /* 0x000fda0004f23470 */
[----:B------:R-:W-:Y:S05]  /*2f40*/  @P1 BRA `(.L_x_161) ;  /* 0x0000000000441947 */ /* 0x000fea0003800000 */
[----:B------:R-:W-:Y:S01]  /*2f50*/  VIADD R25, R3, 0x1 ;  /* 0x0000000103197836 */ /* 0x000fe20000000000 */
[----:B------:R-:W-:-:S04]  /*2f60*/  IADD3 R16, P2, P3, R23, R0, R3 ;  /* 0x0000000017107210 */ /* 0x000fc80007b5e003 */
        /* <DEDUP_REMOVED lines=11> */
[CC--:B---3--:R-:W-:Y:S02]  /*3020*/  SHF.L.U64.HI R26, R18.reuse, R25.reuse, RZ ;  /* 0x00000019121a7219 */ /* 0x0c8fe400000102ff */
[----:B------:R-:W-:Y:S02]  /*3030*/  SHF.L.U32 R25, R18, R25, RZ ;  /* 0x0000001912197219 */ /* 0x000fe400000006ff */
[----:B------:R-:W-:Y:S02]  /*3040*/  LOP3.LUT R21, R26, R28, R21, 0xfe, !PT ;  /* 0x0000001c1a157212 */ /* 0x000fe400078efe15 */
[----:B------:R-:W-:-:S07]  /*3050*/  LOP3.LUT R20, R25, R27, R20, 0xfe, !PT ;  /* 0x0000001b19147212 */ /* 0x000fce00078efe14 */
.L_x_161:
[----:B------:R-:W-:Y:S05]  /*3060*/  BSYNC.RECONVERGENT B3 ;  /* 0x0000000000037941 */ /* 0x000fea0003800200 */
.L_x_160:
[----:B------:R-:W-:Y:S01]  /*3070*/  ISETP.LT.U32.OR P0, PT, R3, R4, P0 ;  /* 0x000000040300720c */ /* 0x000fe20000701470 */
[----:B------:R-:W2:-:S12]  /*3080*/  LDG.E.64.CONSTANT R16, desc[UR4][R14.64+0x8] ;  /* 0x000008040e107981 */ /* 0x000e98000c1e9b00 */
[----:B------:R-:W-:-:S04]  /*3090*/  @P0 IADD3 R18, P1, P2, R23, R0, R3 ;  /* 0x0000000017120210 */ /* 0x000fc80007a3e003 */
[----:B------:R-:W-:-:S05]  /*30a0*/  @P0 IADD3.X R19, PT, PT, R11, RZ, RZ, P1, P2 ;  /* 0x000000ff0b130210 */ /* 0x000fca0000fe44ff */
[----:B------:R-:W3:Y:S01]  /*30b0*/  @P0 LDG.E.U8.CONSTANT R18, desc[UR4][R18.64] ;  /* 0x0000000412120981 */ /* 0x000ee2000c1e9100 */
[----:B------:R-:W-:Y:S01]  /*30c0*/  @P0 IMAD.SHL.U32 R3, R3, 0x8, RZ ;  /* 0x0000000803030824 */ /* 0x000fe200078e00ff */
[----:B------:R-:W-:-:S04]  /*30d0*/  LOP3.LUT R2, R2, 0x7, RZ, 0xc0, !PT ;  /* 0x0000000702027812 */ /* 0x000fc800078ec0ff */
[CC--:B---3--:R-:W-:Y:S02]  /*30e0*/  @P0 SHF.L.U64.HI R0, R18.reuse, R3.reuse, RZ ;  /* 0x0000000312000219 */ /* 0x0c8fe400000102ff */
[----:B------:R-:W-:Y:S02]  /*30f0*/  @P0 SHF.L.U32 R25, R18, R3, RZ ;  /* 0x0000000312190219 */ /* 0x000fe400000006ff */
[----:B------:R-:W-:Y:S01]  /*3100*/  @P0 LOP3.LUT R21, R0, R21, RZ, 0xfc, !PT ;  /* 0x0000001500150212 */ /* 0x000fe200078efcff */
[----:B------:R-:W-:Y:S01]  /*3110*/  IMAD.MOV.U32 R0, RZ, RZ, -0x1 ;  /* 0xffffffffff007424 */ /* 0x000fe200078e00ff */
[----:B------:R-:W-:-:S04]  /*3120*/  @P0 LOP3.LUT R20, R25, R20, RZ, 0xfc, !PT ;  /* 0x0000001419140212 */ /* 0x000fc800078efcff */
[----:B------:R-:W-:Y:S02]  /*3130*/  SHF.L.U32 R3, R0, R5, RZ ;  /* 0x0000000500037219 */ /* 0x000fe400000006ff */
[----:B------:R-:W-:-:S04]  /*3140*/  SHF.R.U64 R2, R20, R2, R21 ;  /* 0x0000000214027219 */ /* 0x000fc80000001215 */
[----:B------:R-:W-:-:S04]  /*3150*/  LOP3.LUT R3, R2, 0xfffffffe, R3, 0x70, !PT ;  /* 0xfffffffe02037812 */ /* 0x000fc800078e7003 */
[----:B--2---:R-:W-:-:S05]  /*3160*/  IADD3 R2, P0, PT, R16, R3, RZ ;  /* 0x0000000310027210 */ /* 0x004fca0007f1e0ff */
[----:B------:R-:W-:-:S08]  /*3170*/  IMAD.X R3, RZ, RZ, R17, P0 ;  /* 0x000000ffff037224 */ /* 0x000fd000000e0611 */
.L_x_133:
[----:B------:R-:W-:Y:S05]  /*3180*/  BSYNC.RECONVERGENT B0 ;  /* 0x0000000000007941 */ /* 0x000fea0003800200 */
.L_x_131:
[----:B------:R-:W-:Y:S01]  /*3190*/  VIADD R9, R9, 0x1 ;  /* 0x0000000109097836 */ /* 0x000fe20000000000 */
[----:B-----5:R-:W-:-:S04]  /*31a0*/  IADD3 R12, P1, PT, R12, R2, RZ ;  /* 0x000000020c0c7210 */ /* 0x020fc80007f3e0ff */
[----:B------:R-:W-:Y:S01]  /*31b0*/  ISETP.NE.AND P0, PT, R9, R22, PT ;  /* 0x000000160900720c */ /* 0x000fe20003f05270 */
[----:B------:R-:W-:-:S12]  /*31c0*/  IMAD.X R13, R13, 0x1, R3, P1 ;  /* 0x000000010d0d7824 */ /* 0x000fd800008e0603 */
[----:B------:R-:W-:Y:S05]  /*31d0*/  @P0 BRA `(.L_x_162) ;  /* 0xffffffe000dc0947 */ /* 0x000fea000383ffff */
[----:B------:R-:W-:Y:S05]  /*31e0*/  BSYNC.RECONVERGENT B1 ;  /* 0x0000000000017941 */ /* 0x000fea0003800200 */
.L_x_130:
[----:B------:R-:W-:Y:S05]  /*31f0*/  BSYNC.RECONVERGENT B2 ;  /* 0x0000000000027941 */ /* 0x000fea0003800200 */
.L_x_129:
[----:B------:R-:W-:Y:S05]  /*3200*/  BRA `(.L_x_104) ;  /* 0x0000001000887947 */ /* 0x000fea0003800000 */
.L_x_102:
        /* <DEDUP_REMOVED lines=8> */
[----:B------:R-:W-:-:S13]  /*3290*/  ISETP.NE.AND P0, PT, R8, 0xff, PT ;  /* 0x000000ff0800780c */ /* 0x000fda0003f05270 */
[----:B------:R-:W-:Y:S05]  /*32a0*/  @P0 BRA `(.L_x_164) ;  /* 0x0000000400940947 */ /* 0x000fea0003800000 */
[----:B------:R-:W-:Y:S01]  /*32b0*/  ISETP.GE.U32.AND P0, PT, R22, 0x20, PT ;  /* 0x000000201600780c */ /* 0x000fe20003f06070 */
[----:B------:R-:W-:Y:S01]  /*32c0*/  BSSY.RECONVERGENT B1, `(.L_x_165) ;  /* 0x0000050000017945 */ /* 0x000fe20003800200 */
[----:B------:R-:W-:-:S11]  /*32d0*/  CS2R R4, SRZ ;  /* 0x0000000000047805 */ /* 0x000fd6000001ff00 */
[----:B------:R-:W-:Y:S05]  /*32e0*/  @!P0 BRA `(.L_x_166) ;  /* 0x0000000400348947 */ /* 0x000fea0003800000 */
[----:B------:R-:W-:Y:S01]  /*32f0*/  ISETP.GT.AND P0, PT, R6, RZ, PT ;  /* 0x000000ff0600720c */ /* 0x000fe20003f04270 */
[----:B------:R-:W-:Y:S01]  /*3300*/  BSSY.RECONVERGENT B2, `(.L_x_167) ;  /* 0x000004a000027945 */ /* 0x000fe20003800200 */
[----:B------:R-:W-:Y:S02]  /*3310*/  IMAD.MOV.U32 R5, RZ, RZ, RZ ;  /* 0x000000ffff057224 */ /* 0x000fe400078e00ff */
[----:B------:R-:W-:-:S09]  /*3320*/  IMAD.MOV.U32 R0, RZ, RZ, RZ ;  /* 0x000000ffff007224 */ /* 0x000fd200078e00ff */
        /* <DEDUP_REMOVED lines=8> */
.L_x_171:
[C---:B------:R-:W-:Y:S02]  /*33b0*/  IMAD.SHL.U32 R2, R5.reuse, 0x8, RZ ;  /* 0x0000000805027824 */ /* 0x040fe400078e00ff */
[C---:B------:R-:W-:Y:S02]  /*33c0*/  VIADD R4, R5.reuse, 0x1 ;  /* 0x0000000105047836 */ /* 0x040fe40000000000 */
[----:B------:R-:W-:Y:S01]  /*33d0*/  VIADD R7, R5, 0x2 ;  /* 0x0000000205077836 */ /* 0x000fe20000000000 */
[----:B------:R-:W-:Y:S01]  /*33e0*/  SHF.R.U32.HI R2, RZ, R2, R3 ;  /* 0x00000002ff027219 */ /* 0x000fe20000011603 */
[----:B------:R-:W-:-:S03]  /*33f0*/  IMAD.SHL.U32 R4, R4, 0x8, RZ ;  /* 0x0000000804047824 */ /* 0x000fc600078e00ff */
[----:B------:R-:W-:Y:S02]  /*3400*/  LOP3.LUT R2, R2, 0xff, RZ, 0xc0, !PT ;  /* 0x000000ff02027812 */ /* 0x000fe400078ec0ff */
[----:B------:R-:W-:Y:S02]  /*3410*/  SHF.R.U32.HI R4, RZ, R4, R3 ;  /* 0x00000004ff047219 */ /* 0x000fe40000011603 */
[----:B------:R-:W-:Y:S01]  /*3420*/  ISETP.NE.AND P1, PT, R2, 0xff, PT ;  /* 0x000000ff0200780c */ /* 0x000fe20003f25270 */
[----:B------:R-:W-:Y:S01]  /*3430*/  IMAD.SHL.U32 R2, R7, 0x8, RZ ;  /* 0x0000000807027824 */ /* 0x000fe200078e00ff */
[----:B------:R-:W-:Y:S01]  /*3440*/  LOP3.LUT R4, R4, 0xff, RZ, 0xc0, !PT ;  /* 0x000000ff04047812 */ /* 0x000fe200078ec0ff */
[----:B------:R-:W-:-:S03]  /*3450*/  VIADD R7, R0, 0x1 ;  /* 0x0000000100077836 */ /* 0x000fc60000000000 */
[----:B------:R-:W-:Y:S02]  /*3460*/  SHF.R.U32.HI R2, RZ, R2, R3 ;  /* 0x00000002ff027219 */ /* 0x000fe40000011603 */
[----:B------:R-:W-:Y:S01]  /*3470*/  ISETP.NE.AND P2, PT, R4, 0xff, PT ;  /* 0x000000ff0400780c */ /* 0x000fe20003f45270 */
[C---:B------:R-:W-:Y:S01]  /*3480*/  VIADD R4, R5.reuse, 0x3 ;  /* 0x0000000305047836 */ /* 0x040fe20000000000 */
[----:B------:R-:W-:Y:S01]  /*3490*/  LOP3.LUT R2, R2, 0xff, RZ, 0xc0, !PT ;  /* 0x000000ff02027812 */ /* 0x000fe200078ec0ff */
[----:B------:R-:W-:Y:S02]  /*34a0*/  VIADD R5, R5, 0x4 ;  /* 0x0000000405057836 */ /* 0x000fe40000000000 */
[----:B------:R-:W-:Y:S01]  /*34b0*/  @P1 IMAD.MOV R7, RZ, RZ, R0 ;  /* 0x000000ffff071224 */ /* 0x000fe200078e0200 */
[----:B------:R-:W-:Y:S01]  /*34c0*/  ISETP.NE.AND P1, PT, R2, 0xff, PT ;  /* 0x000000ff0200780c */ /* 0x000fe20003f25270 */
[----:B------:R-:W-:Y:S02]  /*34d0*/  IMAD.SHL.U32 R4, R4, 0x8, RZ ;  /* 0x0000000804047824 */ /* 0x000fe400078e00ff */
[----:B------:R-:W-:-:S03]  /*34e0*/  VIADD R0, R7, 0x1 ;  /* 0x0000000107007836 */ /* 0x000fc60000000000 */
[----:B------:R-:W-:Y:S01]  /*34f0*/  SHF.R.U32.HI R4, RZ, R4, R3 ;  /* 0x00000004ff047219 */ /* 0x000fe20000011603 */
[----:B------:R-:W-:-:S03]  /*3500*/  @P2 IMAD.MOV R0, RZ, RZ, R7 ;  /* 0x000000ffff002224 */ /* 0x000fc600078e0207 */
[----:B------:R-:W-:Y:S01]  /*3510*/  LOP3.LUT R4, R4, 0xff, RZ, 0xc0, !PT ;  /* 0x000000ff04047812 */ /* 0x000fe200078ec0ff */
[----:B------:R-:W-:Y:S02]  /*3520*/  VIADD R2, R0, 0x1 ;  /* 0x0000000100027836 */ /* 0x000fe40000000000 */
[----:B------:R-:W-:Y:S01]  /*3530*/  @P1 IMAD.MOV R2, RZ, RZ, R0 ;  /* 0x000000ffff021224 */ /* 0x000fe200078e0200 */
[----:B------:R-:W-:Y:S02]  /*3540*/  ISETP.GE.AND P1, PT, R5, R8, PT ;  /* 0x000000080500720c */ /* 0x000fe40003f26270 */
[----:B------:R-:W-:Y:S01]  /*3550*/  ISETP.NE.AND P2, PT, R4, 0xff, PT ;  /* 0x000000ff0400780c */ /* 0x000fe20003f45270 */
[----:B------:R-:W-:-:S12]  /*3560*/  VIADD R0, R2, 0x1 ;  /* 0x0000000102007836 */ /* 0x000fd80000000000 */
[----:B------:R-:W-:Y:S01]  /*3570*/  @P2 IMAD.MOV R0, RZ, RZ, R2 ;  /* 0x000000ffff002224 */ /* 0x000fe200078e0202 */
[----:B------:R-:W-:Y:S06]  /*3580*/  @!P1 BRA `(.L_x_171) ;  /* 0xfffffffc00889947 */ /* 0x000fec000383ffff */
.L_x_170:
[----:B------:R-:W-:Y:S05]  /*3590*/  BSYNC.RECONVERGENT B3 ;  /* 0x0000000000037941 */ /* 0x000fea0003800200 */
.L_x_169:
[----:B------:R-:W-:Y:S01]  /*35a0*/  IMAD.IADD R2, R6, 0x1, -R5 ;  /* 0x0000000106027824 */ /* 0x000fe200078e0a05 */
[----:B------:R-:W-:Y:S04]  /*35b0*/  BSSY.RECONVERGENT B3, `(.L_x_172) ;  /* 0x0000012000037945 */ /* 0x000fe80003800200 */
[----:B------:R-:W-:-:S13]  /*35c0*/  ISETP.GT.AND P1, PT, R2, 0x1, PT ;  /* 0x000000010200780c */ /* 0x000fda0003f24270 */
[----:B------:R-:W-:Y:S05]  /*35d0*/  @!P1 BRA `(.L_x_173) ;  /* 0x00000000003c9947 */ /* 0x000fea0003800000 */
        /* <DEDUP_REMOVED lines=15> */
.L_x_173:
[----:B------:R-:W-:Y:S05]  /*36d0*/  BSYNC.RECONVERGENT B3 ;  /* 0x0000000000037941 */ /* 0x000fea0003800200 */
.L_x_172:
[----:B------:R-:W-:-:S13]  /*36e0*/  ISETP.NE.OR P0, PT, R5, R6, P0 ;  /* 0x000000060500720c */ /* 0x000fda0000705670 */
[----:B------:R-:W-:Y:S05]  /*36f0*/  @!P0 BRA `(.L_x_174) ;  /* 0x0000000000288947 */ /* 0x000fea0003800000 */
.L_x_168:
[C---:B------:R-:W-:Y:S02]  /*3700*/  IMAD.SHL.U32 R2, R5.reuse, 0x8, RZ ;  /* 0x0000000805027824 */ /* 0x040fe400078e00ff */
[----:B------:R-:W-:-:S03]  /*3710*/  VIADD R5, R5, 0x1 ;  /* 0x0000000105057836 */ /* 0x000fc60000000000 */
[----:B------:R-:W-:Y:S02]  /*3720*/  SHF.R.U32.HI R2, RZ, R2, R3 ;  /* 0x00000002ff027219 */ /* 0x000fe40000011603 */
[----:B------:R-:W-:Y:S02]  /*3730*/  ISETP.NE.AND P0, PT, R5, R6, PT ;  /* 0x000000060500720c */ /* 0x000fe40003f05270 */
[----:B------:R-:W-:-:S04]  /*3740*/  LOP3.LUT R2, R2, 0xff, RZ, 0xc0, !PT ;  /* 0x000000ff02027812 */ /* 0x000fc800078ec0ff */
[----:B------:R-:W-:Y:S01]  /*3750*/  ISETP.NE.AND P1, PT, R2, 0xff, PT ;  /* 0x000000ff0200780c */ /* 0x000fe20003f25270 */
[----:B------:R-:W-:-:S12]  /*3760*/  VIADD R2, R0, 0x1 ;  /* 0x0000000100027836 */ /* 0x000fd80000000000 */
[----:B------:R-:W-:-:S04]  /*3770*/  @P1 IMAD.MOV R2, RZ, RZ, R0 ;  /* 0x000000ffff021224 */ /* 0x000fc800078e0200 */
[----:B------:R-:W-:Y:S01]  /*3780*/  IMAD.MOV.U32 R0, RZ, RZ, R2 ;  /* 0x000000ffff007224 */ /* 0x000fe200078e0002 */
[----:B------:R-:W-:Y:S06]  /*3790*/  @P0 BRA `(.L_x_168) ;  /* 0xfffffffc00d80947 */ /* 0x000fec000383ffff */
.L_x_174:
[----:B------:R-:W-:Y:S05]  /*37a0*/  BSYNC.RECONVERGENT B2 ;  /* 0x0000000000027941 */ /* 0x000fea0003800200 */
.L_x_167:
[----:B------:R-:W-:-:S07]  /*37b0*/  IMAD.WIDE.U32 R4, R0, 0x8, RZ ;  /* 0x0000000800047825 */ /* 0x000fce00078e00ff */
.L_x_166:
[----:B------:R-:W-:Y:S05]  /*37c0*/  BSYNC.RECONVERGENT B1 ;  /* 0x0000000000017941 */ /* 0x000fea0003800200 */
.L_x_165:
[----:B------:R-:W-:-:S05]  /*37d0*/  IADD3 R2, P0, PT, R4, R23, RZ ;  /* 0x0000001704027210 */ /* 0x000fca0007f1e0ff */
[----:B------:R-:W-:-:S05]  /*37e0*/  IMAD.X R3, R5, 0x1, R11, P0 ;  /* 0x0000000105037824 */ /* 0x000fca00000e060b */
[----:B------:R-:W2:Y:S04]  /*37f0*/  LDG.E.U8.CONSTANT R0, desc[UR4][R2.64] ;  /* 0x0000000402007981 */ /* 0x000ea8000c1e9100 */
[----:B------:R-:W2:Y:S04]  /*3800*/  LDG.E.U8.CONSTANT R5, desc[UR4][R2.64+0x1] ;  /* 0x0000010402057981 */ /* 0x000ea8000c1e9100 */
[----:B------:R-:W3:Y:S04]  /*3810*/  LDG.E.U8.CONSTANT R4, desc[UR4][R2.64+0x2] ;  /* 0x0000020402047981 */ /* 0x000ee8000c1e9100 */
[----:B------:R-:W4:Y:S04]  /*3820*/  LDG.E.U8.CONSTANT R6, desc[UR4][R2.64+0x3] ;  /* 0x0000030402067981 */ /* 0x000f28000c1e9100 */
[----:B------:R-:W4:Y:S04]  /*3830*/  LDG.E.U8.CONSTANT R9, desc[UR4][R2.64+0x6] ;  /* 0x0000060402097981 */ /* 0x000f28000c1e9100 */
[----:B------:R-:W4:Y:S04]  /*3840*/  LDG.E.U8.CONSTANT R10, desc[UR4][R2.64+0x7] ;  /* 0x00000704020a7981 */ /* 0x000f28000c1e9100 */
[----:B------:R-:W4:Y:S04]  /*3850*/  LDG.E.U8.CONSTANT R7, desc[UR4][R2.64+0x4] ;  /* 0x0000040402077981 */ /* 0x000f28000c1e9100 */
[----:B------:R-:W4:Y:S01]  /*3860*/  LDG.E.U8.CONSTANT R8, desc[UR4][R2.64+0x5] ;  /* 0x0000050402087981 */ /* 0x000f22000c1e9100 */
[----:B--2---:R-:W-:Y:S01]  /*3870*/  PRMT R0, R0, 0x6540, R5 ;  /* 0x0000654000007816 */ /* 0x004fe20000000005 */
[----:B---3--:R-:W-:-:S02]  /*3880*/  IMAD.U32 R4, R4, 0x10000, RZ ;  /* 0x0001000004047824 */ /* 0x008fc400078e00ff */
[----:B----4-:R-:W-:Y:S02]  /*3890*/  IMAD.SHL.U32 R5, R6, 0x1000000, RZ ;  /* 0x0100000006057824 */ /* 0x010fe400078e00ff */
[----:B------:R-:W-:Y:S02]  /*38a0*/  IMAD.U32 R9, R9, 0x10000, RZ ;  /* 0x0001000009097824 */ /* 0x000fe400078e00ff */
[----:B------:R-:W-:Y:S01]  /*38b0*/  IMAD.SHL.U32 R10, R10, 0x1000000, RZ ;  /* 0x010000000a0a7824 */ /* 0x000fe200078e00ff */
[----:B-----5:R-:W-:Y:S02]  /*38c0*/  LOP3.LUT R12, R0, R5, R4, 0xfe, !PT ;  /* 0x00000005000c7212 */ /* 0x020fe400078efe04 */
[----:B------:R-:W-:-:S04]  /*38d0*/  PRMT R7, R7, 0x6540, R8 ;  /* 0x0000654007077816 */ /* 0x000fc80000000008 */
[----:B------:R-:W-:Y:S01]  /*38e0*/  LOP3.LUT R13, R7, R10, R9, 0xfe, !PT ;  /* 0x0000000a070d7212 */ /* 0x000fe200078efe09 */
[----:B------:R-:W-:Y:S06]  /*38f0*/  BRA `(.L_x_163) ;  /* 0x0000000800c87947 */ /* 0x000fec0003800000 */
.L_x_164:
[----:B------:R-:W0:Y:S02]  /*3900*/  LDC.64 R8, c[0x0][0x398] ;  /* 0x0000e600ff087b82 */ /* 0x000e240000000a00 */
[----:B0-----:R-:W-:-:S06]  /*3910*/  IMAD.WIDE.U32 R8, R7, 0xc, R8 ;  /* 0x0000000c07087825 */ /* 0x001fcc00078e0008 */
[----:B------:R-:W2:Y:S01]  /*3920*/  LDG.E.CONSTANT R8, desc[UR4][R8.64+0x4] ;  /* 0x0000040408087981 */ /* 0x000ea2000c1e9900 */
[----:B------:R-:W-:Y:S01]  /*3930*/  ISETP.GE.U32.AND P1, PT, R22, 0x20, PT ;  /* 0x000000201600780c */ /* 0x000fe20003f26070 */
[----:B------:R-:W-:Y:S01]  /*3940*/  BSSY.RECONVERGENT B1, `(.L_x_175) ;  /* 0x0000061000017945 */ /* 0x000fe20003800200 */
[----:B------:R-:W-:Y:S02]  /*3950*/  LOP3.LUT R0, R0, 0xff, RZ, 0xc0, !PT ;  /* 0x000000ff00007812 */ /* 0x000fe400078ec0ff */
[----:B------:R-:W-:Y:S02]  /*3960*/  CS2R R4, SRZ ;  /* 0x0000000000047805 */ /* 0x000fe4000001ff00 */
[----:B--2---:R-:W-:-:S05]  /*3970*/  IADD3 R23, P0, PT, R8, R23, RZ ;  /* 0x0000001708177210 */ /* 0x004fca0007f1e0ff */
[----:B------:R-:W-:Y:S02]  /*3980*/  IMAD.X R11, RZ, RZ, R11, P0 ;  /* 0x000000ffff0b7224 */ /* 0x000fe400000e060b */
[----:B------:R-:W-:Y:S06]  /*3990*/  @!P1 BRA `(.L_x_176) ;  /* 0x00000004006c9947 */ /* 0x000fec0003800000 */
[----:B------:R-:W-:Y:S01]  /*39a0*/  ISETP.GT.AND P0, PT, R6, RZ, PT ;  /* 0x000000ff0600720c */ /* 0x000fe20003f04270 */
[----:B------:R-:W-:Y:S01]  /*39b0*/  BSSY.RELIABLE B2, `(.L_x_177) ;  /* 0x000004d000027945 */ /* 0x000fe20003800100 */
[----:B------:R-:W-:Y:S01]  /*39c0*/  CS2R R4, SRZ ;  /* 0x0000000000047805 */ /* 0x000fe2000001ff00 */
        /* <DEDUP_REMOVED lines=9> */
.L_x_181:
[C---:B------:R-:W-:Y:S02]  /*3a60*/  IMAD.SHL.U32 R8, R9.reuse, 0x8, RZ ;  /* 0x0000000809087824 */ /* 0x040fe400078e00ff */
[C---:B------:R-:W-:Y:S02]  /*3a70*/  VIADD R14, R9.reuse, 0x2 ;  /* 0x00000002090e7836 */ /* 0x040fe40000000000 */
[C---:B------:R-:W-:Y:S01]  /*3a80*/  VIADD R10, R9.reuse, 0x1 ;  /* 0x00000001090a7836 */ /* 0x040fe20000000000 */
[--C-:B------:R-:W-:Y:S01]  /*3a90*/  SHF.R.U32.HI R8, RZ, R8, R3.reuse ;  /* 0x00000008ff087219 */ /* 0x100fe20000011603 */
[----:B------:R-:W-:Y:S02]  /*3aa0*/  IMAD.SHL.U32 R14, R14, 0x8, RZ ;  /* 0x000000080e0e7824 */ /* 0x000fe400078e00ff */
[----:B------:R-:W-:Y:S01]  /*3ab0*/  IMAD.SHL.U32 R10, R10, 0x8, RZ ;  /* 0x000000080a0a7824 */ /* 0x000fe200078e00ff */
[C---:B------:R-:W-:Y:S01]  /*3ac0*/  LOP3.LUT R16, R8.reuse, 0xff, RZ, 0xc0, !PT ;  /* 0x000000ff08107812 */ /* 0x040fe200078ec0ff */
[----:B------:R-:W-:Y:S01]  /*3ad0*/  VIADD R15, R9, 0x3 ;  /* 0x00000003090f7836 */ /* 0x000fe20000000000 */
[--C-:B------:R-:W-:Y:S01]  /*3ae0*/  SHF.R.U32.HI R14, RZ, R14, R3.reuse ;  /* 0x0000000eff0e7219 */ /* 0x100fe20000011603 */
[----:B------:R-:W-:Y:S01]  /*3af0*/  IMAD.SHL.U32 R8, R8, 0x20, RZ ;  /* 0x0000002008087824 */ /* 0x000fe200078e00ff */
[----:B------:R-:W-:Y:S01]  /*3b00*/  ISETP.NE.AND P2, PT, R16, 0xff, PT ;  /* 0x000000ff1000780c */ /* 0x000fe20003f45270 */
[----:B------:R-:W-:Y:S01]  /*3b10*/  IMAD.SHL.U32 R16, R15, 0x8, RZ ;  /* 0x000000080f107824 */ /* 0x000fe200078e00ff */
[--C-:B------:R-:W-:Y:S01]  /*3b20*/  SHF.R.U32.HI R10, RZ, R10, R3.reuse ;  /* 0x0000000aff0a7219 */ /* 0x100fe20000011603 */
        /* <DEDUP_REMOVED lines=14> */
[----:B------:R-:W-:Y:S02]  /*3c10*/  ISETP.GE.AND P1, PT, R9, R7, PT ;  /* 0x000000070900720c */ /* 0x000fe40003f26270 */
        /* <DEDUP_REMOVED lines=10> */
.L_x_180:
[----:B------:R-:W-:Y:S05]  /*3cc0*/  BSYNC.RECONVERGENT B3 ;  /* 0x0000000000037941 */ /* 0x000fea0003800200 */
.L_x_179:
[----:B------:R-:W-:Y:S01]  /*3cd0*/  IMAD.IADD R7, R6, 0x1, -R9 ;  /* 0x0000000106077824 */ /* 0x000fe200078e0a09 */
[----:B------:R-:W-:Y:S04]  /*3ce0*/  BSSY.RECONVERGENT B3, `(.L_x_182) ;  /* 0x0000016000037945 */ /* 0x000fe80003800200 */
[----:B------:R-:W-:-:S13]  /*3cf0*/  ISETP.GT.AND P1, PT, R7, 0x1, PT ;  /* 0x000000010700780c */ /* 0x000fda0003f24270 */
[----:B------:R-:W-:Y:S05]  /*3d00*/  @!P1 BRA `(.L_x_183) ;  /* 0x00000000004c9947 */ /* 0x000fea0003800000 */
[C---:B------:R-:W-:Y:S02]  /*3d10*/  VIADD R7, R9.reuse, 0x1 ;  /* 0x0000000109077836 */ /* 0x040fe40000000000 */
[----:B------:R-:W-:Y:S02]  /*3d20*/  IMAD.SHL.U32 R8, R9, 0x8, RZ ;  /* 0x0000000809087824 */ /* 0x000fe400078e00ff */
[----:B------:R-:W-:Y:S02]  /*3d30*/  IMAD.SHL.U32 R10, R7, 0x8, RZ ;  /* 0x00000008070a7824 */ /* 0x000fe400078e00ff */
[----:B------:R-:W-:Y:S01]  /*3d40*/  VIADD R9, R9, 0x2 ;  /* 0x0000000209097836 */ /* 0x000fe20000000000 */
[--C-:B------:R-:W-:Y:S02]  /*3d50*/  SHF.R.U32.HI R8, RZ, R8, R3.reuse ;  /* 0x00000008ff087219 */ /* 0x100fe40000011603 */
        /* <DEDUP_REMOVED lines=14> */
.L_x_183:
[----:B------:R-:W-:Y:S05]  /*3e40*/  BSYNC.RECONVERGENT B3 ;  /* 0x0000000000037941 */ /* 0x000fea0003800200 */
.L_x_182:
[----:B------:R-:W-:-:S13]  /*3e50*/  ISETP.NE.OR P0, PT, R9, R6, P0 ;  /* 0x000000060900720c */ /* 0x000fda0000705670 */
[----:B------:R-:W-:Y:S05]  /*3e60*/  @!P0 BREAK.RELIABLE B2 ;  /* 0x0000000000028942 */ /* 0x000fea0003800100 */
[----:B------:R-:W-:Y:S05]  /*3e70*/  @!P0 BRA `(.L_x_176) ;  /* 0x0000000000348947 */ /* 0x000fea0003800000 */
.L_x_178:
[----:B------:R-:W-:Y:S05]  /*3e80*/  BSYNC.RELIABLE B2 ;  /* 0x0000000000027941 */ /* 0x000fea0003800100 */
.L_x_177:
[C---:B------:R-:W-:Y:S02]  /*3e90*/  IMAD.SHL.U32 R8, R9.reuse, 0x8, RZ ;  /* 0x0000000809087824 */ /* 0x040fe400078e00ff */
[----:B------:R-:W-:-:S03]  /*3ea0*/  VIADD R9, R9, 0x1 ;  /* 0x0000000109097836 */ /* 0x000fc60000000000 */
[----:B------:R-:W-:-:S04]  /*3eb0*/  SHF.R.U32.HI R8, RZ, R8, R3 ;  /* 0x00000008ff087219 */ /* 0x000fc80000011603 */
[C---:B------:R-:W-:Y:S01]  /*3ec0*/  LOP3.LUT R7, R8.reuse, 0xff, RZ, 0xc0, !PT ;  /* 0x000000ff08077812 */ /* 0x040fe200078ec0ff */
[----:B------:R-:W-:-:S03]  /*3ed0*/  IMAD.SHL.U32 R8, R8, 0x20, RZ ;  /* 0x0000002008087824 */ /* 0x000fc600078e00ff */
[----:B------:R-:W-:Y:S02]  /*3ee0*/  ISETP.NE.AND P0, PT, R7, 0xff, PT ;  /* 0x000000ff0700780c */ /* 0x000fe40003f05270 */
[----:B------:R-:W-:-:S04]  /*3ef0*/  LOP3.LUT R8, R8, 0x1fe0, RZ, 0xc0, !PT ;  /* 0x00001fe008087812 */ /* 0x000fc800078ec0ff */
[----:B------:R-:W-:Y:S02]  /*3f00*/  SEL R8, R8, RZ, P0 ;  /* 0x000000ff08087207 */ /* 0x000fe40000000000 */
[----:B------:R-:W-:Y:S02]  /*3f10*/  ISETP.NE.AND P0, PT, R9, R6, PT ;  /* 0x000000060900720c */ /* 0x000fe40003f05270 */
[----:B------:R-:W-:-:S05]  /*3f20*/  IADD3 R5, P1, PT, R8, R5, RZ ;  /* 0x0000000508057210 */ /* 0x000fca0007f3e0ff */
[----:B------:R-:W-:-:S06]  /*3f30*/  IMAD.X R4, RZ, RZ, R4, P1 ;  /* 0x000000ffff047224 */ /* 0x000fcc00008e0604 */
[----:B------:R-:W-:Y:S05]  /*3f40*/  @P0 BRA `(.L_x_177) ;  /* 0xfffffffc00d00947 */ /* 0x000fea000383ffff */
.L_x_176:
[----:B------:R-:W-:Y:S05]  /*3f50*/  BSYNC.RECONVERGENT B1 ;  /* 0x0000000000017941 */ /* 0x000fea0003800200 */
.L_x_175:
[----:B------:R-:W-:Y:S02]  /*3f60*/  ISETP.GE.U32.AND P0, PT, R0, 0x21, PT ;  /* 0x000000210000780c */ /* 0x000fe40003f06070 */
[----:B------:R-:W-:-:S11]  /*3f70*/  LOP3.LUT R3, R2, 0x1f, RZ, 0xc0, !PT ;  /* 0x0000001f02037812 */ /* 0x000fd600078ec0ff */
[----:B------:R-:W-:Y:S05]  /*3f80*/  @!P0 BRA `(.L_x_184) ;  /* 0x0000000000a08947 */ /* 0x000fea0003800000 */
[----:B------:R-:W-:Y:S01]  /*3f90*/  IMAD R8, R3, R0, RZ ;  /* 0x0000000003087224 */ /* 0x000fe200078e02ff */
[----:B------:R-:W-:Y:S01]  /*3fa0*/  BSSY.RECONVERGENT B1, `(.L_x_185) ;  /* 0x0000016000017945 */ /* 0x000fe20003800200 */
[----:B------:R-:W-:-:S03]  /*3fb0*/  CS2R R2, SRZ ;  /* 0x0000000000027805 */ /* 0x000fc6000001ff00 */
[----:B------:R-:W-:Y:S02]  /*3fc0*/  IADD3 R7, P0, PT, R8, R5, RZ ;  /* 0x0000000508077210 */ /* 0x000fe40007f1e0ff */
[----:B------:R-:W-:Y:S02]  /*3fd0*/  VIMNMX.U32 R5, PT, PT, R0, 0x40, PT ;  /* 0x0000004000057848 */ /* 0x000fe40003fe0000 */
[----:B------:R-:W-:Y:S01]  /*3fe0*/  LOP3.LUT R6, R7, 0x7, RZ, 0xc0, !PT ;  /* 0x0000000707067812 */ /* 0x000fe200078ec0ff */
[----:B------:R-:W-:Y:S02]  /*3ff0*/  IMAD.X R10, RZ, RZ, R4, P0 ;  /* 0x000000ffff0a7224 */ /* 0x000fe400000e0604 */
[----:B------:R-:W-:Y:S01]  /*4000*/  IMAD.MOV.U32 R4, RZ, RZ, RZ ;  /* 0x000000ffff047224 */ /* 0x000fe200078e00ff */
[----:B------:R-:W-:Y:S02]  /*4010*/  IADD3 R6, PT, PT, R5, 0x7, R6 ;  /* 0x0000000705067810 */ /* 0x000fe40007ffe006 */
[----:B------:R-:W-:-:S02]  /*4020*/  SHF.R.U64 R14, R7, 0x3, R10 ;  /* 0x00000003070e7819 */ /* 0x000fc4000000120a */
[----:B------:R-:W-:Y:S02]  /*4030*/  SHF.R.U32.HI R16, RZ, 0x3, R10 ;  /* 0x00000003ff107819 */ /* 0x000fe4000001160a */
[----:B------:R-:W-:-:S07]  /*4040*/  LEA.HI R15, R6, 0xffffffff, RZ, 0x1d ;  /* 0xffffffff060f7811 */ /* 0x000fce00078fe8ff */
.L_x_186:
[----:B------:R-:W-:-:S04]  /*4050*/  IADD3 R6, P0, P1, R23, R14, R4 ;  /* 0x0000000e17067210 */ /* 0x000fc8000791e004 */
[----:B------:R-:W-:-:S05]  /*4060*/  IADD3.X R7, PT, PT, R11, R16, RZ, P0, P1 ;  /* 0x000000100b077210 */ /* 0x000fca00007e24ff */
[----:B------:R-:W2:Y:S01]  /*4070*/  LDG.E.U8.CONSTANT R6, desc[UR4][R6.64] ;  /* 0x0000000406067981 */ /* 0x000ea2000c1e9100 */
[C---:B------:R-:W-:Y:S01]  /*4080*/  ISETP.NE.AND P0, PT, R4.reuse, R15, PT ;  /* 0x0000000f0400720c */ /* 0x040fe20003f05270 */
[C---:B------:R-:W-:Y:S02]  /*4090*/  IMAD.SHL.U32 R9, R4.reuse, 0x8, RZ ;  /* 0x0000000804097824 */ /* 0x040fe400078e00ff */
[----:B------:R-:W-:-:S03]  /*40a0*/  VIADD R4, R4, 0x1 ;  /* 0x0000000104047836 */ /* 0x000fc60000000000 */
[CC--:B--2---:R-:W-:Y:S02]  /*40b0*/  SHF.L.U32 R10, R6.reuse, R9.reuse, RZ ;  /* 0x00000009060a7219 */ /* 0x0c4fe400000006ff */
[----:B------:R-:W-:Y:S02]  /*40c0*/  SHF.L.U64.HI R9, R6, R9, RZ ;  /* 0x0000000906097219 */ /* 0x000fe400000102ff */
[----:B------:R-:W-:Y:S02]  /*40d0*/  LOP3.LUT R3, R10, R3, RZ, 0xfc, !PT ;  /* 0x000000030a037212 */ /* 0x000fe400078efcff */
[----:B------:R-:W-:Y:S01]  /*40e0*/  LOP3.LUT R2, R9, R2, RZ, 0xfc, !PT ;  /* 0x0000000209027212 */ /* 0x000fe200078efcff */
[----:B------:R-:W-:Y:S06]  /*40f0*/  @P0 BRA `(.L_x_186) ;  /* 0xfffffffc00d40947 */ /* 0x000fec000383ffff */
[----:B------:R-:W-:Y:S05]  /*4100*/  BSYNC.RECONVERGENT B1 ;  /* 0x0000000000017941 */ /* 0x000fea0003800200 */
.L_x_185:
        /* <DEDUP_REMOVED lines=16> */
.L_x_184:
[----:B------:R-:W-:Y:S01]  /*4210*/  ISETP.NE.AND P0, PT, R0, RZ, PT ;  /* 0x000000ff0000720c */ /* 0x000fe20003f05270 */
[----:B------:R-:W-:Y:S01]  /*4220*/  BSSY.RECONVERGENT B1, `(.L_x_187) ;  /* 0x000001d000017945 */ /* 0x000fe20003800200 */
[----:B------:R-:W-:Y:S02]  /*4230*/  IMAD R5, R3, R0, R5 ;  /* 0x0000000003057224 */ /* 0x000fe400078e0205 */
[----:B------:R-:W-:Y:S02]  /*4240*/  IMAD.MOV.U32 R3, RZ, RZ, RZ ;  /* 0x000000ffff037224 */ /* 0x000fe400078e00ff */
[----:B------:R-:W-:-:S07]  /*4250*/  IMAD.MOV.U32 R10, RZ, RZ, RZ ;  /* 0x000000ffff0a7224 */ /* 0x000fce00078e00ff */
        /* <DEDUP_REMOVED lines=8> */
[----:B------:R-:W-:-:S07]  /*42e0*/  LEA.HI R17, R2, 0xffffffff, RZ, 0x1d ;  /* 0xffffffff02117811 */ /* 0x000fce00078fe8ff */
.L_x_190:
[----:B------:R-:W-:-:S04]  /*42f0*/  IADD3 R2, P0, P1, R23, R9, R4 ;  /* 0x0000000917027210 */ /* 0x000fc8000791e004 */
[----:B------:R-:W-:-:S05]  /*4300*/  IADD3.X R3, PT, PT, R11, RZ, RZ, P0, P1 ;  /* 0x000000ff0b037210 */ /* 0x000fca00007e24ff */
        /* <DEDUP_REMOVED lines=10> */
.L_x_189:
[----:B------:R-:W-:Y:S01]  /*43b0*/  IMAD.MOV.U32 R5, RZ, RZ, -0x1 ;  /* 0xffffffffff057424 */ /* 0x000fe200078e00ff */
[----:B------:R-:W-:-:S04]  /*43c0*/  SHF.R.U64 R3, R7, R15, R8 ;  /* 0x0000000f07037219 */ /* 0x000fc80000001208 */
[----:B------:R-:W-:-:S04]  /*43d0*/  SHF.L.U32 R0, R5, R0, RZ ;  /* 0x0000000005007219 */ /* 0x000fc800000006ff */
[----:B------:R-:W-:-:S07]  /*43e0*/  LOP3.LUT R3, R3, 0xfffffffe, R0, 0x70, !PT ;  /* 0xfffffffe03037812 */ /* 0x000fce00078e7000 */
.L_x_188:
[----:B------:R-:W-:Y:S05]  /*43f0*/  BSYNC.RECONVERGENT B1 ;  /* 0x0000000000017941 */ /* 0x000fea0003800200 */
.L_x_187:
[----:B-----5:R-:W-:-:S05]  /*4400*/  IADD3 R12, P0, PT, R3, R12, RZ ;  /* 0x0000000c030c7210 */ /* 0x020fca0007f1e0ff */
[----:B------:R-:W-:-:S08]  /*4410*/  IMAD.X R13, R10, 0x1, R13, P0 ;  /* 0x000000010a0d7824 */ /* 0x000fd000000e060d */
.L_x_163:
[----:B------:R-:W-:Y:S05]  /*4420*/  BSYNC.RECONVERGENT B0 ;  /* 0x0000000000007941 */ /* 0x000fea0003800200 */
.L_x_104:
[----:B------:R-:W1:Y:S02]  /*4430*/  LDC.64 R2, c[0x0][0x3a8] ;  /* 0x0000ea00ff027b82 */ /* 0x000e640000000a00 */
[----:B-1----:R-:W-:-:S05]  /*4440*/  IMAD.WIDE R24, R24, 0x8, R2 ;  /* 0x0000000818187825 */ /* 0x002fca00078e0202 */
[----:B-----5:R-:W-:Y:S01]  /*4450*/  STG.E.64 desc[UR4][R24.64], R12 ;  /* 0x0000000c18007986 */ /* 0x020fe2000c101b04 */
[----:B------:R-:W-:Y:S05]  /*4460*/  EXIT ;  /* 0x000000000000794d */ /* 0x000fea0003800000 */
.L_x_191:
        /* <DEDUP_REMOVED lines=9> */
.L_x_1884:


//--------------------- .text._Z26decompress_gpu_rfor_kernelIyLi1EEvPKhPK13BlockMetadataIT_EPK12RFORMetadataPS3_i --------------------------
	.section	.text._Z26decompress_gpu_rfor_kernelIyLi1EEvPKhPK13BlockMetadataIT_EPK12RFORMetadataPS3_i,"ax",@progbits
	.align	128
        .global         _Z26decompress_gpu_rfor_kernelIyLi1EEvPKhPK13BlockMetadataIT_EPK12RFORMetadataPS3_i
        .type           _Z26decompress_gpu_rfor_kernelIyLi1EEvPKhPK13BlockMetadataIT_EPK12RFORMetadataPS3_i,@function
        .size           _Z26decompress_gpu_rfor_kernelIyLi1EEvPKhPK13BlockMetadataIT_EPK12RFORMetadataPS3_i,(.L_x_1885 - _Z26decompress_gpu_rfor_kernelIyLi1EEvPKhPK13BlockMetadataIT_EPK12RFORMetadataPS3_i)
        .other          _Z26decompress_gpu_rfor_kernelIyLi1EEvPKhPK13BlockMetadataIT_EPK12RFORMetadataPS3_i,@"STO_CUDA_ENTRY STV_DEFAULT"
_Z26decompress_gpu_rfor_kernelIyLi1EEvPKhPK13BlockMetadataIT_EPK12RFORMetadataPS3_i:
.text._Z26decompress_gpu_rfor_kernelIyLi1EEvPKhPK13BlockMetadataIT_EPK12RFORMetadataPS3_i:
[----:B------:R-:W-:Y:S01]  /*0000*/  LDC R1, c[0x0][0x37c] ;  /* 0x0000df00ff017b82 */ /* 0x000fe20000000800 */
[----:B------:R-:W0:Y:S07]  /*0010*/  S2R R10, SR_TID.X ;  /* 0x00000000000a7919 */ /* 0x000e2e0000002100 */
[----:B------:R-:W0:Y:S01]  /*0020*/  S2UR UR4, SR_CTAID.X ;  /* 0x00000000000479c3 */ /* 0x000e220000002500 */
[----:B------:R-:W1:Y:S01]  /*0030*/  LDCU UR5, c[0x0][0x3a0] ;  /* 0x00007400ff0577ac */ /* 0x000e620008000800 */
[----:B0-----:R-:W-:-:S04]  /*0040*/  LEA.HI R7, R10, UR4, RZ, 0x19 ;  /* 0x000000040a077c11 */ /* 0x001fc8000f8fc8ff */
[----:B-1----:R-:W-:-:S13]  /*0050*/  ISETP.GE.AND P0, PT, R7, UR5, PT ;  /* 0x0000000507007c0c */ /* 0x002fda000bf06270 */
[----:B------:R-:W-:Y:S05]  /*0060*/  @P0 EXIT ;  /* 0x000000000000094d */ /* 0x000fea0003800000 */
[----:B------:R-:W0:Y:S01]  /*0070*/  LDC.64 R8, c[0x0][0x388] ;  /* 0x0000e200ff087b82 */ /* 0x000e220000000a00 */
[----:B------:R-:W1:Y:S01]  /*0080*/  LDCU.64 UR4, c[0x0][0x358] ;  /* 0x00006b00ff0477ac */ /* 0x000e620008000a00 */
[----:B0-----:R-:W-:-:S05]  /*0090*/  IMAD.WIDE R8, R7, 0x20, R8 ;  /* 0x0000002007087825 */ /* 0x001fca00078e0208 */
[----:B-1----:R-:W2:Y:S04]  /*00a0*/  LDG.E.64.CONSTANT R4, desc[UR4][R8.64+0x8] ;  /* 0x0000080408047981 */ /* 0x002ea8000c1e9b00 */
[----:B------:R0:W5:Y:S01]  /*00b0*/  LDG.E.64.CONSTANT R2, desc[UR4][R8.64] ;  /* 0x0000000408027981 */ /* 0x000162000c1e9b00 */
[----:B------:R-:W-:Y:S01]  /*00c0*/  LOP3.LUT R6, R10, 0x7f, RZ, 0xc0, !PT ;  /* 0x0000007f0a067812 */ /* 0x000fe200078ec0ff */
[----:B------:R-:W-:Y:S03]  /*00d0*/  BSSY.RECONVERGENT B0, `(.L_x_192) ;  /* 0x0000195000007945 */ /* 0x000fe60003800200 */
[----:B------:R-:W-:-:S05]  /*00e0*/  SHF.R.U32.HI R12, RZ, 0x5, R6 ;  /* 0x00000005ff0c7819 */ /* 0x000fca0000011606 */
[----:B------:R-:W-:-:S05]  /*00f0*/  IMAD.SHL.U32 R11, R12, 0x8, RZ ;  /* 0x000000080c0b7824 */ /* 0x000fca00078e00ff */
[----:B--2---:R-:W-:-:S04]  /*0100*/  SHF.R.U32.HI R11, RZ, R11, R4 ;  /* 0x0000000bff0b7219 */ /* 0x004fc80000011604 */
[----:B------:R-:W-:-:S13]  /*0110*/  LOP3.LUT P0, R0, R11, 0xff, RZ, 0xc0, !PT ;  /* 0x000000ff0b007812 */ /* 0x000fda000780c0ff */
[----:B0-----:R-:W-:Y:S05]  /*0120*/  @!P0 BRA `(.L_x_193) ;  /* 0x00000018003c8947 */ /* 0x001fea0003800000 */
[----:B------:R-:W-:Y:S02]  /*0130*/  ISETP.NE.AND P0, PT, R0, 0xff, PT ;  /* 0x000000ff0000780c */ /* 0x000fe40003f05270 */
[----:B------:R-:W-:Y:S02]  /*0140*/  LOP3.LUT R9, R10, 0x1f, RZ, 0xc0, !PT ;  /* 0x0000001f0a097812 */ /* 0x000fe400078ec0ff */
[----:B------:R-:W-:-:S09]  /*0150*/  LOP3.LUT R0, R11, 0xff, RZ, 0xc0, !PT ;  /* 0x000000ff0b007812 */ /* 0x000fd200078ec0ff */
[----:B------:R-:W-:Y:S05]  /*0160*/  @P0 BRA `(.L_x_194) ;  /* 0x0000000400840947 */ /* 0x000fea0003800000 */
[----:B------:R-:W-:Y:S01]  /*0170*/  ISETP.GE.U32.AND P0, PT, R6, 0x20, PT ;  /* 0x000000200600780c */ /* 0x000fe20003f06070 */
[----:B------:R-:W-:Y:S01]  /*0180*/  BSSY.RECONVERGENT B1, `(.L_x_195) ;  /* 0x000004b000017945 */ /* 0x000fe20003800200 */
[----:B-----5:R-:W-:-:S11]  /*0190*/  CS2R R2, SRZ ;  /* 0x0000000000027805 */ /* 0x020fd6000001ff00 */
[----:B------:R-:W-:Y:S05]  /*01a0*/  @!P0 BRA `(.L_x_196) ;  /* 0x0000000400208947 */ /* 0x000fea0003800000 */
[----:B------:R-:W-:Y:S01]  /*01b0*/  IMAD.MOV R0, RZ, RZ, -R12 ;  /* 0x000000ffff007224 */ /* 0x000fe200078e0a0c */
[----:B------:R-:W-:Y:S01]  /*01c0*/  BSSY.RECONVERGENT B2, `(.L_x_197) ;  /* 0x0000045000027945 */ /* 0x000fe20003800200 */
[----:B------:R-:W-:-:S03]  /*01d0*/  CS2R R2, SRZ ;  /* 0x0000000000027805 */ /* 0x000fc6000001ff00 */
        /* <DEDUP_REMOVED lines=8> */
.L_x_201:
[--C-:B------:R-:W-:Y:S01]  /*0260*/  SHF.R.U32.HI R8, RZ, R3, R4.reuse ;  /* 0x00000003ff087219 */ /* 0x100fe20000011604 */
[C---:B------:R-:W-:Y:S02]  /*0270*/  VIADD R9, R3.reuse, 0x8 ;  /* 0x0000000803097836 */ /* 0x040fe40000000000 */
[----:B------:R-:W-:Y:S01]  /*0280*/  VIADD R11, R3, 0x10 ;  /* 0x00000010030b7836 */ /* 0x000fe20000000000 */
[----:B------:R-:W-:Y:S01]  /*0290*/  LOP3.LUT R8, R8, 0xff, RZ, 0xc0, !PT ;  /* 0x000000ff08087812 */ /* 0x000fe200078ec0ff */
[----:B------:R-:W-:Y:S01]  /*02a0*/  VIADD R0, R0, 0x4 ;  /* 0x0000000400007836 */ /* 0x000fe20000000000 */
[----:B------:R-:W-:Y:S02]  /*02b0*/  SHF.R.U32.HI R9, RZ, R9, R4 ;  /* 0x00000009ff097219 */ /* 0x000fe40000011604 */
[----:B------:R-:W-:Y:S01]  /*02c0*/  ISETP.NE.AND P1, PT, R8, 0xff, PT ;  /* 0x000000ff0800780c */ /* 0x000fe20003f25270 */
[----:B------:R-:W-:Y:S01]  /*02d0*/  VIADD R8, R2, 0x1 ;  /* 0x0000000102087836 */ /* 0x000fe20000000000 */
[----:B------:R-:W-:-:S02]  /*02e0*/  LOP3.LUT R9, R9, 0xff, RZ, 0xc0, !PT ;  /* 0x000000ff09097812 */ /* 0x000fc400078ec0ff */
[----:B------:R-:W-:Y:S02]  /*02f0*/  SHF.R.U32.HI R11, RZ, R11, R4 ;  /* 0x0000000bff0b7219 */ /* 0x000fe40000011604 */
[----:B------:R-:W-:Y:S01]  /*0300*/  ISETP.NE.AND P2, PT, R9, 0xff, PT ;  /* 0x000000ff0900780c */ /* 0x000fe20003f45270 */
[----:B------:R-:W-:Y:S01]  /*0310*/  VIADD R9, R3, 0x18 ;  /* 0x0000001803097836 */ /* 0x000fe20000000000 */
[----:B------:R-:W-:Y:S01]  /*0320*/  LOP3.LUT R11, R11, 0xff, RZ, 0xc0, !PT ;  /* 0x000000ff0b0b7812 */ /* 0x000fe200078ec0ff */
[----:B------:R-:W-:-:S03]  /*0330*/  VIADD R3, R3, 0x20 ;  /* 0x0000002003037836 */ /* 0x000fc60000000000 */
[----:B------:R-:W-:Y:S01]  /*0340*/  SHF.R.U32.HI R9, RZ, R9, R4 ;  /* 0x00000009ff097219 */ /* 0x000fe20000011604 */
[----:B------:R-:W-:Y:S01]  /*0350*/  @P1 IMAD.MOV R8, RZ, RZ, R2 ;  /* 0x000000ffff081224 */ /* 0x000fe200078e0202 */
[----:B------:R-:W-:Y:S02]  /*0360*/  ISETP.NE.AND P1, PT, R11, 0xff, PT ;  /* 0x000000ff0b00780c */ /* 0x000fe40003f25270 */
[----:B------:R-:W-:Y:S01]  /*0370*/  LOP3.LUT R9, R9, 0xff, RZ, 0xc0, !PT ;  /* 0x000000ff09097812 */ /* 0x000fe200078ec0ff */
[----:B------:R-:W-:Y:S02]  /*0380*/  VIADD R2, R8, 0x1 ;  /* 0x0000000108027836 */ /* 0x000fe40000000000 */
[----:B------:R-:W-:Y:S01]  /*0390*/  @P2 IMAD.MOV R2, RZ, RZ, R8 ;  /* 0x000000ffff022224 */ /* 0x000fe200078e0208 */
[----:B------:R-:W-:-:S03]  /*03a0*/  ISETP.NE.AND P2, PT, R9, 0xff, PT ;  /* 0x000000ff0900780c */ /* 0x000fc60003f45270 */
[----:B------:R-:W-:-:S04]  /*03b0*/  VIADD R8, R2, 0x1 ;  /* 0x0000000102087836 */ /* 0x000fc80000000000 */
[----:B------:R-:W-:Y:S01]  /*03c0*/  @P1 IMAD.MOV R8, RZ, RZ, R2 ;  /* 0x000000ffff081224 */ /* 0x000fe200078e0202 */
[----:B------:R-:W-:-:S03]  /*03d0*/  ISETP.GE.AND P1, PT, R0, -0x3, PT ;  /* 0xfffffffd0000780c */ /* 0x000fc60003f26270 */
[----:B------:R-:W-:Y:S02]  /*03e0*/  VIADD R2, R8, 0x1 ;  /* 0x0000000108027836 */ /* 0x000fe40000000000 */
[----:B------:R-:W-:-:S08]  /*03f0*/  @P2 IMAD.MOV R2, RZ, RZ, R8 ;  /* 0x000000ffff022224 */ /* 0x000fd000078e0208 */
[----:B------:R-:W-:Y:S05]  /*0400*/  @!P1 BRA `(.L_x_201) ;  /* 0xfffffffc00949947 */ /* 0x000fea000383ffff */
.L_x_200:
[----:B------:R-:W-:Y:S05]  /*0410*/  BSYNC.RECONVERGENT B3 ;  /* 0x0000000000037941 */ /* 0x000fea0003800200 */
.L_x_199:
[----:B------:R-:W-:Y:S01]  /*0420*/  IMAD.MOV R8, RZ, RZ, -R0 ;  /* 0x000000ffff087224 */ /* 0x000fe200078e0a00 */
[----:B------:R-:W-:Y:S04]  /*0430*/  BSSY.RECONVERGENT B3, `(.L_x_202) ;  /* 0x0000011000037945 */ /* 0x000fe80003800200 */
[----:B------:R-:W-:-:S13]  /*0440*/  ISETP.GT.AND P1, PT, R8, 0x1, PT ;  /* 0x000000010800780c */ /* 0x000fda0003f24270 */
[----:B------:R-:W-:Y:S05]  /*0450*/  @!P1 BRA `(.L_x_203) ;  /* 0x0000000000389947 */ /* 0x000fea0003800000 */
        /* <DEDUP_REMOVED lines=14> */
.L_x_203:
[----:B------:R-:W-:Y:S05]  /*0540*/  BSYNC.RECONVERGENT B3 ;  /* 0x0000000000037941 */ /* 0x000fea0003800200 */
.L_x_202:
[----:B------:R-:W-:-:S13]  /*0550*/  ISETP.NE.OR P0, PT, R0, RZ, P0 ;  /* 0x000000ff0000720c */ /* 0x000fda0000705670 */
[----:B------:R-:W-:Y:S05]  /*0560*/  @!P0 BRA `(.L_x_204) ;  /* 0x0000000000288947 */ /* 0x000fea0003800000 */
.L_x_198:
[----:B------:R-:W-:Y:S01]  /*0570*/  SHF.R.U32.HI R8, RZ, R3, R4 ;  /* 0x00000003ff087219 */ /* 0x000fe20000011604 */
[----:B------:R-:W-:Y:S02]  /*0580*/  VIADD R0, R0, 0x1 ;  /* 0x0000000100007836 */ /* 0x000fe40000000000 */
[----:B------:R-:W-:Y:S01]  /*0590*/  VIADD R3, R3, 0x8 ;  /* 0x0000000803037836 */ /* 0x000fe20000000000 */
[----:B------:R-:W-:Y:S02]  /*05a0*/  LOP3.LUT R8, R8, 0xff, RZ, 0xc0, !PT ;  /* 0x000000ff08087812 */ /* 0x000fe400078ec0ff */
[----:B------:R-:W-:Y:S02]  /*05b0*/  ISETP.NE.AND P0, PT, R0, RZ, PT ;  /* 0x000000ff0000720c */ /* 0x000fe40003f05270 */
[----:B------:R-:W-:Y:S01]  /*05c0*/  ISETP.NE.AND P1, PT, R8, 0xff, PT ;  /* 0x000000ff0800780c */ /* 0x000fe20003f25270 */
[----:B------:R-:W-:-:S12]  /*05d0*/  VIADD R8, R2, 0x1 ;  /* 0x0000000102087836 */ /* 0x000fd80000000000 */
[----:B------:R-:W-:-:S04]  /*05e0*/  @P1 IMAD.MOV R8, RZ, RZ, R2 ;  /* 0x000000ffff081224 */ /* 0x000fc800078e0202 */
[----:B------:R-:W-:Y:S01]  /*05f0*/  IMAD.MOV.U32 R2, RZ, RZ, R8 ;  /* 0x000000ffff027224 */ /* 0x000fe200078e0008 */
[----:B------:R-:W-:Y:S06]  /*0600*/  @P0 BRA `(.L_x_198) ;  /* 0xfffffffc00d80947 */ /* 0x000fec000383ffff */
.L_x_204:
[----:B------:R-:W-:Y:S05]  /*0610*/  BSYNC.RECONVERGENT B2 ;  /* 0x0000000000027941 */ /* 0x000fea0003800200 */
.L_x_197:
[----:B------:R-:W-:-:S07]  /*0620*/  IMAD.WIDE.U32 R2, R2, 0x8, RZ ;  /* 0x0000000802027825 */ /* 0x000fce00078e00ff */
.L_x_196:
[----:B------:R-:W-:Y:S05]  /*0630*/  BSYNC.RECONVERGENT B1 ;  /* 0x0000000000017941 */ /* 0x000fea0003800200 */
.L_x_195:
[----:B------:R-:W0:Y:S02]  /*0640*/  LDCU.64 UR6, c[0x0][0x380] ;  /* 0x00007000ff0677ac */ /* 0x000e240008000a00 */
[----:B0-----:R-:W-:-:S04]  /*0650*/  IADD3 R4, P0, P1, R2, UR6, R5 ;  /* 0x0000000602047c10 */ /* 0x001fc8000f91e005 */
[----:B------:R-:W-:-:S05]  /*0660*/  IADD3.X R5, PT, PT, R3, UR7, RZ, P0, P1 ;  /* 0x0000000703057c10 */ /* 0x000fca00087e24ff */
[----:B------:R-:W2:Y:S04]  /*0670*/  LDG.E.U8.CONSTANT R0, desc[UR4][R4.64] ;  /* 0x0000000404007981 */ /* 0x000ea8000c1e9100 */
[----:B------:R-:W2:Y:S04]  /*0680*/  LDG.E.U8.CONSTANT R3, desc[UR4][R4.64+0x1] ;  /* 0x0000010404037981 */ /* 0x000ea8000c1e9100 */
[----:B------:R-:W3:Y:S04]  /*0690*/  LDG.E.U8.CONSTANT R2, desc[UR4][R4.64+0x2] ;  /* 0x0000020404027981 */ /* 0x000ee8000c1e9100 */
[----:B------:R-:W4:Y:S04]  /*06a0*/  LDG.E.U8.CONSTANT R8, desc[UR4][R4.64+0x3] ;  /* 0x0000030404087981 */ /* 0x000f28000c1e9100 */
[----:B------:R-:W5:Y:S04]  /*06b0*/  LDG.E.U8.CONSTANT R11, desc[UR4][R4.64+0x6] ;  /* 0x00000604040b7981 */ /* 0x000f68000c1e9100 */
[----:B------:R-:W5:Y:S04]  /*06c0*/  LDG.E.U8.CONSTANT R12, desc[UR4][R4.64+0x7] ;  /* 0x00000704040c7981 */ /* 0x000f68000c1e9100 */
[----:B------:R-:W5:Y:S04]  /*06d0*/  LDG.E.U8.CONSTANT R9, desc[UR4][R4.64+0x4] ;  /* 0x0000040404097981 */ /* 0x000f68000c1e9100 */
[----:B------:R-:W5:Y:S01]  /*06e0*/  LDG.E.U8.CONSTANT R10, desc[UR4][R4.64+0x5] ;  /* 0x00000504040a7981 */ /* 0x000f62000c1e9100 */
[----:B--2---:R-:W-:Y:S01]  /*06f0*/  PRMT R0, R0, 0x6540, R3 ;  /* 0x0000654000007816 */ /* 0x004fe20000000003 */
[----:B---3--:R-:W-:-:S02]  /*0700*/  IMAD.U32 R2, R2, 0x10000, RZ ;  /* 0x0001000002027824 */ /* 0x008fc400078e00ff */
[----:B----4-:R-:W-:Y:S02]  /*0710*/  IMAD.SHL.U32 R3, R8, 0x1000000, RZ ;  /* 0x0100000008037824 */ /* 0x010fe400078e00ff */
[----:B-----5:R-:W-:Y:S02]  /*0720*/  IMAD.U32 R11, R11, 0x10000, RZ ;  /* 0x000100000b0b7824 */ /* 0x020fe400078e00ff */
[----:B------:R-:W-:Y:S01]  /*0730*/  IMAD.SHL.U32 R12, R12, 0x1000000, RZ ;  /* 0x010000000c0c7824 */ /* 0x000fe200078e00ff */
[----:B------:R-:W-:Y:S02]  /*0740*/  LOP3.LUT R2, R0, R3, R2, 0xfe, !PT ;  /* 0x0000000300027212 */ /* 0x000fe400078efe02 */
[----:B------:R-:W-:-:S04]  /*0750*/  PRMT R9, R9, 0x6540, R10 ;  /* 0x0000654009097816 */ /* 0x000fc8000000000a */
[----:B------:R-:W-:Y:S01]  /*0760*/  LOP3.LUT R3, R9, R12, R11, 0xfe, !PT ;  /* 0x0000000c09037212 */ /* 0x000fe200078efe0b */
[----:B------:R-:W-:Y:S06]  /*0770*/  BRA `(.L_x_193) ;  /* 0x0000001000a87947 */ /* 0x000fec0003800000 */
.L_x_194:
[----:B------:R-:W0:Y:S02]  /*0780*/  LDC.64 R14, c[0x0][0x390] ;  /* 0x0000e400ff0e7b82 */ /* 0x000e240000000a00 */
[----:B0-----:R-:W-:-:S05]  /*0790*/  IMAD.WIDE R14, R7, 0xc, R14 ;  /* 0x0000000c070e7825 */ /* 0x001fca00078e020e */
[----:B------:R0:W5:Y:S01]  /*07a0*/  LDG.E.CONSTANT R10, desc[UR4][R14.64+0x4] ;  /* 0x000004040e0a7981 */ /* 0x000162000c1e9900 */
[----:B------:R-:W-:Y:S01]  /*07b0*/  ISETP.GE.U32.AND P0, PT, R6, 0x20, PT ;  /* 0x000000200600780c */ /* 0x000fe20003f06070 */
[----:B------:R-:W-:Y:S01]  /*07c0*/  BSSY.RECONVERGENT B1, `(.L_x_205) ;  /* 0x000005c000017945 */ /* 0x000fe20003800200 */
[----:B------:R-:W-:Y:S02]  /*07d0*/  IMAD.MOV.U32 R13, RZ, RZ, RZ ;  /* 0x000000ffff0d7224 */ /* 0x000fe400078e00ff */
[----:B------:R-:W-:-:S09]  /*07e0*/  IMAD.MOV.U32 R11, RZ, RZ, RZ ;  /* 0x000000ffff0b7224 */ /* 0x000fd200078e00ff */
[----:B0-----:R-:W-:Y:S05]  /*07f0*/  @!P0 BRA `(.L_x_206) ;  /* 0x0000000400608947 */ /* 0x001fea0003800000 */
        /* <DEDUP_REMOVED lines=13> */
.L_x_211:
        /* <DEDUP_REMOVED lines=35> */
.L_x_210:
[----:B------:R-:W-:Y:S05]  /*0b00*/  BSYNC.RECONVERGENT B3 ;  /* 0x0000000000037941 */ /* 0x000fea0003800200 */
.L_x_209:
        /* <DEDUP_REMOVED lines=22> */
.L_x_213:
[----:B------:R-:W-:Y:S05]  /*0c70*/  BSYNC.RECONVERGENT B3 ;  /* 0x0000000000037941 */ /* 0x000fea0003800200 */
.L_x_212:
[----:B------:R-:W-:-:S13]  /*0c80*/  ISETP.NE.OR P0, PT, R8, RZ, P0 ;  /* 0x000000ff0800720c */ /* 0x000fda0000705670 */
[----:B------:R-:W-:Y:S05]  /*0c90*/  @!P0 BREAK.RELIABLE B2 ;  /* 0x0000000000028942 */ /* 0x000fea0003800100 */
[----:B------:R-:W-:Y:S05]  /*0ca0*/  @!P0 BRA `(.L_x_206) ;  /* 0x0000000000348947 */ /* 0x000fea0003800000 */
.L_x_208:
[----:B------:R-:W-:Y:S05]  /*0cb0*/  BSYNC.RELIABLE B2 ;  /* 0x0000000000027941 */ /* 0x000fea0003800100 */
.L_x_207:
        /* <DEDUP_REMOVED lines=12> */
.L_x_206:
[----:B------:R-:W-:Y:S05]  /*0d80*/  BSYNC.RECONVERGENT B1 ;  /* 0x0000000000017941 */ /* 0x000fea0003800200 */
.L_x_205:
[----:B------:R-:W-:-:S13]  /*0d90*/  ISETP.GE.U32.AND P0, PT, R0, 0x21, PT ;  /* 0x000000210000780c */ /* 0x000fda0003f06070 */
[----:B------:R-:W-:Y:S05]  /*0da0*/  @!P0 BRA `(.L_x_214) ;  /* 0x0000000400a08947 */ /* 0x000fea0003800000 */
[----:B------:R-:W-:Y:S01]  /*0db0*/  IMAD R4, R9, R0, RZ ;  /* 0x0000000009047224 */ /* 0x000fe200078e02ff */
[----:B------:R-:W-:Y:S01]  /*0dc0*/  VIMNMX.U32 R8, PT, PT, R0, 0x40, PT ;  /* 0x0000004000087848 */ /* 0x000fe20003fe0000 */
[----:B------:R-:W0:Y:S01]  /*0dd0*/  LDCU.64 UR6, c[0x0][0x380] ;  /* 0x00007000ff0677ac */ /* 0x000e220008000a00 */
[----:B------:R-:W-:Y:S04]  /*0de0*/  BSSY.RECONVERGENT B1, `(.L_x_215) ;  /* 0x0000054000017945 */ /* 0x000fe80003800200 */
[----:B------:R-:W-:Y:S01]  /*0df0*/  BSSY.RELIABLE B2, `(.L_x_216) ;  /* 0x0000047000027945 */ /* 0x000fe20003800100 */
[----:B------:R-:W-:-:S04]  /*0e00*/  IADD3 R13, P0, PT, R4, R13, RZ ;  /* 0x0000000d040d7210 */ /* 0x000fc80007f1e0ff */
[----:B------:R-:W-:Y:S01]  /*0e10*/  LOP3.LUT R9, R13, 0x7, RZ, 0xc0, !PT ;  /* 0x000000070d097812 */ /* 0x000fe200078ec0ff */
[----:B------:R-:W-:-:S03]  /*0e20*/  IMAD.X R12, RZ, RZ, R11, P0 ;  /* 0x000000ffff0c7224 */ /* 0x000fc600000e060b */
[----:B------:R-:W-:Y:S02]  /*0e30*/  IADD3 R9, PT, PT, R8, 0x7, R9 ;  /* 0x0000000708097810 */ /* 0x000fe40007ffe009 */
[--C-:B------:R-:W-:Y:S02]  /*0e40*/  SHF.R.U64 R11, R13, 0x3, R12.reuse ;  /* 0x000000030d0b7819 */ /* 0x100fe4000000120c */
[----:B------:R-:W-:Y:S02]  /*0e50*/  SHF.R.U32.HI R9, RZ, 0x3, R9 ;  /* 0x00000003ff097819 */ /* 0x000fe40000011609 */
[----:B-----5:R-:W-:Y:S01]  /*0e60*/  IADD3 R10, P0, P1, R10, R11, R5 ;  /* 0x0000000b0a0a7210 */ /* 0x020fe2000791e005 */
[----:B------:R-:W-:Y:S01]  /*0e70*/  IMAD.MOV.U32 R5, RZ, RZ, RZ ;  /* 0x000000ffff057224 */ /* 0x000fe200078e00ff */
[----:B------:R-:W-:Y:S01]  /*0e80*/  SHF.R.U32.HI R11, RZ, 0x3, R12 ;  /* 0x00000003ff0b7819 */ /* 0x000fe2000001160c */
[----:B------:R-:W-:Y:S01]  /*0e90*/  IMAD.MOV R9, RZ, RZ, -R9 ;  /* 0x000000ffff097224 */ /* 0x000fe200078e0a09 */
[----:B------:R-:W-:-:S02]  /*0ea0*/  CS2R R12, SRZ ;  /* 0x00000000000c7805 */ /* 0x000fc4000001ff00 */
[----:B------:R-:W-:Y:S02]  /*0eb0*/  IADD3.X R11, PT, PT, RZ, R11, RZ, P0, P1 ;  /* 0x0000000bff0b7210 */ /* 0x000fe400007e24ff */
[----:B------:R-:W-:Y:S02]  /*0ec0*/  ISETP.GE.AND P0, PT, R9, RZ, PT ;  /* 0x000000ff0900720c */ /* 0x000fe40003f06270 */
[----:B0-----:R-:W-:-:S04]  /*0ed0*/  IADD3 R10, P1, PT, R10, UR6, RZ ;  /* 0x000000060a0a7c10 */ /* 0x001fc8000ff3e0ff */
[----:B------:R-:W-:-:S07]  /*0ee0*/  IADD3.X R11, PT, PT, R11, UR7, RZ, P1, !PT ;  /* 0x000000070b0b7c10 */ /* 0x000fce0008ffe4ff */
[----:B------:R-:W-:Y:S05]  /*0ef0*/  @P0 BRA `(.L_x_217) ;  /* 0x0000000000d80947 */ /* 0x000fea0003800000 */
[----:B------:R-:W-:Y:S01]  /*0f00*/  IMAD.MOV R14, RZ, RZ, -R9 ;  /* 0x000000ffff0e7224 */ /* 0x000fe200078e0a09 */
[----:B------:R-:W-:Y:S01]  /*0f10*/  BSSY.RECONVERGENT B3, `(.L_x_218) ;  /* 0x000001e000037945 */ /* 0x000fe20003800200 */
[----:B------:R-:W-:-:S03]  /*0f20*/  PLOP3.LUT P0, PT, PT, PT, PT, 0x80, 0x8 ;  /* 0x000000000008781c */ /* 0x000fc60003f0f070 */
[----:B------:R-:W-:-:S13]  /*0f30*/  ISETP.GT.AND P1, PT, R14, 0x3, PT ;  /* 0x000000030e00780c */ /* 0x000fda0003f24270 */
[----:B------:R-:W-:Y:S05]  /*0f40*/  @!P1 BRA `(.L_x_219) ;  /* 0x0000000000689947 */ /* 0x000fea0003800000 */
[----:B------:R-:W-:-:S13]  /*0f50*/  PLOP3.LUT P0, PT, PT, PT, PT, 0x8, 0x80 ;  /* 0x000000000080781c */ /* 0x000fda0003f0e170 */
.L_x_220:
[----:B------:R-:W2:Y:S04]  /*0f60*/  LDG.E.U8.CONSTANT R15, desc[UR4][R10.64+0x1] ;  /* 0x000001040a0f7981 */ /* 0x000ea8000c1e9100 */
[----:B------:R-:W3:Y:S04]  /*0f70*/  LDG.E.U8.CONSTANT R16, desc[UR4][R10.64] ;  /* 0x000000040a107981 */ /* 0x000ee8000c1e9100 */
[----:B------:R-:W4:Y:S04]  /*0f80*/  LDG.E.U8.CONSTANT R17, desc[UR4][R10.64+0x2] ;  /* 0x000002040a117981 */ /* 0x000f28000c1e9100 */
[----:B------:R0:W5:Y:S01]  /*0f90*/  LDG.E.U8.CONSTANT R14, desc[UR4][R10.64+0x3] ;  /* 0x000003040a0e7981 */ /* 0x000162000c1e9100 */
[----:B------:R-:W-:-:S02]  /*0fa0*/  VIADD R20, R13, 0x8 ;  /* 0x000000080d147836 */ /* 0x000fc40000000000 */
[----:B------:R-:W-:-:S05]  /*0fb0*/  VIADD R9, R9, 0x4 ;  /* 0x0000000409097836 */ /* 0x000fca0000000000 */
[----:B------:R-:W-:Y:S02]  /*0fc0*/  ISETP.GE.AND P1, PT, R9, -0x3, PT ;  /* 0xfffffffd0900780c */ /* 0x000fe40003f26270 */
[----:B0-----:R-:W-:-:S05]  /*0fd0*/  IADD3 R10, P2, PT, R10, 0x4, RZ ;  /* 0x000000040a0a7810 */ /* 0x001fca0007f5e0ff */
[----:B------:R-:W-:Y:S01]  /*0fe0*/  IMAD.X R11, RZ, RZ, R11, P2 ;  /* 0x000000ffff0b7224 */ /* 0x000fe200010e060b */
[CC--:B--2---:R-:W-:Y:S02]  /*0ff0*/  SHF.L.U32 R18, R15.reuse, R20.reuse, RZ ;  /* 0x000000140f127219 */ /* 0x0c4fe400000006ff */
[----:B------:R-:W-:Y:S02]  /*1000*/  SHF.L.U64.HI R15, R15, R20, RZ ;  /* 0x000000140f0f7219 */ /* 0x000fe400000102ff */
[CC--:B---3--:R-:W-:Y:S02]  /*1010*/  SHF.L.U64.HI R20, R16.reuse, R13.reuse, RZ ;  /* 0x0000000d10147219 */ /* 0x0c8fe400000102ff */
[----:B------:R-:W-:Y:S01]  /*1020*/  SHF.L.U32 R19, R16, R13, RZ ;  /* 0x0000000d10137219 */ /* 0x000fe200000006ff */
[----:B------:R-:W-:Y:S01]  /*1030*/  VIADD R16, R13, 0x10 ;  /* 0x000000100d107836 */ /* 0x000fe20000000000 */
[----:B------:R-:W-:Y:S01]  /*1040*/  LOP3.LUT R20, R15, R20, R12, 0xfe, !PT ;  /* 0x000000140f147212 */ /* 0x000fe200078efe0c */
[C---:B------:R-:W-:Y:S01]  /*1050*/  VIADD R15, R13.reuse, 0x18 ;  /* 0x000000180d0f7836 */ /* 0x040fe20000000000 */
[----:B------:R-:W-:Y:S01]  /*1060*/  LOP3.LUT R18, R18, R19, R5, 0xfe, !PT ;  /* 0x0000001312127212 */ /* 0x000fe200078efe05 */
[----:B------:R-:W-:Y:S01]  /*1070*/  VIADD R13, R13, 0x20 ;  /* 0x000000200d0d7836 */ /* 0x000fe20000000000 */
[----:B----4-:R-:W-:-:S02]  /*1080*/  SHF.L.U64.HI R19, R17, R16, RZ ;  /* 0x0000001011137219 */ /* 0x010fc400000102ff */
[----:B------:R-:W-:Y:S02]  /*1090*/  SHF.L.U32 R16, R17, R16, RZ ;  /* 0x0000001011107219 */ /* 0x000fe400000006ff */
[CC--:B-----5:R-:W-:Y:S02]  /*10a0*/  SHF.L.U32 R5, R14.reuse, R15.reuse, RZ ;  /* 0x0000000f0e057219 */ /* 0x0e0fe400000006ff */
[----:B------:R-:W-:Y:S02]  /*10b0*/  SHF.L.U64.HI R12, R14, R15, RZ ;  /* 0x0000000f0e0c7219 */ /* 0x000fe400000102ff */
[----:B------:R-:W-:Y:S02]  /*10c0*/  LOP3.LUT R5, R5, R16, R18, 0xfe, !PT ;  /* 0x0000001005057212 */ /* 0x000fe400078efe12 */
[----:B------:R-:W-:Y:S01]  /*10d0*/  LOP3.LUT R12, R12, R19, R20, 0xfe, !PT ;  /* 0x000000130c0c7212 */ /* 0x000fe200078efe14 */
[----:B------:R-:W-:Y:S06]  /*10e0*/  @!P1 BRA `(.L_x_220) ;  /* 0xfffffffc009c9947 */ /* 0x000fec000383ffff */
.L_x_219:
[----:B------:R-:W-:Y:S05]  /*10f0*/  BSYNC.RECONVERGENT B3 ;  /* 0x0000000000037941 */ /* 0x000fea0003800200 */
.L_x_218:
        /* <DEDUP_REMOVED lines=18> */
.L_x_222:
[----:B------:R-:W-:Y:S05]  /*1220*/  BSYNC.RECONVERGENT B3 ;  /* 0x0000000000037941 */ /* 0x000fea0003800200 */
.L_x_221:
[----:B------:R-:W-:-:S13]  /*1230*/  ISETP.NE.OR P0, PT, R9, RZ, P0 ;  /* 0x000000ff0900720c */ /* 0x000fda0000705670 */
[----:B------:R-:W-:Y:S05]  /*1240*/  @!P0 BREAK.RELIABLE B2 ;  /* 0x0000000000028942 */ /* 0x000fea0003800100 */
[----:B------:R-:W-:Y:S05]  /*1250*/  @!P0 BRA `(.L_x_223) ;  /* 0x0000000000308947 */ /* 0x000fea0003800000 */
.L_x_217:
[----:B------:R-:W-:Y:S05]  /*1260*/  BSYNC.RELIABLE B2 ;  /* 0x0000000000027941 */ /* 0x000fea0003800100 */
.L_x_216:
        /* <DEDUP_REMOVED lines=11> */
.L_x_223:
[----:B------:R-:W-:Y:S05]  /*1320*/  BSYNC.RECONVERGENT B1 ;  /* 0x0000000000017941 */ /* 0x000fea0003800200 */
.L_x_215:
        /* <DEDUP_REMOVED lines=12> */
[----:B------:R-:W-:-:S02]  /*13f0*/  IADD3 R2, P0, PT, R5, R2, RZ ;  /* 0x0000000205027210 */ /* 0x000fc40007f1e0ff */
[----:B------:R-:W-:-:S05]  /*1400*/  LOP3.LUT R0, R9, R0, RZ, 0xc0, !PT ;  /* 0x0000000009007212 */ /* 0x000fca00078ec0ff */
[----:B------:R-:W-:Y:S01]  /*1410*/  IMAD.X R3, R0, 0x1, R3, P0 ;  /* 0x0000000100037824 */ /* 0x000fe200000e0603 */
[----:B------:R-:W-:Y:S06]  /*1420*/  BRA `(.L_x_193) ;  /* 0x00000004007c7947 */ /* 0x000fec0003800000 */
.L_x_214:
[----:B------:R-:W-:Y:S01]  /*1430*/  ISETP.NE.AND P0, PT, R0, RZ, PT ;  /* 0x000000ff0000720c */ /* 0x000fe20003f05270 */
[----:B------:R-:W-:Y:S01]  /*1440*/  BSSY.RECONVERGENT B3, `(.L_x_224) ;  /* 0x000005b000037945 */ /* 0x000fe20003800200 */
[----:B------:R-:W-:Y:S01]  /*1450*/  IMAD R11, R9, R0, R13 ;  /* 0x00000000090b7224 */ /* 0x000fe200078e020d */
[----:B------:R-:W-:-:S10]  /*1460*/  CS2R R8, SRZ ;  /* 0x0000000000087805 */ /* 0x000fd4000001ff00 */
[----:B------:R-:W-:Y:S05]  /*1470*/  @!P0 BRA `(.L_x_225) ;  /* 0x00000004005c8947 */ /* 0x000fea0003800000 */
[----:B------:R-:W0:Y:S01]  /*1480*/  LDCU.64 UR6, c[0x0][0x380] ;  /* 0x00007000ff0677ac */ /* 0x000e220008000a00 */
[C---:B------:R-:W-:Y:S01]  /*1490*/  LOP3.LUT R9, R11.reuse, 0x7, RZ, 0xc0, !PT ;  /* 0x000000070b097812 */ /* 0x040fe200078ec0ff */
[----:B------:R-:W-:Y:S01]  /*14a0*/  BSSY.RECONVERGENT B2, `(.L_x_226) ;  /* 0x0000050000027945 */ /* 0x000fe20003800200 */
[----:B------:R-:W-:-:S03]  /*14b0*/  SHF.R.U64 R11, R11, 0x3, RZ ;  /* 0x000000030b0b7819 */ /* 0x000fc600000012ff */
[----:B------:R-:W-:Y:S01]  /*14c0*/  BSSY.RELIABLE B1, `(.L_x_227) ;  /* 0x0000042000017945 */ /* 0x000fe20003800100 */
[----:B------:R-:W-:Y:S02]  /*14d0*/  IADD3 R4, PT, PT, R0, 0x7, R9 ;  /* 0x0000000700047810 */ /* 0x000fe40007ffe009 */
[----:B------:R-:W-:Y:S02]  /*14e0*/  CS2R R12, SRZ ;  /* 0x00000000000c7805 */ /* 0x000fe4000001ff00 */
[----:B-----5:R-:W-:Y:S01]  /*14f0*/  IADD3 R5, P0, P1, R10, R11, R5 ;  /* 0x0000000b0a057210 */ /* 0x020fe2000791e005 */
[----:B------:R-:W-:Y:S01]  /*1500*/  IMAD.MOV.U32 R10, RZ, RZ, RZ ;  /* 0x000000ffff0a7224 */ /* 0x000fe200078e00ff */
[----:B------:R-:W-:-:S05]  /*1510*/  SHF.R.U32.HI R4, RZ, 0x3, R4 ;  /* 0x00000003ff047819 */ /* 0x000fca0000011604 */
[----:B------:R-:W-:Y:S01]  /*1520*/  IMAD.MOV R11, RZ, RZ, -R4 ;  /* 0x000000ffff0b7224 */ /* 0x000fe200078e0a04 */
[----:B0-----:R-:W-:Y:S02]  /*1530*/  IADD3 R4, P2, PT, R5, UR6, RZ ;  /* 0x0000000605047c10 */ /* 0x001fe4000ff5e0ff */
[----:B------:R-:W-:Y:S02]  /*1540*/  IADD3.X R5, PT, PT, RZ, RZ, RZ, P0, P1 ;  /* 0x000000ffff057210 */ /* 0x000fe400007e24ff */
[----:B------:R-:W-:Y:S02]  /*1550*/  ISETP.GE.AND P0, PT, R11, RZ, PT ;  /* 0x000000ff0b00720c */ /* 0x000fe40003f06270 */
[----:B------:R-:W-:-:S11]  /*1560*/  IADD3.X R5, PT, PT, R5, UR7, RZ, P2, !PT ;  /* 0x0000000705057c10 */ /* 0x000fd600097fe4ff */
[----:B------:R-:W-:Y:S05]  /*1570*/  @P0 BRA `(.L_x_228) ;  /* 0x0000000000d80947 */ /* 0x000fea0003800000 */
[----:B------:R-:W-:Y:S01]  /*1580*/  IMAD.MOV R14, RZ, RZ, -R11 ;  /* 0x000000ffff0e7224 */ /* 0x000fe200078e0a0b */
[----:B------:R-:W-:Y:S01]  /*1590*/  BSSY.RECONVERGENT B4, `(.L_x_229) ;  /* 0x000001e000047945 */ /* 0x000fe20003800200 */
[----:B------:R-:W-:-:S03]  /*15a0*/  PLOP3.LUT P0, PT, PT, PT, PT, 0x80, 0x8 ;  /* 0x000000000008781c */ /* 0x000fc60003f0f070 */
[----:B------:R-:W-:-:S13]  /*15b0*/  ISETP.GT.AND P1, PT, R14, 0x3, PT ;  /* 0x000000030e00780c */ /* 0x000fda0003f24270 */
[----:B------:R-:W-:Y:S05]  /*15c0*/  @!P1 BRA `(.L_x_230) ;  /* 0x0000000000689947 */ /* 0x000fea0003800000 */
[----:B------:R-:W-:-:S13]  /*15d0*/  PLOP3.LUT P0, PT, PT, PT, PT, 0x8, 0x80 ;  /* 0x000000000080781c */ /* 0x000fda0003f0e170 */
.L_x_231:
        /* <DEDUP_REMOVED lines=11> */
[CC--:B---3--:R-:W-:Y:S02]  /*1690*/  SHF.L.U32 R20, R15.reuse, R12.reuse, RZ ;  /* 0x0000000c0f147219 */ /* 0x0c8fe400000006ff */
[----:B------:R-:W-:Y:S02]  /*16a0*/  SHF.L.U64.HI R16, R15, R12, RZ ;  /* 0x0000000c0f107219 */ /* 0x000fe400000102ff */
[----:B------:R-:W-:Y:S01]  /*16b0*/  LOP3.LUT R15, R19, R20, R10, 0xfe, !PT ;  /* 0x00000014130f7212 */ /* 0x000fe200078efe0a */
[----:B------:R-:W-:Y:S01]  /*16c0*/  VIADD R10, R12, 0x10 ;  /* 0x000000100c0a7836 */ /* 0x000fe20000000000 */
[----:B------:R-:W-:Y:S01]  /*16d0*/  LOP3.LUT R18, R18, R16, R13, 0xfe, !PT ;  /* 0x0000001012127212 */ /* 0x000fe200078efe0d */
[----:B------:R-:W-:-:S02]  /*16e0*/  VIADD R13, R12, 0x18 ;  /* 0x000000180c0d7836 */ /* 0x000fc40000000000 */
[----:B------:R-:W-:Y:S01]  /*16f0*/  VIADD R12, R12, 0x20 ;  /* 0x000000200c0c7836 */ /* 0x000fe20000000000 */
[CC--:B----4-:R-:W-:Y:S02]  /*1700*/  SHF.L.U64.HI R16, R17.reuse, R10.reuse, RZ ;  /* 0x0000000a11107219 */ /* 0x0d0fe400000102ff */
[----:B------:R-:W-:Y:S02]  /*1710*/  SHF.L.U32 R17, R17, R10, RZ ;  /* 0x0000000a11117219 */ /* 0x000fe400000006ff */
[CC--:B-----5:R-:W-:Y:S02]  /*1720*/  SHF.L.U32 R10, R14.reuse, R13.reuse, RZ ;  /* 0x0000000d0e0a7219 */ /* 0x0e0fe400000006ff */
[----:B------:R-:W-:Y:S02]  /*1730*/  SHF.L.U64.HI R13, R14, R13, RZ ;  /* 0x0000000d0e0d7219 */ /* 0x000fe400000102ff */
[----:B------:R-:W-:Y:S02]  /*1740*/  LOP3.LUT R10, R10, R17, R15, 0xfe, !PT ;  /* 0x000000110a0a7212 */ /* 0x000fe400078efe0f */
[----:B------:R-:W-:Y:S01]  /*1750*/  LOP3.LUT R13, R13, R16, R18, 0xfe, !PT ;  /* 0x000000100d0d7212 */ /* 0x000fe200078efe12 */
[----:B------:R-:W-:Y:S06]  /*1760*/  @!P1 BRA `(.L_x_231) ;  /* 0xfffffffc009c9947 */ /* 0x000fec000383ffff */
.L_x_230:
[----:B------:R-:W-:Y:S05]  /*1770*/  BSYNC.RECONVERGENT B4 ;  /* 0x0000000000047941 */ /* 0x000fea0003800200 */
.L_x_229:
        /* <DEDUP_REMOVED lines=18> */
.L_x_233:
[----:B------:R-:W-:Y:S05]  /*18a0*/  BSYNC.RECONVERGENT B4 ;  /* 0x0000000000047941 */ /* 0x000fea0003800200 */
.L_x_232:
[----:B------:R-:W-:-:S13]  /*18b0*/  ISETP.NE.OR P0, PT, R11, RZ, P0 ;  /* 0x000000ff0b00720c */ /* 0x000fda0000705670 */
[----:B------:R-:W-:Y:S05]  /*18c0*/  @!P0 BREAK.RELIABLE B1 ;  /* 0x0000000000018942 */ /* 0x000fea0003800100 */
[----:B------:R-:W-:Y:S05]  /*18d0*/  @!P0 BRA `(.L_x_234) ;  /* 0x0000000000308947 */ /* 0x000fea0003800000 */
.L_x_228:
[----:B------:R-:W-:Y:S05]  /*18e0*/  BSYNC.RELIABLE B1 ;  /* 0x0000000000017941 */ /* 0x000fea0003800100 */
.L_x_227:
        /* <DEDUP_REMOVED lines=11> */
.L_x_234:
[----:B------:R-:W-:Y:S05]  /*19a0*/  BSYNC.RECONVERGENT B2 ;  /* 0x0000000000027941 */ /* 0x000fea0003800200 */
.L_x_226:
[----:B------:R-:W-:Y:S01]  /*19b0*/  IMAD.MOV.U32 R5, RZ, RZ, -0x1 ;  /* 0xffffffffff057424 */ /* 0x000fe200078e00ff */
[----:B------:R-:W-:-:S04]  /*19c0*/  SHF.R.U64 R9, R10, R9, R13 ;  /* 0x000000090a097219 */ /* 0x000fc8000000120d */
[----:B------:R-:W-:-:S04]  /*19d0*/  SHF.L.U32 R0, R5, R0, RZ ;  /* 0x0000000005007219 */ /* 0x000fc800000006ff */
[----:B------:R-:W-:-:S07]  /*19e0*/  LOP3.LUT R9, R9, 0xfffffffe, R0, 0x70, !PT ;  /* 0xfffffffe09097812 */ /* 0x000fce00078e7000 */
.L_x_225:
[----:B------:R-:W-:Y:S05]  /*19f0*/  BSYNC.RECONVERGENT B3 ;  /* 0x0000000000037941 */ /* 0x000fea0003800200 */
.L_x_224:
[----:B-----5:R-:W-:-:S05]  /*1a00*/  IADD3 R2, P0, PT, R9, R2, RZ ;  /* 0x0000000209027210 */ /* 0x020fca0007f1e0ff */
[----:B------:R-:W-:-:S08]  /*1a10*/  IMAD.X R3, R8, 0x1, R3, P0 ;  /* 0x0000000108037824 */ /* 0x000fd000000e0603 */
.L_x_193:
[----:B------:R-:W-:Y:S05]  /*1a20*/  BSYNC.RECONVERGENT B0 ;  /* 0x0000000000007941 */ /* 0x000fea0003800200 */
.L_x_192:
[----:B------:R-:W-:Y:S05]  /*1a30*/  WARPSYNC.ALL ;  /* 0x0000000000007948 */ /* 0x000fea0003800000 */
[----:B------:R-:W0:Y:S01]  /*1a40*/  LDC.64 R4, c[0x0][0x398] ;  /* 0x0000e600ff047b82 */ /* 0x000e220000000a00 */
[----:B------:R-:W-:-:S04]  /*1a50*/  IMAD R7, R7, 0x80, R6 ;  /* 0x0000008007077824 */ /* 0x000fc800078e0206 */
[----:B0-----:R-:W-:-:S05]  /*1a60*/  IMAD.WIDE R4, R7, 0x8, R4 ;  /* 0x0000000807047825 */ /* 0x001fca00078e0204 */
[----:B-----5:R-:W-:Y:S01]  /*1a70*/  STG.E.64 desc[UR4][R4.64], R2 ;  /* 0x0000000204007986 */ /* 0x020fe2000c101b04 */
[----:B------:R-:W-:Y:S05]  /*1a80*/  EXIT ;  /* 0x000000000000794d */ /* 0x000fea0003800000 */
.L_x_235:
        /* <DEDUP_REMOVED lines=15> */
.L_x_1885:


//--------------------- .text._Z26decompress_gpu_dfor_kernelIyLi1EEvPKhPK13BlockMetadataIT_EPK12DFORMetadataIS3_EPS3_im --------------------------
	.section	.text._Z26decompress_gpu_dfor_kernelIyLi1EEvPKhPK13BlockMetadataIT_EPK12DFORMetadataIS3_EPS3_im,"ax",@progbits
	.align	128
        .global         _Z26decompress_gpu_dfor_kernelIyLi1EEvPKhPK13BlockMetadataIT_EPK12DFORMetadataIS3_EPS3_im
        .type           _Z26decompress_gpu_dfor_kernelIyLi1EEvPKhPK13BlockMetadataIT_EPK12DFORMetadataIS3_EPS3_im,@function
        .size           _Z26decompress_gpu_dfor_kernelIyLi1EEvPKhPK13BlockMetadataIT_EPK12DFORMetadataIS3_EPS3_im,(.L_x_1886 - _Z26decompress_gpu_dfor_kernelIyLi1EEvPKhPK13BlockMetadataIT_EPK12DFORMetadataIS3_EPS3_im)
        .other          _Z26decompress_gpu_dfor_kernelIyLi1EEvPKhPK13BlockMetadataIT_EPK12DFORMetadataIS3_EPS3_im,@"STO_CUDA_ENTRY STV_DEFAULT"
_Z26decompress_gpu_dfor_kernelIyLi1EEvPKhPK13BlockMetadataIT_EPK12DFORMetadataIS3_EPS3_im:
.text._Z26decompress_gpu_dfor_kernelIyLi1EEvPKhPK13BlockMetadataIT_EPK12DFORMetadataIS3_EPS3_im:
        /* <DEDUP_REMOVED lines=8> */
[----:B------:R-:W1:Y:S07]  /*0080*/  LDCU.64 UR6, c[0x0][0x358] ;  /* 0x00006b00ff0677ac */ /* 0x000e6e0008000a00 */
[----:B------:R-:W2:Y:S01]  /*0090*/  LDC.64 R2, c[0x0][0x390] ;  /* 0x0000e400ff027b82 */ /* 0x000ea20000000a00 */
[----:B0-----:R-:W-:-:S05]  /*00a0*/  IMAD.WIDE R8, R7, 0x20, R8 ;  /* 0x0000002007087825 */ /* 0x001fca00078e0208 */
[----:B-1----:R0:W5:Y:S01]  /*00b0*/  LDG.E.CONSTANT R5, desc[UR6][R8.64+0x18] ;  /* 0x0000180608057981 */ /* 0x002162000c1e9900 */
[----:B--2---:R-:W-:-:S05]  /*00c0*/  IMAD.WIDE R2, R7, 0x10, R2 ;  /* 0x0000001007027825 */ /* 0x004fca00078e0202 */
[----:B------:R0:W5:Y:S01]  /*00d0*/  LDG.E.64.CONSTANT R12, desc[UR6][R2.64] ;  /* 0x00000006020c7981 */ /* 0x000162000c1e9b00 */
[----:B------:R-:W-:-:S04]  /*00e0*/  LOP3.LUT R4, R6, 0x7f, RZ, 0xc0, !PT ;  /* 0x0000007f06047812 */ /* 0x000fc800078ec0ff */
[----:B------:R-:W-:Y:S01]  /*00f0*/  ISETP.NE.AND P0, PT, R4, RZ, PT ;  /* 0x000000ff0400720c */ /* 0x000fe20003f05270 */
[----:B------:R-:W-:Y:S01]  /*0100*/  BSSY.RECONVERGENT B3, `(.L_x_236) ;  /* 0x000016e000037945 */ /* 0x000fe20003800200 */
[----:B------:R-:W-:-:S11]  /*0110*/  SHF.R.S32.HI R0, RZ, 0x1f, R7 ;  /* 0x0000001fff007819 */ /* 0x000fd60000011407 */
[----:B0-----:R-:W-:Y:S05]  /*0120*/  @!P0 BRA `(.L_x_237) ;  /* 0x0000001400ac8947 */ /* 0x001fea0003800000 */
[----:B-----5:R-:W-:Y:S02]  /*0130*/  ISETP.GE.AND P0, PT, R4, R5, PT ;  /* 0x000000050400720c */ /* 0x020fe40003f06270 */
[----:B------:R-:W-:-:S11]  /*0140*/  CS2R R12, SRZ ;  /* 0x00000000000c7805 */ /* 0x000fd6000001ff00 */
[----:B------:R-:W-:Y:S05]  /*0150*/  @P0 BRA `(.L_x_237) ;  /* 0x0000001400a00947 */ /* 0x000fea0003800000 */
[----:B------:R-:W2:Y:S04]  /*0160*/  LDG.E.64.CONSTANT R8, desc[UR6][R8.64+0x8] ;  /* 0x0000080608087981 */ /* 0x000ea8000c1e9b00 */
[----:B------:R-:W3:Y:S01]  /*0170*/  LDG.E.64.CONSTANT R2, desc[UR6][R2.64+0x8] ;  /* 0x0000080602027981 */ /* 0x000ee2000c1e9b00 */
[----:B------:R-:W-:-:S05]  /*0180*/  VIADD R11, R4, 0xffffffff ;  /* 0xffffffff040b7836 */ /* 0x000fca0000000000 */
[----:B------:R-:W-:-:S05]  /*0190*/  SHF.R.U32.HI R14, RZ, 0x5, R11 ;  /* 0x00000005ff0e7819 */ /* 0x000fca000001160b */
[----:B------:R-:W-:-:S05]  /*01a0*/  IMAD.SHL.U32 R13, R14, 0x8, RZ ;  /* 0x000000080e0d7824 */ /* 0x000fca00078e00ff */
[----:B--2---:R-:W-:-:S04]  /*01b0*/  SHF.R.U32.HI R10, RZ, R13, R8 ;  /* 0x0000000dff0a7219 */ /* 0x004fc80000011608 */
[----:B------:R-:W-:Y:S01]  /*01c0*/  LOP3.LUT P0, R10, R10, 0xff, RZ, 0xc0, !PT ;  /* 0x000000ff0a0a7812 */ /* 0x000fe2000780c0ff */
[----:B---3--:R-:W-:Y:S02]  /*01d0*/  IMAD.MOV.U32 R12, RZ, RZ, R2 ;  /* 0x000000ffff0c7224 */ /* 0x008fe400078e0002 */
[----:B------:R-:W-:-:S10]  /*01e0*/  IMAD.MOV.U32 R13, RZ, RZ, R3 ;  /* 0x000000ffff0d7224 */ /* 0x000fd400078e0003 */
[----:B------:R-:W-:Y:S05]  /*01f0*/  @!P0 BRA `(.L_x_237) ;  /* 0x0000001400788947 */ /* 0x000fea0003800000 */
[----:B------:R-:W-:Y:S01]  /*0200*/  ISETP.GE.U32.AND P0, PT, R4, 0x21, PT ;  /* 0x000000210400780c */ /* 0x000fe20003f06070 */
[----:B------:R-:W-:Y:S01]  /*0210*/  BSSY.RECONVERGENT B2, `(.L_x_238) ;  /* 0x000009f000027945 */ /* 0x000fe20003800200 */
[----:B------:R-:W-:-:S11]  /*0220*/  CS2R R12, SRZ ;  /* 0x00000000000c7805 */ /* 0x000fd6000001ff00 */
[----:B------:R-:W-:Y:S05]  /*0230*/  @!P0 BRA `(.L_x_239) ;  /* 0x0000000800708947 */ /* 0x000fea0003800000 */
[----:B------:R-:W-:Y:S01]  /*0240*/  VIADD R12, R14, 0xffffffff ;  /* 0xffffffff0e0c7836 */ /* 0x000fe20000000000 */
[----:B------:R-:W-:Y:S01]  /*0250*/  BSSY.RECONVERGENT B1, `(.L_x_240) ;  /* 0x000008f000017945 */ /* 0x000fe20003800200 */
[----:B------:R-:W-:-:S03]  /*0260*/  IMAD.MOV.U32 R15, RZ, RZ, RZ ;  /* 0x000000ffff0f7224 */ /* 0x000fc600078e00ff */
[----:B------:R-:W-:Y:S02]  /*0270*/  ISETP.GE.U32.AND P0, PT, R12, 0x3, PT ;  /* 0x000000030c00780c */ /* 0x000fe40003f06070 */
[----:B------:R-:W-:-:S11]  /*0280*/  CS2R R12, SRZ ;  /* 0x00000000000c7805 */ /* 0x000fd6000001ff00 */
[----:B------:R-:W-:Y:S05]  /*0290*/  @!P0 BRA `(.L_x_241) ;  /* 0x0000000800288947 */ /* 0x000fea0003800000 */
[----:B------:R-:W-:Y:S01]  /*02a0*/  LOP3.LUT R15, R14, 0x7fffffc, RZ, 0xc0, !PT ;  /* 0x07fffffc0e0f7812 */ /* 0x000fe200078ec0ff */
[----:B------:R-:W-:Y:S01]  /*02b0*/  IMAD.SHL.U32 R16, R8, 0x20, RZ ;  /* 0x0000002008107824 */ /* 0x000fe200078e00ff */
[----:B------:R-:W-:Y:S01]  /*02c0*/  BSSY.RELIABLE B0, `(.L_x_242) ;  /* 0x0000075000007945 */ /* 0x000fe20003800100 */
[----:B------:R-:W-:Y:S01]  /*02d0*/  CS2R R12, SRZ ;  /* 0x00000000000c7805 */ /* 0x000fe2000001ff00 */
[----:B------:R-:W-:Y:S02]  /*02e0*/  IMAD.MOV.U32 R17, RZ, RZ, 0x10 ;  /* 0x00000010ff117424 */ /* 0x000fe400078e00ff */
[----:B------:R-:W-:Y:S01]  /*02f0*/  IMAD.MOV R20, RZ, RZ, -R15 ;  /* 0x000000ffff147224 */ /* 0x000fe200078e0a0f */
[----:B------:R-:W-:-:S04]  /*0300*/  LOP3.LUT R16, R16, 0x1fe0, RZ, 0xc0, !PT ;  /* 0x00001fe010107812 */ /* 0x000fc800078ec0ff */
        /* <DEDUP_REMOVED lines=8> */
.L_x_246:
[C---:B------:R-:W-:Y:S01]  /*0390*/  VIADD R19, R17.reuse, 0xfffffff8 ;  /* 0xfffffff811137836 */ /* 0x040fe20000000000 */
[--C-:B------:R-:W-:Y:S01]  /*03a0*/  SHF.R.U32.HI R18, RZ, R17, R8.reuse ;  /* 0x00000011ff127219 */ /* 0x100fe20000011608 */
[C---:B------:R-:W-:Y:S02]  /*03b0*/  VIADD R21, R17.reuse, 0x8 ;  /* 0x0000000811157836 */ /* 0x040fe40000000000 */
[----:B------:R-:W-:Y:S01]  /*03c0*/  VIADD R23, R17, 0x18 ;  /* 0x0000001811177836 */ /* 0x000fe20000000000 */
[--C-:B------:R-:W-:Y:S01]  /*03d0*/  SHF.R.U32.HI R19, RZ, R19, R8.reuse ;  /* 0x00000013ff137219 */ /* 0x100fe20000011608 */
[----:B------:R-:W-:Y:S01]  /*03e0*/  IMAD.SHL.U32 R18, R18, 0x20, RZ ;  /* 0x0000002012127824 */ /* 0x000fe200078e00ff */
[--C-:B------:R-:W-:Y:S01]  /*03f0*/  SHF.R.U32.HI R21, RZ, R21, R8.reuse ;  /* 0x00000015ff157219 */ /* 0x100fe20000011608 */
[----:B------:R-:W-:Y:S01]  /*0400*/  VIADD R20, R20, 0x10 ;  /* 0x0000001014147836 */ /* 0x000fe20000000000 */
[----:B------:R-:W-:Y:S01]  /*0410*/  SHF.R.U32.HI R23, RZ, R23, R8 ;  /* 0x00000017ff177219 */ /* 0x000fe20000011608 */
[----:B------:R-:W-:Y:S01]  /*0420*/  IMAD.SHL.U32 R19, R19, 0x20, RZ ;  /* 0x0000002013137824 */ /* 0x000fe200078e00ff */
[----:B------:R-:W-:Y:S01]  /*0430*/  LOP3.LUT R18, R18, 0x1fe0, RZ, 0xc0, !PT ;  /* 0x00001fe012127812 */ /* 0x000fe200078ec0ff */
[----:B------:R-:W-:-:S02]  /*0440*/  IMAD.SHL.U32 R21, R21, 0x20, RZ ;  /* 0x0000002015157824 */ /* 0x000fc400078e00ff */
[----:B------:R-:W-:Y:S01]  /*0450*/  IMAD.SHL.U32 R23, R23, 0x20, RZ ;  /* 0x0000002017177824 */ /* 0x000fe200078e00ff */
[----:B------:R-:W-:-:S04]  /*0460*/  LOP3.LUT R19, R19, 0x1fe0, RZ, 0xc0, !PT ;  /* 0x00001fe013137812 */ /* 0x000fc800078ec0ff */
[----:B------:R-:W-:Y:S01]  /*0470*/  IADD3 R19, P1, P2, R19, R13, R16 ;  /* 0x0000000d13137210 */ /* 0x000fe20007a3e010 */
[----:B------:R-:W-:Y:S01]  /*0480*/  VIADD R13, R17, 0x20 ;  /* 0x00000020110d7836 */ /* 0x000fe20000000000 */
[----:B------:R-:W-:Y:S02]  /*0490*/  LOP3.LUT R23, R23, 0x1fe0, RZ, 0xc0, !PT ;  /* 0x00001fe017177812 */ /* 0x000fe400078ec0ff */
[----:B------:R-:W-:Y:S01]  /*04a0*/  IADD3 R18, P3, P4, R21, R19, R18 ;  /* 0x0000001315127210 */ /* 0x000fe20007c7e012 */
[C---:B------:R-:W-:Y:S01]  /*04b0*/  VIADD R19, R17.reuse, 0x28 ;  /* 0x0000002811137836 */ /* 0x040fe20000000000 */
[----:B------:R-:W-:Y:S01]  /*04c0*/  SHF.R.U32.HI R13, RZ, R13, R8 ;  /* 0x0000000dff0d7219 */ /* 0x000fe20000011608 */
[----:B------:R-:W-:Y:S01]  /*04d0*/  VIADD R21, R17, 0x38 ;  /* 0x0000003811157836 */ /* 0x000fe20000000000 */
[----:B------:R-:W-:Y:S02]  /*04e0*/  IADD3 R23, P5, P6, R23, R18, R16 ;  /* 0x0000001217177210 */ /* 0x000fe40007ebe010 */
[----:B------:R-:W-:Y:S01]  /*04f0*/  SHF.R.U32.HI R19, RZ, R19, R8 ;  /* 0x00000013ff137219 */ /* 0x000fe20000011608 */
[----:B------:R-:W-:Y:S01]  /*0500*/  IMAD.SHL.U32 R13, R13, 0x20, RZ ;  /* 0x000000200d0d7824 */ /* 0x000fe200078e00ff */
[----:B------:R-:W-:-:S02]  /*0510*/  IADD3.X R12, PT, PT, RZ, R12, RZ, P1, P2 ;  /* 0x0000000cff0c7210 */ /* 0x000fc40000fe44ff */
[--C-:B------:R-:W-:Y:S01]  /*0520*/  SHF.R.U32.HI R21, RZ, R21, R8.reuse ;  /* 0x00000015ff157219 */ /* 0x100fe20000011608 */
[----:B------:R-:W-:Y:S01]  /*0530*/  IMAD.SHL.U32 R18, R19, 0x20, RZ ;  /* 0x0000002013127824 */ /* 0x000fe200078e00ff */
[----:B------:R-:W-:Y:S01]  /*0540*/  LOP3.LUT R13, R13, 0x1fe0, RZ, 0xc0, !PT ;  /* 0x00001fe00d0d7812 */ /* 0x000fe200078ec0ff */
[----:B------:R-:W-:Y:S01]  /*0550*/  VIADD R19, R17, 0x48 ;  /* 0x0000004811137836 */ /* 0x000fe20000000000 */
[----:B------:R-:W-:Y:S01]  /*0560*/  IADD3.X R22, PT, PT, RZ, R12, RZ, P3, P4 ;  /* 0x0000000cff167210 */ /* 0x000fe20001fe84ff */
[----:B------:R-:W-:Y:S01]  /*0570*/  IMAD.SHL.U32 R21, R21, 0x20, RZ ;  /* 0x0000002015157824 */ /* 0x000fe200078e00ff */
[----:B------:R-:W-:Y:S01]  /*0580*/  IADD3 R18, P1, P2, R18, R23, R13 ;  /* 0x0000001712127210 */ /* 0x000fe20007a3e00d */
[C---:B------:R-:W-:Y:S01]  /*0590*/  VIADD R13, R17.reuse, 0x40 ;  /* 0x00000040110d7836 */ /* 0x040fe20000000000 */
[----:B------:R-:W-:Y:S01]  /*05a0*/  SHF.R.U32.HI R19, RZ, R19, R8 ;  /* 0x00000013ff137219 */ /* 0x000fe20000011608 */
[----:B------:R-:W-:Y:S01]  /*05b0*/  VIADD R23, R17, 0x58 ;  /* 0x0000005811177836 */ /* 0x000fe20000000000 */
[----:B------:R-:W-:-:S02]  /*05c0*/  LOP3.LUT R21, R21, 0x1fe0, RZ, 0xc0, !PT ;  /* 0x00001fe015157812 */ /* 0x000fc400078ec0ff */
[--C-:B------:R-:W-:Y:S01]  /*05d0*/  SHF.R.U32.HI R13, RZ, R13, R8.reuse ;  /* 0x0000000dff0d7219 */ /* 0x100fe20000011608 */
[----:B------:R-:W-:Y:S01]  /*05e0*/  IMAD.SHL.U32 R12, R19, 0x20, RZ ;  /* 0x00000020130c7824 */ /* 0x000fe200078e00ff */
[----:B------:R-:W-:Y:S01]  /*05f0*/  SHF.R.U32.HI R23, RZ, R23, R8 ;  /* 0x00000017ff177219 */ /* 0x000fe20000011608 */
[----:B------:R-:W-:Y:S01]  /*0600*/  VIADD R19, R17, 0x60 ;  /* 0x0000006011137836 */ /* 0x000fe20000000000 */
[----:B------:R-:W-:Y:S01]  /*0610*/  IADD3 R21, P3, P4, R21, R18, R16 ;  /* 0x0000001215157210 */ /* 0x000fe20007c7e010 */
[----:B------:R-:W-:Y:S01]  /*0620*/  IMAD.SHL.U32 R13, R13, 0x20, RZ ;  /* 0x000000200d0d7824 */ /* 0x000fe200078e00ff */
[----:B------:R-:W-:Y:S01]  /*0630*/  IADD3.X R18, PT, PT, RZ, R22, RZ, P5, P6 ;  /* 0x00000016ff127210 */ /* 0x000fe20002fec4ff */
[----:B------:R-:W-:Y:S01]  /*0640*/  IMAD.SHL.U32 R23, R23, 0x20, RZ ;  /* 0x0000002017177824 */ /* 0x000fe200078e00ff */
[----:B------:R-:W-:Y:S02]  /*0650*/  SHF.R.U32.HI R19, RZ, R19, R8 ;  /* 0x00000013ff137219 */ /* 0x000fe40000011608 */
[----:B------:R-:W-:-:S02]  /*0660*/  LOP3.LUT R13, R13, 0x1fe0, RZ, 0xc0, !PT ;  /* 0x00001fe00d0d7812 */ /* 0x000fc400078ec0ff */
[----:B------:R-:W-:Y:S01]  /*0670*/  IADD3.X R18, PT, PT, RZ, R18, RZ, P1, P2 ;  /* 0x00000012ff127210 */ /* 0x000fe20000fe44ff */
[----:B------:R-:W-:Y:S01]  /*0680*/  IMAD.SHL.U32 R19, R19, 0x20, RZ ;  /* 0x0000002013137824 */ /* 0x000fe200078e00ff */
[----:B------:R-:W-:Y:S01]  /*0690*/  IADD3 R12, P5, P6, R12, R21, R13 ;  /* 0x000000150c0c7210 */ /* 0x000fe20007ebe00d */
[C---:B------:R-:W-:Y:S01]  /*06a0*/  VIADD R13, R17.reuse, 0x68 ;  /* 0x00000068110d7836 */ /* 0x040fe20000000000 */
[----:B------:R-:W-:Y:S01]  /*06b0*/  IADD3.X R18, PT, PT, RZ, R18, RZ, P3, P4 ;  /* 0x00000012ff127210 */ /* 0x000fe20001fe84ff */
[----:B------:R-:W-:Y:S01]  /*06c0*/  VIADD R17, R17, 0x80 ;  /* 0x0000008011117836 */ /* 0x000fe20000000000 */
[----:B------:R-:W-:Y:S02]  /*06d0*/  LOP3.LUT R23, R23, 0x1fe0, RZ, 0xc0, !PT ;  /* 0x00001fe017177812 */ /* 0x000fe400078ec0ff */
[----:B------:R-:W-:Y:S02]  /*06e0*/  SHF.R.U32.HI R13, RZ, R13, R8 ;  /* 0x0000000dff0d7219 */ /* 0x000fe40000011608 */
[----:B------:R-:W-:-:S02]  /*06f0*/  ISETP.GE.AND P3, PT, R20, -0xc, PT ;  /* 0xfffffff41400780c */ /* 0x000fc40003f66270 */
[----:B------:R-:W-:Y:S01]  /*0700*/  IADD3 R23, P2, P1, R23, R12, R16 ;  /* 0x0000000c17177210 */ /* 0x000fe2000795e010 */
[----:B------:R-:W-:Y:S01]  /*0710*/  IMAD.SHL.U32 R12, R13, 0x20, RZ ;  /* 0x000000200d0c7824 */ /* 0x000fe200078e00ff */
[----:B------:R-:W-:Y:S02]  /*0720*/  LOP3.LUT R19, R19, 0x1fe0, RZ, 0xc0, !PT ;  /* 0x00001fe013137812 */ /* 0x000fe400078ec0ff */
[----:B------:R-:W-:Y:S02]  /*0730*/  IADD3.X R18, PT, PT, RZ, R18, RZ, P5, P6 ;  /* 0x00000012ff127210 */ /* 0x000fe40002fec4ff */
[----:B------:R-:W-:Y:S02]  /*0740*/  IADD3 R13, P4, P5, R12, R23, R19 ;  /* 0x000000170c0d7210 */ /* 0x000fe40007d9e013 */
[----:B------:R-:W-:-:S04]  /*0750*/  IADD3.X R12, PT, PT, RZ, R18, RZ, P2, P1 ;  /* 0x00000012ff0c7210 */ /* 0x000fc800017e24ff */
[----:B------:R-:W-:Y:S01]  /*0760*/  IADD3.X R12, PT, PT, RZ, R12, RZ, P4, P5 ;  /* 0x0000000cff0c7210 */ /* 0x000fe200027ea4ff */
[----:B------:R-:W-:Y:S06]  /*0770*/  @!P3 BRA `(.L_x_246) ;  /* 0xfffffffc0004b947 */ /* 0x000fec000383ffff */
.L_x_245:
[----:B------:R-:W-:Y:S05]  /*0780*/  BSYNC.RECONVERGENT B4 ;  /* 0x0000000000047941 */ /* 0x000fea0003800200 */
.L_x_244:
[----:B------:R-:W-:Y:S01]  /*0790*/  IMAD.MOV R18, RZ, RZ, -R20 ;  /* 0x000000ffff127224 */ /* 0x000fe200078e0a14 */
[----:B------:R-:W-:Y:S04]  /*07a0*/  BSSY.RECONVERGENT B4, `(.L_x_247) ;  /* 0x0000023000047945 */ /* 0x000fe80003800200 */
[----:B------:R-:W-:-:S13]  /*07b0*/  ISETP.GT.AND P1, PT, R18, 0x4, PT ;  /* 0x000000041200780c */ /* 0x000fda0003f24270 */
[----:B------:R-:W-:Y:S05]  /*07c0*/  @!P1 BRA `(.L_x_248) ;  /* 0x0000000000809947 */ /* 0x000fea0003800000 */
        /* <DEDUP_REMOVED lines=25> */
[----:B------:R-:W-:Y:S01]  /*0960*/  PLOP3.LUT P0, PT, PT, PT, PT, 0x8, 0x80 ;  /* 0x000000000080781c */ /* 0x000fe20003f0e170 */
[----:B------:R-:W-:Y:S01]  /*0970*/  IMAD.SHL.U32 R12, R19, 0x20, RZ ;  /* 0x00000020130c7824 */ /* 0x000fe200078e00ff */
[----:B------:R-:W-:Y:S02]  /*0980*/  LOP3.LUT R13, R13, 0x1fe0, RZ, 0xc0, !PT ;  /* 0x00001fe00d0d7812 */ /* 0x000fe400078ec0ff */
[----:B------:R-:W-:Y:S02]  /*0990*/  IADD3.X R18, PT, PT, RZ, R18, RZ, P4, P5 ;  /* 0x00000012ff127210 */ /* 0x000fe400027ea4ff */
[----:B------:R-:W-:Y:S02]  /*09a0*/  IADD3 R13, P3, P4, R12, R23, R13 ;  /* 0x000000170c0d7210 */ /* 0x000fe40007c7e00d */
[----:B------:R-:W-:-:S04]  /*09b0*/  IADD3.X R12, PT, PT, RZ, R18, RZ, P1, P2 ;  /* 0x00000012ff0c7210 */ /* 0x000fc80000fe44ff */
[----:B------:R-:W-:-:S07]  /*09c0*/  IADD3.X R12, PT, PT, RZ, R12, RZ, P3, P4 ;  /* 0x0000000cff0c7210 */ /* 0x000fce0001fe84ff */
.L_x_248:
[----:B------:R-:W-:Y:S05]  /*09d0*/  BSYNC.RECONVERGENT B4 ;  /* 0x0000000000047941 */ /* 0x000fea0003800200 */
.L_x_247:
[----:B------:R-:W-:-:S13]  /*09e0*/  ISETP.NE.OR P0, PT, R20, RZ, P0 ;  /* 0x000000ff1400720c */ /* 0x000fda0000705670 */
[----:B------:R-:W-:Y:S05]  /*09f0*/  @!P0 BREAK.RELIABLE B0 ;  /* 0x0000000000008942 */ /* 0x000fea0003800100 */
[----:B------:R-:W-:Y:S05]  /*0a00*/  @!P0 BRA `(.L_x_241) ;  /* 0x00000000004c8947 */ /* 0x000fea0003800000 */
.L_x_243:
[----:B------:R-:W-:Y:S05]  /*0a10*/  BSYNC.RELIABLE B0 ;  /* 0x0000000000007941 */ /* 0x000fea0003800100 */
.L_x_242:
[C---:B------:R-:W-:Y:S01]  /*0a20*/  VIADD R19, R17.reuse, 0xfffffff8 ;  /* 0xfffffff811137836 */ /* 0x040fe20000000000 */
[--C-:B------:R-:W-:Y:S01]  /*0a30*/  SHF.R.U32.HI R18, RZ, R17, R8.reuse ;  /* 0x00000011ff127219 */ /* 0x100fe20000011608 */
[----:B------:R-:W-:Y:S02]  /*0a40*/  VIADD R20, R20, 0x4 ;  /* 0x0000000414147836 */ /* 0x000fe40000000000 */
[C---:B------:R-:W-:Y:S01]  /*0a50*/  VIADD R21, R17.reuse, 0x8 ;  /* 0x0000000811157836 */ /* 0x040fe20000000000 */
[--C-:B------:R-:W-:Y:S01]  /*0a60*/  SHF.R.U32.HI R19, RZ, R19, R8.reuse ;  /* 0x00000013ff137219 */ /* 0x100fe20000011608 */
[----:B------:R-:W-:Y:S01]  /*0a70*/  IMAD.SHL.U32 R18, R18, 0x20, RZ ;  /* 0x0000002012127824 */ /* 0x000fe200078e00ff */
[----:B------:R-:W-:Y:S01]  /*0a80*/  ISETP.NE.AND P0, PT, R20, RZ, PT ;  /* 0x000000ff1400720c */ /* 0x000fe20003f05270 */
[----:B------:R-:W-:Y:S01]  /*0a90*/  VIADD R17, R17, 0x20 ;  /* 0x0000002011117836 */ /* 0x000fe20000000000 */
[----:B------:R-:W-:Y:S01]  /*0aa0*/  SHF.R.U32.HI R21, RZ, R21, R8 ;  /* 0x00000015ff157219 */ /* 0x000fe20000011608 */
[----:B------:R-:W-:Y:S01]  /*0ab0*/  IMAD.SHL.U32 R19, R19, 0x20, RZ ;  /* 0x0000002013137824 */ /* 0x000fe200078e00ff */
[----:B------:R-:W-:-:S03]  /*0ac0*/  LOP3.LUT R18, R18, 0x1fe0, RZ, 0xc0, !PT ;  /* 0x00001fe012127812 */ /* 0x000fc600078ec0ff */
[----:B------:R-:W-:Y:S01]  /*0ad0*/  IMAD.SHL.U32 R21, R21, 0x20, RZ ;  /* 0x0000002015157824 */ /* 0x000fe200078e00ff */
[----:B------:R-:W-:-:S04]  /*0ae0*/  LOP3.LUT R19, R19, 0x1fe0, RZ, 0xc0, !PT ;  /* 0x00001fe013137812 */ /* 0x000fc800078ec0ff */
[----:B------:R-:W-:-:S04]  /*0af0*/  IADD3 R13, P1, P2, R19, R13, R16 ;  /* 0x0000000d130d7210 */ /* 0x000fc80007a3e010 */
[----:B------:R-:W-:Y:S02]  /*0b00*/  IADD3 R13, P3, P4, R21, R13, R18 ;  /* 0x0000000d150d7210 */ /* 0x000fe40007c7e012 */
[----:B------:R-:W-:-:S04]  /*0b10*/  IADD3.X R12, PT, PT, RZ, R12, RZ, P1, P2 ;  /* 0x0000000cff0c7210 */ /* 0x000fc80000fe44ff */
[----:B------:R-:W-:Y:S01]  /*0b20*/  IADD3.X R12, PT, PT, RZ, R12, RZ, P3, P4 ;  /* 0x0000000cff0c7210 */ /* 0x000fe20001fe84ff */
[----:B------:R-:W-:Y:S06]  /*0b30*/  @P0 BRA `(.L_x_242) ;  /* 0xfffffffc00b80947 */ /* 0x000fec000383ffff */
.L_x_241:
[----:B------:R-:W-:Y:S05]  /*0b40*/  BSYNC.RECONVERGENT B1 ;  /* 0x0000000000017941 */ /* 0x000fea0003800200 */
.L_x_240:
[----:B------:R-:W-:Y:S02]  /*0b50*/  IMAD.SHL.U32 R15, R15, 0x8, RZ ;  /* 0x000000080f0f7824 */ /* 0x000fe400078e00ff */
[----:B------:R-:W-:-:S07]  /*0b60*/  IMAD.MOV R14, RZ, RZ, -R14 ;  /* 0x000000ffff0e7224 */ /* 0x000fce00078e0a0e */
.L_x_249:
        /* <DEDUP_REMOVED lines=9> */
.L_x_239:
[----:B------:R-:W-:Y:S05]  /*0c00*/  BSYNC.RECONVERGENT B2 ;  /* 0x0000000000027941 */ /* 0x000fea0003800200 */
.L_x_238:
[----:B------:R-:W-:Y:S02]  /*0c10*/  LOP3.LUT R11, R11, 0x1f, RZ, 0xc0, !PT ;  /* 0x0000001f0b0b7812 */ /* 0x000fe400078ec0ff */
[----:B------:R-:W-:-:S03]  /*0c20*/  ISETP.GE.U32.AND P0, PT, R10, 0x21, PT ;  /* 0x000000210a00780c */ /* 0x000fc60003f06070 */
[----:B------:R-:W-:-:S05]  /*0c30*/  IMAD R8, R10, R11, RZ ;  /* 0x0000000b0a087224 */ /* 0x000fca00078e02ff */
[----:B------:R-:W-:-:S05]  /*0c40*/  IADD3 R13, P1, PT, R8, R13, RZ ;  /* 0x0000000d080d7210 */ /* 0x000fca0007f3e0ff */
[----:B------:R-:W-:Y:S01]  /*0c50*/  IMAD.X R16, RZ, RZ, R12, P1 ;  /* 0x000000ffff107224 */ /* 0x000fe200008e060c */
[----:B------:R-:W-:Y:S07]  /*0c60*/  @!P0 BRA `(.L_x_250) ;  /* 0x0000000400888947 */ /* 0x000fee0003800000 */
[----:B------:R-:W-:Y:S01]  /*0c70*/  LOP3.LUT R11, R8, 0x7, RZ, 0xc0, !PT ;  /* 0x00000007080b7812 */ /* 0x000fe200078ec0ff */
[----:B------:R-:W0:Y:S01]  /*0c80*/  LDCU.64 UR4, c[0x0][0x380] ;  /* 0x00007000ff0477ac */ /* 0x000e220008000a00 */
[----:B------:R-:W-:Y:S01]  /*0c90*/  VIMNMX.U32 R12, PT, PT, R10, 0x40, PT ;  /* 0x000000400a0c7848 */ /* 0x000fe20003fe0000 */
[----:B------:R-:W-:Y:S01]  /*0ca0*/  BSSY.RECONVERGENT B0, `(.L_x_251) ;  /* 0x000004f000007945 */ /* 0x000fe20003800200 */
[----:B------:R-:W-:-:S03]  /*0cb0*/  SHF.R.U64 R14, R13, 0x3, R16 ;  /* 0x000000030d0e7819 */ /* 0x000fc60000001210 */
[----:B------:R-:W-:Y:S01]  /*0cc0*/  BSSY.RELIABLE B1, `(.L_x_252) ;  /* 0x0000041000017945 */ /* 0x000fe20003800100 */
[----:B------:R-:W-:Y:S02]  /*0cd0*/  IADD3 R8, PT, PT, R12, 0x7, R11 ;  /* 0x000000070c087810 */ /* 0x000fe40007ffe00b */
[----:B------:R-:W-:Y:S02]  /*0ce0*/  SHF.R.U32.HI R16, RZ, 0x3, R16 ;  /* 0x00000003ff107819 */ /* 0x000fe40000011610 */
[----:B------:R-:W-:-:S05]  /*0cf0*/  SHF.R.U32.HI R8, RZ, 0x3, R8 ;  /* 0x00000003ff087819 */ /* 0x000fca0000011608 */
[----:B------:R-:W-:Y:S01]  /*0d00*/  IMAD.MOV R13, RZ, RZ, -R8 ;  /* 0x000000ffff0d7224 */ /* 0x000fe200078e0a08 */
[----:B0-----:R-:W-:Y:S02]  /*0d10*/  IADD3 R8, P1, P2, R14, UR4, R9 ;  /* 0x000000040e087c10 */ /* 0x001fe4000fa3e009 */
[----:B------:R-:W-:Y:S02]  /*0d20*/  CS2R R14, SRZ ;  /* 0x00000000000e7805 */ /* 0x000fe4000001ff00 */
[----:B------:R-:W-:Y:S02]  /*0d30*/  ISETP.GE.AND P0, PT, R13, RZ, PT ;  /* 0x000000ff0d00720c */ /* 0x000fe40003f06270 */
[----:B------:R-:W-:Y:S01]  /*0d40*/  IADD3.X R9, PT, PT, R16, UR5, RZ, P1, P2 ;  /* 0x0000000510097c10 */ /* 0x000fe20008fe44ff */
[----:B------:R-:W-:-:S10]  /*0d50*/  IMAD.MOV.U32 R16, RZ, RZ, RZ ;  /* 0x000000ffff107224 */ /* 0x000fd400078e00ff */
[----:B------:R-:W-:Y:S05]  /*0d60*/  @P0 BRA `(.L_x_253) ;  /* 0x0000000000d80947 */ /* 0x000fea0003800000 */
[----:B------:R-:W-:Y:S01]  /*0d70*/  IMAD.MOV R17, RZ, RZ, -R13 ;  /* 0x000000ffff117224 */ /* 0x000fe200078e0a0d */
[----:B------:R-:W-:Y:S01]  /*0d80*/  BSSY.RECONVERGENT B2, `(.L_x_254) ;  /* 0x000001e000027945 */ /* 0x000fe20003800200 */
[----:B------:R-:W-:-:S03]  /*0d90*/  PLOP3.LUT P0, PT, PT, PT, PT, 0x80, 0x8 ;  /* 0x000000000008781c */ /* 0x000fc60003f0f070 */
[----:B------:R-:W-:-:S13]  /*0da0*/  ISETP.GT.AND P1, PT, R17, 0x3, PT ;  /* 0x000000031100780c */ /* 0x000fda0003f24270 */
[----:B------:R-:W-:Y:S05]  /*0db0*/  @!P1 BRA `(.L_x_255) ;  /* 0x0000000000689947 */ /* 0x000fea0003800000 */
[----:B------:R-:W-:-:S13]  /*0dc0*/  PLOP3.LUT P0, PT, PT, PT, PT, 0x8, 0x80 ;  /* 0x000000000080781c */ /* 0x000fda0003f0e170 */
.L_x_256:
        /* <DEDUP_REMOVED lines=12> */
[CC--:B---3--:R-:W-:Y:S02]  /*0e90*/  SHF.L.U64.HI R22, R20.reuse, R15.reuse, RZ ;  /* 0x0000000f14167219 */ /* 0x0c8fe400000102ff */
[----:B------:R-:W-:Y:S02]  /*0ea0*/  SHF.L.U32 R24, R20, R15, RZ ;  /* 0x0000000f14187219 */ /* 0x000fe400000006ff */
[----:B------:R-:W-:Y:S01]  /*0eb0*/  LOP3.LUT R22, R23, R22, R16, 0xfe, !PT ;  /* 0x0000001617167212 */ /* 0x000fe200078efe10 */
[----:B------:R-:W-:Y:S01]  /*0ec0*/  VIADD R16, R15, 0x18 ;  /* 0x000000180f107836 */ /* 0x000fe20000000000 */
[----:B------:R-:W-:Y:S01]  /*0ed0*/  LOP3.LUT R20, R21, R24, R14, 0xfe, !PT ;  /* 0x0000001815147212 */ /* 0x000fe200078efe0e */
[----:B------:R-:W-:Y:S01]  /*0ee0*/  VIADD R15, R15, 0x20 ;  /* 0x000000200f0f7836 */ /* 0x000fe20000000000 */
[----:B----4-:R-:W-:-:S02]  /*0ef0*/  SHF.L.U64.HI R21, R18, R19, RZ ;  /* 0x0000001312157219 */ /* 0x010fc400000102ff */
[CC--:B-----5:R-:W-:Y:S02]  /*0f00*/  SHF.L.U32 R14, R17.reuse, R16.reuse, RZ ;  /* 0x00000010110e7219 */ /* 0x0e0fe400000006ff */
[----:B------:R-:W-:Y:S02]  /*0f10*/  SHF.L.U32 R19, R18, R19, RZ ;  /* 0x0000001312137219 */ /* 0x000fe400000006ff */
[----:B------:R-:W-:Y:S02]  /*0f20*/  SHF.L.U64.HI R16, R17, R16, RZ ;  /* 0x0000001011107219 */ /* 0x000fe400000102ff */
[----:B------:R-:W-:Y:S02]  /*0f30*/  LOP3.LUT R14, R14, R19, R20, 0xfe, !PT ;  /* 0x000000130e0e7212 */ /* 0x000fe400078efe14 */
[----:B------:R-:W-:Y:S01]  /*0f40*/  LOP3.LUT R16, R16, R21, R22, 0xfe, !PT ;  /* 0x0000001510107212 */ /* 0x000fe200078efe16 */
[----:B------:R-:W-:Y:S06]  /*0f50*/  @!P1 BRA `(.L_x_256) ;  /* 0xfffffffc009c9947 */ /* 0x000fec000383ffff */
.L_x_255:
[----:B------:R-:W-:Y:S05]  /*0f60*/  BSYNC.RECONVERGENT B2 ;  /* 0x0000000000027941 */ /* 0x000fea0003800200 */
.L_x_254:
        /* <DEDUP_REMOVED lines=18> */
.L_x_258:
[----:B------:R-:W-:Y:S05]  /*1090*/  BSYNC.RECONVERGENT B2 ;  /* 0x0000000000027941 */ /* 0x000fea0003800200 */
.L_x_257:
[----:B------:R-:W-:-:S13]  /*10a0*/  ISETP.NE.OR P0, PT, R13, RZ, P0 ;  /* 0x000000ff0d00720c */ /* 0x000fda0000705670 */
[----:B------:R-:W-:Y:S05]  /*10b0*/  @!P0 BREAK.RELIABLE B1 ;  /* 0x0000000000018942 */ /* 0x000fea0003800100 */
[----:B------:R-:W-:Y:S05]  /*10c0*/  @!P0 BRA `(.L_x_259) ;  /* 0x0000000000308947 */ /* 0x000fea0003800000 */
.L_x_253:
[----:B------:R-:W-:Y:S05]  /*10d0*/  BSYNC.RELIABLE B1 ;  /* 0x0000000000017941 */ /* 0x000fea0003800100 */
.L_x_252:
        /* <DEDUP_REMOVED lines=11> */
.L_x_259:
[----:B------:R-:W-:Y:S05]  /*1190*/  BSYNC.RECONVERGENT B0 ;  /* 0x0000000000007941 */ /* 0x000fea0003800200 */
.L_x_251:
[----:B------:R-:W-:Y:S01]  /*11a0*/  IMAD.MOV.U32 R13, RZ, RZ, -0x1 ;  /* 0xffffffffff0d7424 */ /* 0x000fe200078e00ff */
[----:B------:R-:W-:Y:S02]  /*11b0*/  ISETP.GT.U32.AND P0, PT, R10, 0x3f, PT ;  /* 0x0000003f0a00780c */ /* 0x000fe40003f04070 */
[----:B------:R-:W-:Y:S02]  /*11c0*/  SHF.R.U64 R14, R14, R11, R16 ;  /* 0x0000000b0e0e7219 */ /* 0x000fe40000001210 */
[CC--:B------:R-:W-:Y:S02]  /*11d0*/  SHF.L.U32 R9, R13.reuse, R12.reuse, RZ ;  /* 0x0000000c0d097219 */ /* 0x0c0fe400000006ff */
[----:B------:R-:W-:Y:S02]  /*11e0*/  SHF.L.U64.HI R8, R13, R12, 0xffffffff ;  /* 0xffffffff0d087419 */ /* 0x000fe4000001020c */
[----:B------:R-:W-:Y:S02]  /*11f0*/  LOP3.LUT R9, RZ, R9, RZ, 0x33, !PT ;  /* 0x00000009ff097212 */ /* 0x000fe400078e33ff */
[----:B------:R-:W-:-:S02]  /*1200*/  LOP3.LUT R8, RZ, R8, RZ, 0x33, !PT ;  /* 0x00000008ff087212 */ /* 0x000fc400078e33ff */
[----:B------:R-:W-:Y:S02]  /*1210*/  SEL R9, R9, 0xffffffff, !P0 ;  /* 0xffffffff09097807 */ /* 0x000fe40004000000 */
[----:B------:R-:W-:Y:S02]  /*1220*/  SHF.R.U32.HI R11, RZ, R11, R16 ;  /* 0x0000000bff0b7219 */ /* 0x000fe40000011610 */
[----:B------:R-:W-:Y:S02]  /*1230*/  LOP3.LUT R9, R14, R9, RZ, 0xc0, !PT ;  /* 0x000000090e097212 */ /* 0x000fe400078ec0ff */
[----:B------:R-:W-:Y:S02]  /*1240*/  SEL R8, R8, 0xffffffff, !P0 ;  /* 0xffffffff08087807 */ /* 0x000fe40004000000 */
[----:B------:R-:W-:Y:S02]  /*1250*/  IADD3 R12, P0, PT, R2, R9, RZ ;  /* 0x00000009020c7210 */ /* 0x000fe40007f1e0ff */
[----:B------:R-:W-:-:S05]  /*1260*/  LOP3.LUT R2, R11, R8, RZ, 0xc0, !PT ;  /* 0x000000080b027212 */ /* 0x000fca00078ec0ff */
[----:B------:R-:W-:Y:S01]  /*1270*/  IMAD.X R13, R3, 0x1, R2, P0 ;  /* 0x00000001030d7824 */ /* 0x000fe200000e0602 */
[----:B------:R-:W-:Y:S06]  /*1280*/  BRA `(.L_x_237) ;  /* 0x0000000400547947 */ /* 0x000fec0003800000 */
.L_x_250:
[----:B------:R-:W0:Y:S01]  /*1290*/  LDCU.64 UR4, c[0x0][0x380] ;  /* 0x00007000ff0477ac */ /* 0x000e220008000a00 */
[----:B------:R-:W-:Y:S02]  /*12a0*/  LOP3.LUT R11, R8, 0x7, RZ, 0xc0, !PT ;  /* 0x00000007080b7812 */ /* 0x000fe400078ec0ff */
[----:B------:R-:W-:Y:S02]  /*12b0*/  SHF.R.U64 R8, R13, 0x3, R16 ;  /* 0x000000030d087819 */ /* 0x000fe40000001210 */
[----:B------:R-:W-:Y:S02]  /*12c0*/  IADD3 R15, PT, PT, R10, 0x7, R11 ;  /* 0x000000070a0f7810 */ /* 0x000fe40007ffe00b */
[----:B------:R-:W-:Y:S02]  /*12d0*/  LOP3.LUT R8, R8, 0x1fffffff, RZ, 0xc0, !PT ;  /* 0x1fffffff08087812 */ /* 0x000fe400078ec0ff */
[----:B------:R-:W-:-:S04]  /*12e0*/  SHF.R.U32.HI R15, RZ, 0x3, R15 ;  /* 0x00000003ff0f7819 */ /* 0x000fc8000001160f */
[----:B------:R-:W-:Y:S02]  /*12f0*/  ISETP.GT.U32.AND P0, PT, R15, RZ, PT ;  /* 0x000000ff0f00720c */ /* 0x000fe40003f04070 */
[----:B0-----:R-:W-:-:S04]  /*1300*/  IADD3 R8, P1, P2, R9, UR4, R8 ;  /* 0x0000000409087c10 */ /* 0x001fc8000fa3e008 */
[----:B------:R-:W-:-:S07]  /*1310*/  IADD3.X R9, PT, PT, RZ, UR5, RZ, P1, P2 ;  /* 0x00000005ff097c10 */ /* 0x000fce0008fe44ff */
        /* <DEDUP_REMOVED lines=10> */
[----:B------:R-:W-:-:S05]  /*13c0*/  @!P0 IMAD.X R9, RZ, RZ, R9, P2 ;  /* 0x000000ffff098224 */ /* 0x000fca00010e0609 */
[CC--:B--2---:R-:W-:Y:S02]  /*13d0*/  @!P0 SHF.L.U32 R18, R17.reuse, R12.reuse, RZ ;  /* 0x0000000c11128219 */ /* 0x0c4fe400000006ff */
[----:B------:R-:W-:Y:S01]  /*13e0*/  @!P0 SHF.L.U64.HI R17, R17, R12, RZ ;  /* 0x0000000c11118219 */ /* 0x000fe200000102ff */
[----:B------:R-:W-:Y:S01]  /*13f0*/  @!P0 IMAD.MOV.U32 R12, RZ, RZ, 0x8 ;  /* 0x00000008ff0c8424 */ /* 0x000fe200078e00ff */
[----:B------:R-:W-:Y:S02]  /*1400*/  @!P0 LOP3.LUT R13, R18, R13, RZ, 0xfc, !PT ;  /* 0x0000000d120d8212 */ /* 0x000fe400078efcff */
[----:B------:R-:W-:Y:S01]  /*1410*/  @!P0 LOP3.LUT R14, R17, R14, RZ, 0xfc, !PT ;  /* 0x0000000e110e8212 */ /* 0x000fe200078efcff */
[----:B------:R-:W-:Y:S06]  /*1420*/  @P1 BRA `(.L_x_261) ;  /* 0x00000000006c1947 */ /* 0x000fec0003800000 */
[----:B------:R-:W-:Y:S01]  /*1430*/  PLOP3.LUT P0, PT, PT, PT, PT, 0x8, 0x80 ;  /* 0x000000000080781c */ /* 0x000fe20003f0e170 */
[----:B------:R-:W-:-:S12]  /*1440*/  VIADD R17, R15, 0xfffffffd ;  /* 0xfffffffd0f117836 */ /* 0x000fd80000000000 */
.L_x_262:
[----:B------:R-:W2:Y:S04]  /*1450*/  LDG.E.U8.CONSTANT R20, desc[UR6][R8.64+0x1] ;  /* 0x0000010608147981 */ /* 0x000ea8000c1e9100 */
[----:B------:R-:W3:Y:S04]  /*1460*/  LDG.E.U8.CONSTANT R21, desc[UR6][R8.64] ;  /* 0x0000000608157981 */ /* 0x000ee8000c1e9100 */
[----:B------:R-:W4:Y:S04]  /*1470*/  LDG.E.U8.CONSTANT R19, desc[UR6][R8.64+0x2] ;  /* 0x0000020608137981 */ /* 0x000f28000c1e9100 */
[----:B------:R0:W5:Y:S01]  /*1480*/  LDG.E.U8.CONSTANT R18, desc[UR6][R8.64+0x3] ;  /* 0x0000030608127981 */ /* 0x000162000c1e9100 */
        /* <DEDUP_REMOVED lines=16> */
[CC--:B-----5:R-:W-:Y:S02]  /*1590*/  SHF.L.U32 R14, R18.reuse, R21.reuse, RZ ;  /* 0x00000015120e7219 */ /* 0x0e0fe400000006ff */
[----:B------:R-:W-:Y:S02]  /*15a0*/  SHF.L.U64.HI R18, R18, R21, RZ ;  /* 0x0000001512127219 */ /* 0x000fe400000102ff */
[----:B------:R-:W-:Y:S02]  /*15b0*/  LOP3.LUT R13, R14, R19, R13, 0xfe, !PT ;  /* 0x000000130e0d7212 */ /* 0x000fe400078efe0d */
[----:B------:R-:W-:Y:S01]  /*15c0*/  LOP3.LUT R14, R18, R23, R22, 0xfe, !PT ;  /* 0x00000017120e7212 */ /* 0x000fe200078efe16 */
[----:B------:R-:W-:Y:S06]  /*15d0*/  @!P1 BRA `(.L_x_262) ;  /* 0xfffffffc009c9947 */ /* 0x000fec000383ffff */
.L_x_261:
[----:B------:R-:W-:Y:S05]  /*15e0*/  BSYNC.RECONVERGENT B0 ;  /* 0x0000000000007941 */ /* 0x000fea0003800200 */
.L_x_260:
[C---:B------:R-:W-:Y:S01]  /*15f0*/  IMAD.IADD R17, R15.reuse, 0x1, -R16 ;  /* 0x000000010f117824 */ /* 0x040fe200078e0a10 */
[----:B------:R-:W-:-:S04]  /*1600*/  ISETP.GT.U32.AND P1, PT, R15, R16, PT ;  /* 0x000000100f00720c */ /* 0x000fc80003f24070 */
[----:B------:R-:W-:-:S13]  /*1610*/  ISETP.LE.U32.OR P1, PT, R17, 0x1, !P1 ;  /* 0x000000011100780c */ /* 0x000fda0004f23470 */
[----:B------:R-:W-:Y:S01]  /*1620*/  @!P1 VIADD R16, R16, 0x2 ;  /* 0x0000000210109836 */ /* 0x000fe20000000000 */
[----:B------:R-:W-:Y:S01]  /*1630*/  @!P1 PLOP3.LUT P0, PT, PT, PT, PT, 0x8, 0x80 ;  /* 0x000000000080981c */ /* 0x000fe20003f0e170 */
[----:B------:R-:W-:-:S03]  /*1640*/  @!P1 IMAD.MOV.U32 R17, RZ, RZ, R9 ;  /* 0x000000ffff119224 */ /* 0x000fc600078e0009 */
[----:B------:R-:W-:Y:S01]  /*1650*/  ISETP.LT.U32.OR P0, PT, R16, R15, P0 ;  /* 0x0000000f1000720c */ /* 0x000fe20000701470 */
[----:B------:R-:W-:Y:S01]  /*1660*/  @!P1 IMAD.MOV.U32 R16, RZ, RZ, R8 ;  /* 0x000000ffff109224 */ /* 0x000fe200078e0008 */
[----:B------:R-:W-:-:S04]  /*1670*/  @!P1 IADD3 R8, P2, PT, R8, 0x2, RZ ;  /* 0x0000000208089810 */ /* 0x000fc80007f5e0ff */
[----:B------:R-:W2:Y:S01]  /*1680*/  @!P1 LDG.E.U8.CONSTANT R19, desc[UR6][R16.64] ;  /* 0x0000000610139981 */ /* 0x000ea2000c1e9100 */
[----:B------:R-:W-:-:S03]  /*1690*/  @!P1 IMAD.X R9, RZ, RZ, R9, P2 ;  /* 0x000000ffff099224 */ /* 0x000fc600010e0609 */
[----:B------:R-:W3:Y:S04]  /*16a0*/  @!P1 LDG.E.U8.CONSTANT R15, desc[UR6][R16.64+0x1] ;  /* 0x00000106100f9981 */ /* 0x000ee8000c1e9100 */
[----:B------:R-:W4:Y:S01]  /*16b0*/  @P0 LDG.E.U8.CONSTANT R9, desc[UR6][R8.64] ;  /* 0x0000000608090981 */ /* 0x000f22000c1e9100 */
[C---:B------:R-:W-:Y:S01]  /*16c0*/  @!P1 VIADD R20, R12.reuse, 0x8 ;  /* 0x000000080c149836 */ /* 0x040fe20000000000 */
[CC--:B--2---:R-:W-:Y:S02]  /*16d0*/  @!P1 SHF.L.U64.HI R21, R19.reuse, R12.reuse, RZ ;  /* 0x0000000c13159219 */ /* 0x0c4fe400000102ff */
[----:B------:R-:W-:Y:S01]  /*16e0*/  @!P1 SHF.L.U32 R19, R19, R12, RZ ;  /* 0x0000000c13139219 */ /* 0x000fe200000006ff */
[----:B------:R-:W-:Y:S01]  /*16f0*/  @!P1 VIADD R12, R12, 0x10 ;  /* 0x000000100c0c9836 */ /* 0x000fe20000000000 */
[----:B---3--:R-:W-:-:S02]  /*1700*/  @!P1 SHF.L.U32 R18, R15, R20, RZ ;  /* 0x000000140f129219 */ /* 0x008fc400000006ff */
[----:B------:R-:W-:Y:S02]  /*1710*/  @!P1 SHF.L.U64.HI R15, R15, R20, RZ ;  /* 0x000000140f0f9219 */ /* 0x000fe400000102ff */
[----:B------:R-:W-:Y:S02]  /*1720*/  @!P1 LOP3.LUT R13, R18, R19, R13, 0xfe, !PT ;  /* 0x00000013120d9212 */ /* 0x000fe400078efe0d */
[----:B------:R-:W-:Y:S02]  /*1730*/  @!P1 LOP3.LUT R14, R15, R21, R14, 0xfe, !PT ;  /* 0x000000150f0e9212 */ /* 0x000fe400078efe0e */
[CC--:B----4-:R-:W-:Y:S02]  /*1740*/  @P0 SHF.L.U32 R18, R9.reuse, R12.reuse, RZ ;  /* 0x0000000c09120219 */ /* 0x0d0fe400000006ff */
[----:B------:R-:W-:Y:S01]  /*1750*/  @P0 SHF.L.U64.HI R15, R9, R12, RZ ;  /* 0x0000000c090f0219 */ /* 0x000fe200000102ff */
[----:B------:R-:W-:Y:S01]  /*1760*/  IMAD.MOV.U32 R9, RZ, RZ, -0x1 ;  /* 0xffffffffff097424 */ /* 0x000fe200078e00ff */
[----:B------:R-:W-:-:S02]  /*1770*/  @P0 LOP3.LUT R13, R18, R13, RZ, 0xfc, !PT ;  /* 0x0000000d120d0212 */ /* 0x000fc400078efcff */
[----:B------:R-:W-:Y:S02]  /*1780*/  @P0 LOP3.LUT R14, R15, R14, RZ, 0xfc, !PT ;  /* 0x0000000e0f0e0212 */ /* 0x000fe400078efcff */
[----:B------:R-:W-:Y:S02]  /*1790*/  SHF.L.U32 R9, R9, R10, RZ ;  /* 0x0000000a09097219 */ /* 0x000fe400000006ff */
[----:B------:R-:W-:-:S04]  /*17a0*/  SHF.R.U64 R14, R13, R11, R14 ;  /* 0x0000000b0d0e7219 */ /* 0x000fc8000000120e */
[----:B------:R-:W-:-:S04]  /*17b0*/  LOP3.LUT R9, R14, 0xfffffffe, R9, 0x70, !PT ;  /* 0xfffffffe0e097812 */ /* 0x000fc800078e7009 */
[----:B------:R-:W-:-:S05]  /*17c0*/  IADD3 R12, P0, PT, R2, R9, RZ ;  /* 0x00000009020c7210 */ /* 0x000fca0007f1e0ff */
[----:B------:R-:W-:-:S08]  /*17d0*/  IMAD.X R13, RZ, RZ, R3, P0 ;  /* 0x000000ffff0d7224 */ /* 0x000fd000000e0603 */
.L_x_237:
[----:B------:R-:W-:Y:S05]  /*17e0*/  BSYNC.RECONVERGENT B3 ;  /* 0x0000000000037941 */ /* 0x000fea0003800200 */
.L_x_236:
[----:B------:R-:W-:Y:S05]  /*17f0*/  WARPSYNC.ALL ;  /* 0x0000000000007948 */ /* 0x000fea0003800000 */
[----:B------:R-:W0:Y:S01]  /*1800*/  S2UR UR8, SR_CgaCtaId ;  /* 0x00000000000879c3 */ /* 0x000e220000008800 */
[----:B------:R-:W-:Y:S01]  /*1810*/  ISETP.GT.U32.AND P0, PT, R6, 0x7f, PT ;  /* 0x0000007f0600780c */ /* 0x000fe20003f04070 */
[----:B------:R-:W-:Y:S02]  /*1820*/  UMOV UR5, 0x400 ;  /* 0x0000040000057882 */ /* 0x000fe40000000000 */
[----:B0-----:R-:W-:-:S06]  /*1830*/  ULEA UR4, UR8, UR5, 0x18 ;  /* 0x0000000508047291 */ /* 0x001fcc000f8ec0ff */
[----:B------:R-:W-:-:S05]  /*1840*/  LEA R2, R6, UR4, 0x3 ;  /* 0x0000000406027c11 */ /* 0x000fca000f8e18ff */
[----:B-----5:R0:W-:Y:S01]  /*1850*/  @!P0 STS.64 [R2], R12 ;  /* 0x0000000c02008388 */ /* 0x0201e20000000a00 */
[----:B------:R-:W-:Y:S06]  /*1860*/  BAR.SYNC.DEFER_BLOCKING 0x0 ;  /* 0x0000000000007b1d */ /* 0x000fec0000010000 */
[----:B------:R-:W-:Y:S05]  /*1870*/  @P0 BRA `(.L_x_263) ;  /* 0x0000000800600947 */ /* 0x000fea0003800000 */
[----:B------:R-:W-:-:S13]  /*1880*/  ISETP.GT.AND P0, PT, R5, 0x7f, PT ;  /* 0x0000007f0500780c */ /* 0x000fda0003f04270 */
[----:B------:R-:W-:Y:S05]  /*1890*/  @P0 BRA `(.L_x_264) ;  /* 0x0000000400340947 */ /* 0x000fea0003800000 */
[CC--:B------:R-:W-:Y:S02]  /*18a0*/  ISETP.GE.AND P1, PT, R6.reuse, R5.reuse, PT ;  /* 0x000000050600720c */ /* 0x0c0fe40003f26270 */
[----:B------:R-:W-:Y:S01]  /*18b0*/  CS2R R8, SRZ ;  /* 0x0000000000087805 */ /* 0x000fe2000001ff00 */
[----:B------:R-:W-:Y:S01]  /*18c0*/  UIADD3 UR4, UPT, UPT, UR5, 0x400, URZ ;  /* 0x0000040005047890 */ /* 0x000fe2000fffe0ff */
[C---:B------:R-:W-:Y:S02]  /*18d0*/  ISETP.GE.AND P0, PT, R6.reuse, R5, PT ;  /* 0x000000050600720c */ /* 0x040fe40003f06270 */
[----:B------:R-:W-:Y:S01]  /*18e0*/  CS2R R10, SRZ ;  /* 0x00000000000a7805 */ /* 0x000fe2000001ff00 */
[----:B------:R-:W-:Y:S01]  /*18f0*/  ULEA UR4, UR8, UR4, 0x18 ;  /* 0x0000000408047291 */ /* 0x000fe2000f8ec0ff */
[C---:B------:R-:W-:Y:S02]  /*1900*/  ISETP.NE.AND P2, PT, R6.reuse, RZ, !P0 ;  /* 0x000000ff0600720c */ /* 0x040fe40004745270 */
[----:B------:R-:W-:-:S03]  /*1910*/  ISETP.GT.U32.AND P3, PT, R6, 0x1, !P0 ;  /* 0x000000010600780c */ /* 0x000fc60004764070 */
[----:B------:R-:W-:Y:S01]  /*1920*/  LEA R3, R6, UR4, 0x3 ;  /* 0x0000000406037c11 */ /* 0x000fe2000f8e18ff */
[----:B------:R-:W1:Y:S01]  /*1930*/  @!P1 LDS.64 R8, [R2] ;  /* 0x0000000002089984 */ /* 0x000e620000000a00 */
[----:B------:R-:W-:Y:S05]  /*1940*/  WARPSYNC.ALL ;  /* 0x0000000000007948 */ /* 0x000fea0003800000 */
[----:B-1----:R-:W-:Y:S01]  /*1950*/  STS.64 [R3], R8 ;  /* 0x0000000803007388 */ /* 0x002fe20000000a00 */
[----:B------:R-:W-:Y:S06]  /*1960*/  BAR.SYNC.DEFER_BLOCKING 0x0 ;  /* 0x0000000000007b1d */ /* 0x000fec0000010000 */
[----:B------:R-:W-:Y:S02]  /*1970*/  @P2 LDS.64 R10, [R3+-0x8] ;  /* 0xfffff800030a2984 */ /* 0x000fe40000000a00 */
[----:B------:R-:W-:Y:S06]  /*1980*/  BAR.SYNC.DEFER_BLOCKING 0x0 ;  /* 0x0000000000007b1d */ /* 0x000fec0000010000 */
[----:B0-----:R-:W0:Y:S02]  /*1990*/  @P2 LDS.64 R12, [R3] ;  /* 0x00000000030c2984 */ /* 0x001e240000000a00 */
[----:B0-----:R-:W-:-:S05]  /*19a0*/  @P2 IADD3 R12, P4, PT, R12, R10, RZ ;  /* 0x0000000a0c0c2210 */ /* 0x001fca0007f9e0ff */
[----:B------:R-:W-:Y:S01]  /*19b0*/  @P2 IMAD.X R13, R13, 0x1, R11, P4 ;  /* 0x000000010d0d2824 */ /* 0x000fe200020e060b */
[----:B------:R-:W-:-:S04]  /*19c0*/  CS2R R10, SRZ ;  /* 0x00000000000a7805 */ /* 0x000fc8000001ff00 */
[----:B------:R-:W-:Y:S01]  /*19d0*/  @P2 STS.64 [R3], R12 ;  /* 0x0000000c03002388 */ /* 0x000fe20000000a00 */
[----:B------:R-:W-:Y:S01]  /*19e0*/  BAR.SYNC.DEFER_BLOCKING 0x0 ;  /* 0x0000000000007b1d */ /* 0x000fe20000010000 */
[----:B------:R-:W-:-:S05]  /*19f0*/  ISETP.GT.U32.AND P2, PT, R6, 0x3, !P0 ;  /* 0x000000030600780c */ /* 0x000fca0004744070 */
[----:B------:R-:W-:Y:S02]  /*1a00*/  @P3 LDS.64 R10, [R3+-0x10] ;  /* 0xfffff000030a3984 */ /* 0x000fe40000000a00 */
[----:B------:R-:W-:Y:S06]  /*1a10*/  BAR.SYNC.DEFER_BLOCKING 0x0 ;  /* 0x0000000000007b1d */ /* 0x000fec0000010000 */
[----:B------:R-:W0:Y:S02]  /*1a20*/  @P3 LDS.64 R8, [R3] ;  /* 0x0000000003083984 */ /* 0x000e240000000a00 */
        /* <DEDUP_REMOVED lines=23> */
[C---:B------:R-:W-:Y:S02]  /*1ba0*/  ISETP.GT.U32.AND P3, PT, R6.reuse, 0x1f, !P0 ;  /* 0x0000001f0600780c */ /* 0x040fe40004764070 */
[----:B------:R-:W-:-:S03]  /*1bb0*/  ISETP.GT.U32.AND P0, PT, R6, 0x3f, !P0 ;  /* 0x0000003f0600780c */ /* 0x000fc60004704070 */
[----:B------:R-:W-:Y:S02]  /*1bc0*/  @P2 LDS.64 R8, [R3+-0x80] ;  /* 0xffff800003082984 */ /* 0x000fe40000000a00 */
[----:B------:R-:W-:Y:S06]  /*1bd0*/  BAR.SYNC.DEFER_BLOCKING 0x0 ;  /* 0x0000000000007b1d */ /* 0x000fec0000010000 */
[----:B------:R-:W0:Y:S02]  /*1be0*/  @P2 LDS.64 R10, [R3] ;  /* 0x00000000030a2984 */ /* 0x000e240000000a00 */
[----:B0-----:R-:W-:-:S05]  /*1bf0*/  @P2 IADD3 R12, P4, PT, R10, R8, RZ ;  /* 0x000000080a0c2210 */ /* 0x001fca0007f9e0ff */
[----:B------:R-:W-:Y:S01]  /*1c00*/  @P2 IMAD.X R13, R11, 0x1, R9, P4 ;  /* 0x000000010b0d2824 */ /* 0x000fe200020e0609 */
[----:B------:R-:W-:-:S04]  /*1c10*/  CS2R R8, SRZ ;  /* 0x0000000000087805 */ /* 0x000fc8000001ff00 */
[----:B------:R-:W-:Y:S01]  /*1c20*/  @P2 STS.64 [R3], R12 ;  /* 0x0000000c03002388 */ /* 0x000fe20000000a00 */
[----:B------:R-:W-:Y:S06]  /*1c30*/  BAR.SYNC.DEFER_BLOCKING 0x0 ;  /* 0x0000000000007b1d */ /* 0x000fec0000010000 */
        /* <DEDUP_REMOVED lines=12> */
[----:B------:R-:W-:-:S05]  /*1d00*/  @P0 IMAD.X R11, R11, 0x1, R9, P2 ;  /* 0x000000010b0b0824 */ /* 0x000fca00010e0609 */
[----:B------:R-:W-:Y:S01]  /*1d10*/  @P0 STS.64 [R3], R10 ;  /* 0x0000000a03000388 */ /* 0x000fe20000000a00 */
[----:B------:R-:W-:Y:S06]  /*1d20*/  BAR.SYNC.DEFER_BLOCKING 0x0 ;  /* 0x0000000000007b1d */ /* 0x000fec0000010000 */
[----:B------:R-:W0:Y:S04]  /*1d30*/  @!P1 LDS.64 R8, [R3] ;  /* 0x0000000003089984 */ /* 0x000e280000000a00 */
[----:B0-----:R1:W-:Y:S01]  /*1d40*/  @!P1 STS.64 [R2], R8 ;  /* 0x0000000802009388 */ /* 0x0013e20000000a00 */
[----:B------:R-:W-:Y:S06]  /*1d50*/  BAR.SYNC.DEFER_BLOCKING 0x0 ;  /* 0x0000000000007b1d */ /* 0x000fec0000010000 */
[----:B------:R-:W-:Y:S05]  /*1d60*/  BRA `(.L_x_263) ;  /* 0x0000000400247947 */ /* 0x000fea0003800000 */
.L_x_264:
[----:B------:R-:W1:Y:S01]  /*1d70*/  LDS.64 R8, [R2] ;  /* 0x0000000002087984 */ /* 0x000e620000000a00 */
[----:B------:R-:W-:Y:S01]  /*1d80*/  UIADD3 UR4, UPT, UPT, UR5, 0x400, URZ ;  /* 0x0000040005047890 */ /* 0x000fe2000fffe0ff */
[C---:B------:R-:W-:Y:S02]  /*1d90*/  ISETP.NE.AND P0, PT, R6.reuse, RZ, PT ;  /* 0x000000ff0600720c */ /* 0x040fe40003f05270 */
[----:B------:R-:W-:Y:S02]  /*1da0*/  CS2R R10, SRZ ;  /* 0x00000000000a7805 */ /* 0x000fe4000001ff00 */
[----:B------:R-:W-:Y:S01]  /*1db0*/  ISETP.GE.U32.AND P1, PT, R6, 0x2, PT ;  /* 0x000000020600780c */ /* 0x000fe20003f26070 */
[----:B------:R-:W-:-:S06]  /*1dc0*/  ULEA UR4, UR8, UR4, 0x18 ;  /* 0x0000000408047291 */ /* 0x000fcc000f8ec0ff */
[----:B------:R-:W-:Y:S01]  /*1dd0*/  LEA R3, R6, UR4, 0x3 ;  /* 0x0000000406037c11 */ /* 0x000fe2000f8e18ff */
        /* <DEDUP_REMOVED lines=11> */
[----:B------:R-:W-:-:S05]  /*1e90*/  ISETP.GE.U32.AND P0, PT, R6, 0x4, PT ;  /* 0x000000040600780c */ /* 0x000fca0003f06070 */
        /* <DEDUP_REMOVED lines=51> */
[----:B------:R-:W0:Y:S04]  /*21d0*/  LDS.64 R8, [R3] ;  /* 0x0000000003087984 */ /* 0x000e280000000a00 */
[----:B0-----:R2:W-:Y:S01]  /*21e0*/  STS.64 [R2], R8 ;  /* 0x0000000802007388 */ /* 0x0015e20000000a00 */
[----:B------:R-:W-:Y:S06]  /*21f0*/  BAR.SYNC.DEFER_BLOCKING 0x0 ;  /* 0x0000000000007b1d */ /* 0x000fec0000010000 */
.L_x_263:
[----:B------:R-:W-:Y:S05]  /*2200*/  WARPSYNC.ALL ;  /* 0x0000000000007948 */ /* 0x000fea0003800000 */
[----:B------:R-:W-:Y:S01]  /*2210*/  BAR.SYNC.DEFER_BLOCKING 0x0 ;  /* 0x0000000000007b1d */ /* 0x000fe20000010000 */
[----:B------:R-:W-:-:S04]  /*2220*/  ISETP.GE.AND P0, PT, R4, R5, PT ;  /* 0x000000050400720c */ /* 0x000fc80003f06270 */
[----:B------:R-:W-:-:S13]  /*2230*/  ISETP.GT.U32.OR P0, PT, R6, 0x7f, P0 ;  /* 0x0000007f0600780c */ /* 0x000fda0000704470 */
[----:B------:R-:W-:Y:S05]  /*2240*/  @P0 EXIT ;  /* 0x000000000000094d */ /* 0x000fea0003800000 */
[----:B------:R-:W3:Y:S01]  /*2250*/  LDCU.64 UR10, c[0x0][0x3a8] ;  /* 0x00007500ff0a77ac */ /* 0x000ee20008000a00 */
[C---:B------:R-:W-:Y:S01]  /*2260*/  IMAD.SHL.U32 R3, R7.reuse, 0x80, RZ ;  /* 0x0000008007037824 */ /* 0x040fe200078e00ff */
[----:B------:R-:W-:-:S04]  /*2270*/  SHF.L.U64.HI R7, R7, 0x7, R0 ;  /* 0x0000000707077819 */ /* 0x000fc80000010200 */
[----:B------:R-:W-:-:S04]  /*2280*/  LOP3.LUT R6, R3, 0x7f, R6, 0xf8, !PT ;  /* 0x0000007f03067812 */ /* 0x000fc800078ef806 */
[----:B---3--:R-:W-:-:S04]  /*2290*/  ISETP.GE.U32.AND P0, PT, R6, UR10, PT ;  /* 0x0000000a06007c0c */ /* 0x008fc8000bf06070 */
[----:B------:R-:W-:-:S13]  /*22a0*/  ISETP.GE.U32.AND.EX P0, PT, R7, UR11, PT, P0 ;  /* 0x0000000b07007c0c */ /* 0x000fda000bf06100 */
[----:B------:R-:W-:Y:S05]  /*22b0*/  @P0 EXIT ;  /* 0x000000000000094d */ /* 0x000fea0003800000 */
[----:B012---:R-:W0:Y:S01]  /*22c0*/  LDS.64 R2, [R2] ;  /* 0x0000000002027984 */ /* 0x007e220000000a00 */
[----:B------:R-:W1:Y:S02]  /*22d0*/  LDCU.64 UR4, c[0x0][0x398] ;  /* 0x00007300ff0477ac */ /* 0x000e640008000a00 */
[----:B-1----:R-:W-:-:S04]  /*22e0*/  LEA R4, P0, R6, UR4, 0x3 ;  /* 0x0000000406047c11 */ /* 0x002fc8000f8018ff */
[----:B------:R-:W-:-:S05]  /*22f0*/  LEA.HI.X R5, R6, UR5, R7, 0x3, P0 ;  /* 0x0000000506057c11 */ /* 0x000fca00080f1c07 */
[----:B0-----:R-:W-:Y:S01]  /*2300*/  STG.E.64 desc[UR6][R4.64], R2 ;  /* 0x0000000204007986 */ /* 0x001fe2000c101b06 */
[----:B------:R-:W-:Y:S05]  /*2310*/  EXIT ;  /* 0x000000000000794d */ /* 0x000fea0003800000 */
.L_x_265:
        /* <DEDUP_REMOVED lines=14> */
.L_x_1886:


//--------------------- .text._Z25decompress_gpu_for_kernelIyLi1EEvPKhPK13BlockMetadataIT_EPS3_i --------------------------
	.section	.text._Z25decompress_gpu_for_kernelIyLi1EEvPKhPK13BlockMetadataIT_EPS3_i,"ax",@progbits
	.align	128
        .global         _Z25decompress_gpu_for_kernelIyLi1EEvPKhPK13BlockMetadataIT_EPS3_i
        .type           _Z25decompress_gpu_for_kernelIyLi1EEvPKhPK13BlockMetadataIT_EPS3_i,@function
        .size           _Z25decompress_gpu_for_kernelIyLi1EEvPKhPK13BlockMetadataIT_EPS3_i,(.L_x_1887 - _Z25decompress_gpu_for_kernelIyLi1EEvPKhPK13BlockMetadataIT_EPS3_i)
        .other          _Z25decompress_gpu_for_kernelIyLi1EEvPKhPK13BlockMetadataIT_EPS3_i,@"STO_CUDA_ENTRY STV_DEFAULT"
_Z25decompress_gpu_for_kernelIyLi1EEvPKhPK13BlockMetadataIT_EPS3_i:
.text._Z25decompress_gpu_for_kernelIyLi1EEvPKhPK13BlockMetadataIT_EPS3_i:
        /* <DEDUP_REMOVED lines=17> */
[----:B------:R-:W-:-:S04]  /*0110*/  LOP3.LUT P0, R0, R9, 0xff, RZ, 0xc0, !PT ;  /* 0x000000ff09007812 */ /* 0x000fc8000780c0ff */
[----:B------:R-:W-:-:S13]  /*0120*/  ISETP.EQ.OR P0, PT, R0, 0xff, !P0 ;  /* 0x000000ff0000780c */ /* 0x000fda0004702670 */
[----:B0-----:R-:W-:Y:S05]  /*0130*/  @P0 BRA `(.L_x_267) ;  /* 0x0000001000a00947 */ /* 0x001fea0003800000 */
[----:B------:R-:W-:Y:S01]  /*0140*/  ISETP.GE.U32.AND P0, PT, R6, 0x20, PT ;  /* 0x000000200600780c */ /* 0x000fe20003f06070 */
[----:B------:R-:W-:Y:S01]  /*0150*/  BSSY.RECONVERGENT B1, `(.L_x_268) ;  /* 0x000005d000017945 */ /* 0x000fe20003800200 */
[----:B------:R-:W-:Y:S01]  /*0160*/  LOP3.LUT R0, R9, 0xff, RZ, 0xc0, !PT ;  /* 0x000000ff09007812 */ /* 0x000fe200078ec0ff */
[----:B------:R-:W-:Y:S02]  /*0170*/  IMAD.MOV.U32 R11, RZ, RZ, RZ ;  /* 0x000000ffff0b7224 */ /* 0x000fe400078e00ff */
[----:B------:R-:W-:-:S08]  /*0180*/  IMAD.MOV.U32 R9, RZ, RZ, RZ ;  /* 0x000000ffff097224 */ /* 0x000fd000078e00ff */
        /* <DEDUP_REMOVED lines=14> */
.L_x_274:
        /* <DEDUP_REMOVED lines=35> */
.L_x_273:
[----:B------:R-:W-:Y:S05]  /*04a0*/  BSYNC.RECONVERGENT B3 ;  /* 0x0000000000037941 */ /* 0x000fea0003800200 */
.L_x_272:
        /* <DEDUP_REMOVED lines=22> */
.L_x_276:
[----:B------:R-:W-:Y:S05]  /*0610*/  BSYNC.RECONVERGENT B3 ;  /* 0x0000000000037941 */ /* 0x000fea0003800200 */
.L_x_275:
[----:B------:R-:W-:-:S13]  /*0620*/  ISETP.NE.OR P0, PT, R10, RZ, P0 ;  /* 0x000000ff0a00720c */ /* 0x000fda0000705670 */
[----:B------:R-:W-:Y:S05]  /*0630*/  @!P0 BREAK.RELIABLE B2 ;  /* 0x0000000000028942 */ /* 0x000fea0003800100 */
[----:B------:R-:W-:Y:S05]  /*0640*/  @!P0 BRA `(.L_x_269) ;  /* 0x0000000000348947 */ /* 0x000fea0003800000 */
.L_x_271:
[----:B------:R-:W-:Y:S05]  /*0650*/  BSYNC.RELIABLE B2 ;  /* 0x0000000000027941 */ /* 0x000fea0003800100 */
.L_x_270:
        /* <DEDUP_REMOVED lines=12> */
.L_x_269:
[----:B------:R-:W-:Y:S05]  /*0720*/  BSYNC.RECONVERGENT B1 ;  /* 0x0000000000017941 */ /* 0x000fea0003800200 */
.L_x_268:
[----:B------:R-:W-:Y:S02]  /*0730*/  LOP3.LUT R13, R8, 0x1f, RZ, 0xc0, !PT ;  /* 0x0000001f080d7812 */ /* 0x000fe400078ec0ff */
[----:B------:R-:W-:-:S03]  /*0740*/  ISETP.GE.U32.AND P0, PT, R0, 0x21, PT ;  /* 0x000000210000780c */ /* 0x000fc60003f06070 */
[----:B------:R-:W-:-:S05]  /*0750*/  IMAD R4, R0, R13, RZ ;  /* 0x0000000d00047224 */ /* 0x000fca00078e02ff */
[----:B------:R-:W-:-:S05]  /*0760*/  IADD3 R11, P1, PT, R4, R11, RZ ;  /* 0x0000000b040b7210 */ /* 0x000fca0007f3e0ff */
[----:B------:R-:W-:Y:S01]  /*0770*/  IMAD.X R12, RZ, RZ, R9, P1 ;  /* 0x000000ffff0c7224 */ /* 0x000fe200008e0609 */
[----:B------:R-:W-:Y:S07]  /*0780*/  @!P0 BRA `(.L_x_277) ;  /* 0x00000004008c8947 */ /* 0x000fee0003800000 */
[C---:B------:R-:W-:Y:S01]  /*0790*/  LOP3.LUT R9, R11.reuse, 0x7, RZ, 0xc0, !PT ;  /* 0x000000070b097812 */ /* 0x040fe200078ec0ff */
[----:B------:R-:W0:Y:S01]  /*07a0*/  LDCU.64 UR6, c[0x0][0x380] ;  /* 0x00007000ff0677ac */ /* 0x000e220008000a00 */
[----:B------:R-:W-:Y:S01]  /*07b0*/  VIMNMX.U32 R10, PT, PT, R0, 0x40, PT ;  /* 0x00000040000a7848 */ /* 0x000fe20003fe0000 */
[----:B------:R-:W-:Y:S01]  /*07c0*/  BSSY.RECONVERGENT B1, `(.L_x_278) ;  /* 0x000004f000017945 */ /* 0x000fe20003800200 */
[----:B------:R-:W-:-:S03]  /*07d0*/  SHF.R.U64 R8, R11, 0x3, R12 ;  /* 0x000000030b087819 */ /* 0x000fc6000000120c */
[----:B------:R-:W-:Y:S01]  /*07e0*/  BSSY.RELIABLE B2, `(.L_x_279) ;  /* 0x0000041000027945 */ /* 0x000fe20003800100 */
[----:B------:R-:W-:-:S04]  /*07f0*/  IADD3 R9, PT, PT, R10, 0x7, R9 ;  /* 0x000000070a097810 */ /* 0x000fc80007ffe009 */
[----:B------:R-:W-:-:S05]  /*0800*/  SHF.R.U32.HI R9, RZ, 0x3, R9 ;  /* 0x00000003ff097819 */ /* 0x000fca0000011609 */
[----:B------:R-:W-:Y:S01]  /*0810*/  IMAD.MOV R11, RZ, RZ, -R9 ;  /* 0x000000ffff0b7224 */ /* 0x000fe200078e0a09 */
[----:B------:R-:W-:Y:S02]  /*0820*/  SHF.R.U32.HI R9, RZ, 0x3, R12 ;  /* 0x00000003ff097819 */ /* 0x000fe4000001160c */
[----:B------:R-:W-:Y:S02]  /*0830*/  CS2R R12, SRZ ;  /* 0x00000000000c7805 */ /* 0x000fe4000001ff00 */
[----:B0-----:R-:W-:Y:S01]  /*0840*/  IADD3 R8, P1, P2, R8, UR6, R5 ;  /* 0x0000000608087c10 */ /* 0x001fe2000fa3e005 */
[----:B------:R-:W-:Y:S01]  /*0850*/  IMAD.MOV.U32 R5, RZ, RZ, RZ ;  /* 0x000000ffff057224 */ /* 0x000fe200078e00ff */
        /* <DEDUP_REMOVED lines=9> */
.L_x_283:
        /* <DEDUP_REMOVED lines=20> */
[CC--:B------:R-:W-:Y:S02]  /*0a30*/  SHF.L.U32 R5, R14.reuse, R15.reuse, RZ ;  /* 0x0000000f0e057219 */ /* 0x0c0fe400000006ff */
[----:B------:R-:W-:Y:S02]  /*0a40*/  SHF.L.U64.HI R12, R14, R15, RZ ;  /* 0x0000000f0e0c7219 */ /* 0x000fe400000102ff */
[----:B------:R-:W-:Y:S02]  /*0a50*/  LOP3.LUT R5, R5, R16, R18, 0xfe, !PT ;  /* 0x0000001005057212 */ /* 0x000fe400078efe12 */
[----:B------:R-:W-:Y:S01]  /*0a60*/  LOP3.LUT R12, R12, R19, R20, 0xfe, !PT ;  /* 0x000000130c0c7212 */ /* 0x000fe200078efe14 */
[----:B------:R-:W-:Y:S06]  /*0a70*/  @!P1 BRA `(.L_x_283) ;  /* 0xfffffffc009c9947 */ /* 0x000fec000383ffff */
.L_x_282:
[----:B------:R-:W-:Y:S05]  /*0a80*/  BSYNC.RECONVERGENT B3 ;  /* 0x0000000000037941 */ /* 0x000fea0003800200 */
.L_x_281:
        /* <DEDUP_REMOVED lines=18> */
.L_x_285:
[----:B------:R-:W-:Y:S05]  /*0bb0*/  BSYNC.RECONVERGENT B3 ;  /* 0x0000000000037941 */ /* 0x000fea0003800200 */
.L_x_284:
[----:B------:R-:W-:-:S13]  /*0bc0*/  ISETP.NE.OR P0, PT, R11, RZ, P0 ;  /* 0x000000ff0b00720c */ /* 0x000fda0000705670 */
[----:B------:R-:W-:Y:S05]  /*0bd0*/  @!P0 BREAK.RELIABLE B2 ;  /* 0x0000000000028942 */ /* 0x000fea0003800100 */
[----:B------:R-:W-:Y:S05]  /*0be0*/  @!P0 BRA `(.L_x_286) ;  /* 0x0000000000308947 */ /* 0x000fea0003800000 */
.L_x_280:
[----:B------:R-:W-:Y:S05]  /*0bf0*/  BSYNC.RELIABLE B2 ;  /* 0x0000000000027941 */ /* 0x000fea0003800100 */
.L_x_279:
        /* <DEDUP_REMOVED lines=11> */
.L_x_286:
[----:B------:R-:W-:Y:S05]  /*0cb0*/  BSYNC.RECONVERGENT B1 ;  /* 0x0000000000017941 */ /* 0x000fea0003800200 */
.L_x_278:
        /* <DEDUP_REMOVED lines=16> */
.L_x_277:
[----:B------:R-:W-:Y:S01]  /*0dc0*/  ISETP.NE.AND P0, PT, R0, RZ, PT ;  /* 0x000000ff0000720c */ /* 0x000fe20003f05270 */
[----:B------:R-:W-:Y:S01]  /*0dd0*/  BSSY.RECONVERGENT B3, `(.L_x_287) ;  /* 0x000005c000037945 */ /* 0x000fe20003800200 */
[----:B------:R-:W-:Y:S02]  /*0de0*/  IMAD.MOV.U32 R9, RZ, RZ, RZ ;  /* 0x000000ffff097224 */ /* 0x000fe400078e00ff */
[----:B------:R-:W-:-:S09]  /*0df0*/  IMAD.MOV.U32 R10, RZ, RZ, RZ ;  /* 0x000000ffff0a7224 */ /* 0x000fd200078e00ff */
[----:B------:R-:W-:Y:S05]  /*0e00*/  @!P0 BRA `(.L_x_288) ;  /* 0x0000000400608947 */ /* 0x000fea0003800000 */
[C---:B------:R-:W-:Y:S01]  /*0e10*/  LOP3.LUT R9, R11.reuse, 0x7, RZ, 0xc0, !PT ;  /* 0x000000070b097812 */ /* 0x040fe200078ec0ff */
[----:B------:R-:W0:Y:S01]  /*0e20*/  LDCU.64 UR6, c[0x0][0x380] ;  /* 0x00007000ff0677ac */ /* 0x000e220008000a00 */
[----:B------:R-:W-:Y:S01]  /*0e30*/  SHF.R.U64 R12, R11, 0x3, R12 ;  /* 0x000000030b0c7819 */ /* 0x000fe2000000120c */
[----:B------:R-:W-:Y:S01]  /*0e40*/  BSSY.RECONVERGENT B2, `(.L_x_289) ;  /* 0x000004f000027945 */ /* 0x000fe20003800200 */
[----:B------:R-:W-:-:S03]  /*0e50*/  IADD3 R8, PT, PT, R0, 0x7, R9 ;  /* 0x0000000700087810 */ /* 0x000fc60007ffe009 */
[----:B------:R-:W-:Y:S01]  /*0e60*/  BSSY.RELIABLE B1, `(.L_x_290) ;  /* 0x0000041000017945 */ /* 0x000fe20003800100 */
[----:B------:R-:W-:Y:S01]  /*0e70*/  LOP3.LUT R12, R12, 0x1fffffff, RZ, 0xc0, !PT ;  /* 0x1fffffff0c0c7812 */ /* 0x000fe200078ec0ff */
[----:B------:R-:W-:Y:S01]  /*0e80*/  IMAD.MOV.U32 R14, RZ, RZ, RZ ;  /* 0x000000ffff0e7224 */ /* 0x000fe200078e00ff */
[----:B------:R-:W-:-:S05]  /*0e90*/  SHF.R.U32.HI R8, RZ, 0x3, R8 ;  /* 0x00000003ff087819 */ /* 0x000fca0000011608 */
[----:B------:R-:W-:-:S05]  /*0ea0*/  IMAD.MOV R11, RZ, RZ, -R8 ;  /* 0x000000ffff0b7224 */ /* 0x000fca00078e0a08 */
[----:B------:R-:W-:Y:S02]  /*0eb0*/  ISETP.GE.AND P0, PT, R11, RZ, PT ;  /* 0x000000ff0b00720c */ /* 0x000fe40003f06270 */
[----:B0-----:R-:W-:Y:S01]  /*0ec0*/  IADD3 R8, P1, P2, R5, UR6, R12 ;  /* 0x0000000605087c10 */ /* 0x001fe2000fa3e00c */
[----:B------:R-:W-:Y:S02]  /*0ed0*/  IMAD.MOV.U32 R12, RZ, RZ, RZ ;  /* 0x000000ffff0c7224 */ /* 0x000fe400078e00ff */
[----:B------:R-:W-:Y:S01]  /*0ee0*/  IMAD.MOV.U32 R5, RZ, RZ, RZ ;  /* 0x000000ffff057224 */ /* 0x000fe200078e00ff */
[----:B------:R-:W-:-:S07]  /*0ef0*/  IADD3.X R9, PT, PT, RZ, UR7, RZ, P1, P2 ;  /* 0x00000007ff097c10 */ /* 0x000fce0008fe44ff */
[----:B------:R-:W-:Y:S05]  /*0f00*/  @P0 BRA `(.L_x_291) ;  /* 0x0000000000d80947 */ /* 0x000fea0003800000 */
[----:B------:R-:W-:Y:S01]  /*0f10*/  IMAD.MOV R13, RZ, RZ, -R11 ;  /* 0x000000ffff0d7224 */ /* 0x000fe200078e0a0b */
[----:B------:R-:W-:Y:S01]  /*0f20*/  BSSY.RECONVERGENT B4, `(.L_x_292) ;  /* 0x000001e000047945 */ /* 0x000fe20003800200 */
[----:B------:R-:W-:-:S03]  /*0f30*/  PLOP3.LUT P0, PT, PT, PT, PT, 0x80, 0x8 ;  /* 0x000000000008781c */ /* 0x000fc60003f0f070 */
[----:B------:R-:W-:-:S13]  /*0f40*/  ISETP.GT.AND P1, PT, R13, 0x3, PT ;  /* 0x000000030d00780c */ /* 0x000fda0003f24270 */
[----:B------:R-:W-:Y:S05]  /*0f50*/  @!P1 BRA `(.L_x_293) ;  /* 0x0000000000689947 */ /* 0x000fea0003800000 */
[----:B------:R-:W-:-:S13]  /*0f60*/  PLOP3.LUT P0, PT, PT, PT, PT, 0x8, 0x80 ;  /* 0x000000000080781c */ /* 0x000fda0003f0e170 */
.L_x_294:
        /* <DEDUP_REMOVED lines=11> */
[C---:B------:R-:W-:Y:S01]  /*1020*/  VIADD R16, R12.reuse, 0x10 ;  /* 0x000000100c107836 */ /* 0x040fe20000000000 */
[CC--:B---3--:R-:W-:Y:S02]  /*1030*/  SHF.L.U64.HI R21, R15.reuse, R12.reuse, RZ ;  /* 0x0000000c0f157219 */ /* 0x0c8fe400000102ff */
[----:B------:R-:W-:Y:S02]  /*1040*/  SHF.L.U32 R20, R15, R12, RZ ;  /* 0x0000000c0f147219 */ /* 0x000fe400000006ff */
[----:B------:R-:W-:Y:S01]  /*1050*/  LOP3.LUT R19, R19, R21, R14, 0xfe, !PT ;  /* 0x0000001513137212 */ /* 0x000fe200078efe0e */
[----:B------:R-:W-:Y:S01]  /*1060*/  VIADD R14, R12, 0x18 ;  /* 0x000000180c0e7836 */ /* 0x000fe20000000000 */
[----:B------:R-:W-:Y:S01]  /*1070*/  LOP3.LUT R15, R18, R20, R5, 0xfe, !PT ;  /* 0x00000014120f7212 */ /* 0x000fe200078efe05 */
[----:B------:R-:W-:Y:S01]  /*1080*/  VIADD R12, R12, 0x20 ;  /* 0x000000200c0c7836 */ /* 0x000fe20000000000 */
[----:B----4-:R-:W-:-:S02]  /*1090*/  SHF.L.U64.HI R18, R17, R16, RZ ;  /* 0x0000001011127219 */ /* 0x010fc400000102ff */
[----:B------:R-:W-:Y:S02]  /*10a0*/  SHF.L.U32 R5, R13, R14, RZ ;  /* 0x0000000e0d057219 */ /* 0x000fe400000006ff */
[----:B------:R-:W-:Y:S02]  /*10b0*/  SHF.L.U32 R16, R17, R16, RZ ;  /* 0x0000001011107219 */ /* 0x000fe400000006ff */
[----:B------:R-:W-:Y:S02]  /*10c0*/  SHF.L.U64.HI R13, R13, R14, RZ ;  /* 0x0000000e0d0d7219 */ /* 0x000fe400000102ff */
[----:B------:R-:W-:Y:S02]  /*10d0*/  LOP3.LUT R5, R5, R16, R15, 0xfe, !PT ;  /* 0x0000001005057212 */ /* 0x000fe400078efe0f */
[----:B------:R-:W-:Y:S01]  /*10e0*/  LOP3.LUT R14, R13, R18, R19, 0xfe, !PT ;  /* 0x000000120d0e7212 */ /* 0x000fe200078efe13 */
[----:B------:R-:W-:Y:S06]  /*10f0*/  @!P1 BRA `(.L_x_294) ;  /* 0xfffffffc009c9947 */ /* 0x000fec000383ffff */
.L_x_293:
[----:B------:R-:W-:Y:S05]  /*1100*/  BSYNC.RECONVERGENT B4 ;  /* 0x0000000000047941 */ /* 0x000fea0003800200 */
.L_x_292:
        /* <DEDUP_REMOVED lines=18> */
.L_x_296:
[----:B------:R-:W-:Y:S05]  /*1230*/  BSYNC.RECONVERGENT B4 ;  /* 0x0000000000047941 */ /* 0x000fea0003800200 */
.L_x_295:
[----:B------:R-:W-:-:S13]  /*1240*/  ISETP.NE.OR P0, PT, R11, RZ, P0 ;  /* 0x000000ff0b00720c */ /* 0x000fda0000705670 */
[----:B------:R-:W-:Y:S05]  /*1250*/  @!P0 BREAK.RELIABLE B1 ;  /* 0x0000000000018942 */ /* 0x000fea0003800100 */
[----:B------:R-:W-:Y:S05]  /*1260*/  @!P0 BRA `(.L_x_297) ;  /* 0x0000000000308947 */ /* 0x000fea0003800000 */
.L_x_291:
[----:B------:R-:W-:Y:S05]  /*1270*/  BSYNC.RELIABLE B1 ;  /* 0x0000000000017941 */ /* 0x000fea0003800100 */
.L_x_290:
        /* <DEDUP_REMOVED lines=11> */
.L_x_297:
[----:B------:R-:W-:Y:S05]  /*1330*/  BSYNC.RECONVERGENT B2 ;  /* 0x0000000000027941 */ /* 0x000fea0003800200 */
.L_x_289:
[----:B------:R-:W-:Y:S01]  /*1340*/  IMAD.MOV.U32 R9, RZ, RZ, -0x1 ;  /* 0xffffffffff097424 */ /* 0x000fe200078e00ff */
[----:B------:R-:W-:-:S04]  /*1350*/  LOP3.LUT R4, R4, 0x7, RZ, 0xc0, !PT ;  /* 0x0000000704047812 */ /* 0x000fc800078ec0ff */
[----:B------:R-:W-:Y:S02]  /*1360*/  SHF.R.U64 R5, R5, R4, R14 ;  /* 0x0000000405057219 */ /* 0x000fe4000000120e */
[----:B------:R-:W-:-:S04]  /*1370*/  SHF.L.U32 R0, R9, R0, RZ ;  /* 0x0000000009007219 */ /* 0x000fc800000006ff */
[----:B------:R-:W-:-:S07]  /*1380*/  LOP3.LUT R9, R5, 0xfffffffe, R0, 0x70, !PT ;  /* 0xfffffffe05097812 */ /* 0x000fce00078e7000 */
.L_x_288:
[----:B------:R-:W-:Y:S05]  /*1390*/  BSYNC.RECONVERGENT B3 ;  /* 0x0000000000037941 */ /* 0x000fea0003800200 */
.L_x_287:
[----:B-----5:R-:W-:-:S05]  /*13a0*/  IADD3 R2, P0, PT, R9, R2, RZ ;  /* 0x0000000209027210 */ /* 0x020fca0007f1e0ff */
[----:B------:R-:W-:-:S08]  /*13b0*/  IMAD.X R3, R10, 0x1, R3, P0 ;  /* 0x000000010a037824 */ /* 0x000fd000000e0603 */
.L_x_267:
[----:B------:R-:W-:Y:S05]  /*13c0*/  BSYNC.RECONVERGENT B0 ;  /* 0x0000000000007941 */ /* 0x000fea0003800200 */
.L_x_266:
[----:B------:R-:W-:Y:S05]  /*13d0*/  WARPSYNC.ALL ;  /* 0x0000000000007948 */ /* 0x000fea0003800000 */
[----:B------:R-:W0:Y:S01]  /*13e0*/  LDC.64 R4, c[0x0][0x390] ;  /* 0x0000e400ff047b82 */ /* 0x000e220000000a00 */
[----:B------:R-:W-:-:S04]  /*13f0*/  IMAD R7, R7, 0x80, R6 ;  /* 0x0000008007077824 */ /* 0x000fc800078e0206 */
[----:B0-----:R-:W-:-:S05]  /*1400*/  IMAD.WIDE R4, R7, 0x8, R4 ;  /* 0x0000000807047825 */ /* 0x001fca00078e0204 */
[----:B-----5:R-:W-:Y:S01]  /*1410*/  STG.E.64 desc[UR4][R4.64], R2 ;  /* 0x0000000204007986 */ /* 0x020fe2000c101b04 */
[----:B------:R-:W-:Y:S05]  /*1420*/  EXIT ;  /* 0x000000000000794d */ /* 0x000fea0003800000 */
.L_x_298:
        /* <DEDUP_REMOVED lines=13> */
.L_x_1887:


//--------------------- .text._Z25serialize_data_gpu_kernelIyEvPhPK20SerializedDataHeaderPKhPK13BlockMetadataIT_EPK12DFORMetadataIS7_EPK12RFORMetadata20CompressionAlgorithm --------------------------
	.section	.text._Z25serialize_data_gpu_kernelIyEvPhPK20SerializedDataHeaderPKhPK13BlockMetadataIT_EPK12DFORMetadataIS7_EPK12RFORMetadata20CompressionAlgorithm,"ax",@progbits
	.align	128
        .global         _Z25serialize_data_gpu_kernelIyEvPhPK20SerializedDataHeaderPKhPK13BlockMetadataIT_EPK12DFORMetadataIS7_EPK12RFORMetadata20CompressionAlgorithm
        .type           _Z25serialize_data_gpu_kernelIyEvPhPK20SerializedDataHeaderPKhPK13BlockMetadataIT_EPK12DFORMetadataIS7_EPK12RFORMetadata20CompressionAlgorithm,@function
        .size           _Z25serialize_data_gpu_kernelIyEvPhPK20SerializedDataHeaderPKhPK13BlockMetadataIT_EPK12DFORMetadataIS7_EPK12RFORMetadata20CompressionAlgorithm,(.L_x_1871 - _Z25serialize_data_gpu_kernelIyEvPhPK20SerializedDataHeaderPKhPK13BlockMetadataIT_EPK12DFORMetadataIS7_EPK12RFORMetadata20CompressionAlgorithm)
        .other          _Z25serialize_data_gpu_kernelIyEvPhPK20SerializedDataHeaderPKhPK13BlockMetadataIT_EPK12DFORMetadataIS7_EPK12RFORMetadata20CompressionAlgorithm,@"STO_CUDA_ENTRY STV_DEFAULT"
_Z25serialize_data_gpu_kernelIyEvPhPK20SerializedDataHeaderPKhPK13BlockMetadataIT_EPK12DFORMetadataIS7_EPK12RFORMetadata20CompressionAlgorithm:
.text._Z25serialize_data_gpu_kernelIyEvPhPK20SerializedDataHeaderPKhPK13BlockMetadataIT_EPK12DFORMetadataIS7_EPK12RFORMetadata20CompressionAlgorithm:
[----:B------:R-:W-:Y:S01]  /*0000*/  LDC R1, c[0x0][0x37c] ;  /* 0x0000df00ff017b82 */ /* 0x000fe20000000800 */
[----:B------:R-:W0:Y:S07]  /*0010*/  S2R R3, SR_TID.X ;  /* 0x0000000000037919 */ /* 0x000e2e0000002100 */
[----:B------:R-:W0:Y:S01]  /*0020*/  S2UR UR4, SR_CTAID.X ;  /* 0x00000000000479c3 */ /* 0x000e220000002500 */
[----:B------:R-:W-:Y:S07]  /*0030*/  BSSY.RECONVERGENT B0, `(.L_x_299) ;  /* 0x00000d9000007945 */ /* 0x000fee0003800200 */
[----:B------:R-:W0:Y:S08]  /*0040*/  LDC R2, c[0x0][0x360] ;  /* 0x0000d800ff027b82 */ /* 0x000e300000000800 */
[----:B------:R-:W1:Y:S01]  /*0050*/  LDC.64 R4, c[0x0][0x388] ;  /* 0x0000e200ff047b82 */ /* 0x000e620000000a00 */
[----:B0-----:R-:W-:Y:S01]  /*0060*/  IMAD R0, R2, UR4, R3 ;  /* 0x0000000402007c24 */ /* 0x001fe2000f8e0203 */
[----:B------:R-:W0:Y:S04]  /*0070*/  LDCU.64 UR4, c[0x0][0x358] ;  /* 0x00006b00ff0477ac */ /* 0x000e280008000a00 */
[----:B------:R-:W-:-:S13]  /*0080*/  ISETP.NE.AND P0, PT, R0, RZ, PT ;  /* 0x000000ff0000720c */ /* 0x000fda0003f05270 */
[----:B-1----:R-:W-:Y:S05]  /*0090*/  @P0 BRA `(.L_x_300) ;  /* 0x0000000c00480947 */ /* 0x002fea0003800000 */
[----:B------:R-:W0:Y:S02]  /*00a0*/  LDC.64 R8, c[0x0][0x388] ;  /* 0x0000e200ff087b82 */ /* 0x000e240000000a00 */
[----:B0-----:R-:W2:Y:S06]  /*00b0*/  LDG.E.U8 R3, desc[UR4][R8.64] ;  /* 0x0000000408037981 */ /* 0x001eac000c1e1100 */
[----:B------:R-:W2:Y:S02]  /*00c0*/  LDC.64 R6, c[0x0][0x380] ;  /* 0x0000e000ff067b82 */ /* 0x000ea40000000a00 */
[----:B--2---:R0:W-:Y:S04]  /*00d0*/  STG.E.U8 desc[UR4][R6.64], R3 ;  /* 0x0000000306007986 */ /* 0x0041e8000c101104 */
[----:B------:R-:W2:Y:S04]  /*00e0*/  LDG.E.U8 R11, desc[UR4][R8.64+0x1] ;  /* 0x00000104080b7981 */ /* 0x000ea8000c1e1100 */
[----:B--2---:R1:W-:Y:S04]  /*00f0*/  STG.E.U8 desc[UR4][R6.64+0x1], R11 ;  /* 0x0000010b06007986 */ /* 0x0043e8000c101104 */
[----:B------:R-:W2:Y:S04]  /*0100*/  LDG.E.U8 R13, desc[UR4][R8.64+0x2] ;  /* 0x00000204080d7981 */ /* 0x000ea8000c1e1100 */
[----:B--2---:R2:W-:Y:S04]  /*0110*/  STG.E.U8 desc[UR4][R6.64+0x2], R13 ;  /* 0x0000020d06007986 */ /* 0x0045e8000c101104 */
[----:B------:R-:W3:Y:S04]  /*0120*/  LDG.E.U8 R15, desc[UR4][R8.64+0x3] ;  /* 0x00000304080f7981 */ /* 0x000ee8000c1e1100 */
[----:B---3--:R3:W-:Y:S04]  /*0130*/  STG.E.U8 desc[UR4][R6.64+0x3], R15 ;  /* 0x0000030f06007986 */ /* 0x0087e8000c101104 */
[----:B------:R-:W4:Y:S04]  /*0140*/  LDG.E.U8 R17, desc[UR4][R8.64+0x4] ;  /* 0x0000040408117981 */ /* 0x000f28000c1e1100 */
[----:B----4-:R4:W-:Y:S04]  /*0150*/  STG.E.U8 desc[UR4][R6.64+0x4], R17 ;  /* 0x0000041106007986 */ /* 0x0109e8000c101104 */
[----:B------:R-:W5:Y:S04]  /*0160*/  LDG.E.U8 R19, desc[UR4][R8.64+0x5] ;  /* 0x0000050408137981 */ /* 0x000f68000c1e1100 */
[----:B-----5:R5:W-:Y:S04]  /*0170*/  STG.E.U8 desc[UR4][R6.64+0x5], R19 ;  /* 0x0000051306007986 */ /* 0x020be8000c101104 */
[----:B0-----:R-:W2:Y:S04]  /*0180*/  LDG.E.U8 R3, desc[UR4][R8.64+0x6] ;  /* 0x0000060408037981 */ /* 0x001ea8000c1e1100 */
[----:B--2---:R0:W-:Y:S04]  /*0190*/  STG.E.U8 desc[UR4][R6.64+0x6], R3 ;  /* 0x0000060306007986 */ /* 0x0041e8000c101104 */
[----:B-1----:R-:W2:Y:S04]  /*01a0*/  LDG.E.U8 R11, desc[UR4][R8.64+0x7] ;  /* 0x00000704080b7981 */ /* 0x002ea8000c1e1100 */
[----:B--2---:R1:W-:Y:S04]  /*01b0*/  STG.E.U8 desc[UR4][R6.64+0x7], R11 ;  /* 0x0000070b06007986 */ /* 0x0043e8000c101104 */
[----:B------:R-:W2:Y:S04]  /*01c0*/  LDG.E.U8 R13, desc[UR4][R8.64+0x8] ;  /* 0x00000804080d7981 */ /* 0x000ea8000c1e1100 */
[----:B--2---:R2:W-:Y:S04]  /*01d0*/  STG.E.U8 desc[UR4][R6.64+0x8], R13 ;  /* 0x0000080d06007986 */ /* 0x0045e8000c101104 */
[----:B---3--:R-:W3:Y:S04]  /*01e0*/  LDG.E.U8 R15, desc[UR4][R8.64+0x9] ;  /* 0x00000904080f7981 */ /* 0x008ee8000c1e1100 */
[----:B---3--:R3:W-:Y:S04]  /*01f0*/  STG.E.U8 desc[UR4][R6.64+0x9], R15 ;  /* 0x0000090f06007986 */ /* 0x0087e8000c101104 */
[----:B----4-:R-:W4:Y:S04]  /*0200*/  LDG.E.U8 R17, desc[UR4][R8.64+0xa] ;  /* 0x00000a0408117981 */ /* 0x010f28000c1e1100 */
[----:B----4-:R4:W-:Y:S04]  /*0210*/  STG.E.U8 desc[UR4][R6.64+0xa], R17 ;  /* 0x00000a1106007986 */ /* 0x0109e8000c101104 */
[----:B-----5:R-:W5:Y:S04]  /*0220*/  LDG.E.U8 R19, desc[UR4][R8.64+0xb] ;  /* 0x00000b0408137981 */ /* 0x020f68000c1e1100 */
        /* <DEDUP_REMOVED lines=175> */
[----:B---3--:R-:W2:Y:S04]  /*0d20*/  LDG.E.U8 R15, desc[UR4][R8.64+0x63] ;  /* 0x00006304080f7981 */ /* 0x008ea8000c1e1100 */
[----:B--2---:R1:W-:Y:S04]  /*0d30*/  STG.E.U8 desc[UR4][R6.64+0x63], R15 ;  /* 0x0000630f06007986 */ /* 0x0043e8000c101104 */
[----:B----4-:R-:W2:Y:S04]  /*0d40*/  LDG.E.U8 R17, desc[UR4][R8.64+0x64] ;  /* 0x0000640408117981 */ /* 0x010ea8000c1e1100 */
[----:B--2---:R1:W-:Y:S04]  /*0d50*/  STG.E.U8 desc[UR4][R6.64+0x64], R17 ;  /* 0x0000641106007986 */ /* 0x0043e8000c101104 */
[----:B-----5:R-:W2:Y:S04]  /*0d60*/  LDG.E.U8 R19, desc[UR4][R8.64+0x65] ;  /* 0x0000650408137981 */ /* 0x020ea8000c1e1100 */
[----:B--2---:R1:W-:Y:S04]  /*0d70*/  STG.E.U8 desc[UR4][R6.64+0x65], R19 ;  /* 0x0000651306007986 */ /* 0x0043e8000c101104 */
[----:B------:R-:W2:Y:S04]  /*0d80*/  LDG.E.U8 R21, desc[UR4][R8.64+0x66] ;  /* 0x0000660408157981 */ /* 0x000ea8000c1e1100 */
[----:B--2---:R1:W-:Y:S04]  /*0d90*/  STG.E.U8 desc[UR4][R6.64+0x66], R21 ;  /* 0x0000661506007986 */ /* 0x0043e8000c101104 */
[----:B0-----:R-:W2:Y:S04]  /*0da0*/  LDG.E.U8 R3, desc[UR4][R8.64+0x67] ;  /* 0x0000670408037981 */ /* 0x001ea8000c1e1100 */
[----:B--2---:R1:W-:Y:S02]  /*0db0*/  STG.E.U8 desc[UR4][R6.64+0x67], R3 ;  /* 0x0000670306007986 */ /* 0x0043e4000c101104 */
.L_x_300:
[----:B0-----:R-:W-:Y:S05]  /*0dc0*/  BSYNC.RECONVERGENT B0 ;  /* 0x0000000000007941 */ /* 0x001fea0003800200 */
.L_x_299:
[----:B-1----:R-:W2:Y:S01]  /*0dd0*/  LDG.E R3, desc[UR4][R4.64+0x18] ;  /* 0x0000180404037981 */ /* 0x002ea2000c1e1900 */
[----:B------:R-:W0:Y:S01]  /*0de0*/  LDCU UR8, c[0x0][0x3b0] ;  /* 0x00007600ff0877ac */ /* 0x000e220008000800 */
[----:B------:R-:W-:Y:S01]  /*0df0*/  BSSY.RECONVERGENT B0, `(.L_x_301) ;  /* 0x000004a000007945 */ /* 0x000fe20003800200 */
[----:B--2---:R-:W-:-:S13]  /*0e00*/  ISETP.GE.U32.AND P0, PT, R0, R3, PT ;  /* 0x000000030000720c */ /* 0x004fda0003f06070 */
[----:B0-----:R-:W-:Y:S05]  /*0e10*/  @P0 BRA `(.L_x_302) ;  /* 0x00000004001c0947 */ /* 0x001fea0003800000 */
[----:B------:R-:W0:Y:S01]  /*0e20*/  LDC.64 R6, c[0x0][0x398] ;  /* 0x0000e600ff067b82 */ /* 0x000e220000000a00 */
[----:B------:R-:W2:Y:S01]  /*0e30*/  LDG.E.64 R8, desc[UR4][R4.64+0x20] ;  /* 0x0000200404087981 */ /* 0x000ea2000c1e1b00 */
[----:B------:R-:W1:Y:S01]  /*0e40*/  LDCU.64 UR6, c[0x0][0x380] ;  /* 0x00007000ff0677ac */ /* 0x000e620008000a00 */
[----:B0-----:R-:W-:-:S05]  /*0e50*/  IMAD.WIDE R6, R0, 0x20, R6 ;  /* 0x0000002000067825 */ /* 0x001fca00078e0206 */
[----:B------:R-:W3:Y:S01]  /*0e60*/  LDG.E.U8 R3, desc[UR4][R6.64] ;  /* 0x0000000406037981 */ /* 0x000ee2000c1e1100 */
[----:B--2---:R-:W-:-:S03]  /*0e70*/  IMAD.WIDE R8, R0, 0x20, R8 ;  /* 0x0000002000087825 */ /* 0x004fc600078e0208 */
[----:B-1----:R-:W-:-:S04]  /*0e80*/  IADD3 R8, P0, PT, R8, UR6, RZ ;  /* 0x0000000608087c10 */ /* 0x002fc8000ff1e0ff */
[----:B------:R-:W-:-:S05]  /*0e90*/  IADD3.X R9, PT, PT, R9, UR7, RZ, P0, !PT ;  /* 0x0000000709097c10 */ /* 0x000fca00087fe4ff */
[----:B---3--:R0:W-:Y:S04]  /*0ea0*/  STG.E.U8 desc[UR4][R8.64], R3 ;  /* 0x0000000308007986 */ /* 0x0081e8000c101104 */
        /* <DEDUP_REMOVED lines=62> */
.L_x_302:
[----:B------:R-:W-:Y:S05]  /*1290*/  BSYNC.RECONVERGENT B0 ;  /* 0x0000000000007941 */ /* 0x000fea0003800200 */
.L_x_301:
[----:B------:R-:W-:Y:S01]  /*12a0*/  UISETP.NE.AND UP0, UPT, UR8, 0x1, UPT ;  /* 0x000000010800788c */ /* 0x000fe2000bf05270 */
[----:B------:R-:W-:-:S08]  /*12b0*/  PLOP3.LUT P0, PT, PT, PT, PT, 0x8, 0x80 ;  /* 0x000000000080781c */ /* 0x000fd00003f0e170 */
[----:B------:R-:W-:Y:S05]  /*12c0*/  BRA.U UP0, `(.L_x_303) ;  /* 0x0000000100087547 */ /* 0x000fea000b800000 */
[----:B-1----:R-:W2:Y:S02]  /*12d0*/  LDG.E R3, desc[UR4][R4.64+0x18] ;  /* 0x0000180404037981 */ /* 0x002ea4000c1e1900 */
[----:B--2---:R-:W-:-:S13]  /*12e0*/  ISETP.LT.U32.AND P0, PT, R0, R3, PT ;  /* 0x000000030000720c */ /* 0x004fda0003f01070 */
.L_x_303:
[----:B------:R-:W0:Y:S01]  /*12f0*/  LDCU.64 UR6, c[0x0][0x3a0] ;  /* 0x00007400ff0677ac */ /* 0x000e220008000a00 */
[----:B------:R-:W-:Y:S01]  /*1300*/  BSSY.RECONVERGENT B0, `(.L_x_304) ;  /* 0x0000054000007945 */ /* 0x000fe20003800200 */
[----:B0-----:R-:W-:-:S04]  /*1310*/  ISETP.EQ.U32.AND P1, PT, RZ, UR6, PT ;  /* 0x00000006ff007c0c */ /* 0x001fc8000bf22070 */
[----:B------:R-:W-:-:S13]  /*1320*/  ISETP.EQ.OR.EX P0, PT, RZ, UR7, !P0, P1 ;  /* 0x00000007ff007c0c */ /* 0x000fda000c702710 */
[----:B------:R-:W-:Y:S05]  /*1330*/  @P0 BRA `(.L_x_305) ;  /* 0x0000000000a00947 */ /* 0x000fea0003800000 */
[----:B-1----:R-:W0:Y:S01]  /*1340*/  LDC.64 R8, c[0x0][0x3a0] ;  /* 0x0000e800ff087b82 */ /* 0x002e220000000a00 */
[----:B------:R-:W2:Y:S01]  /*1350*/  LDG.E.64 R6, desc[UR4][R4.64+0x38] ;  /* 0x0000380404067981 */ /* 0x000ea2000c1e1b00 */
[----:B------:R-:W1:Y:S01]  /*1360*/  LDCU.64 UR6, c[0x0][0x380] ;  /* 0x00007000ff0677ac */ /* 0x000e620008000a00 */
[----:B0-----:R-:W-:-:S05]  /*1370*/  IMAD.WIDE R8, R0, 0x10, R8 ;  /* 0x0000001000087825 */ /* 0x001fca00078e0208 */
[----:B------:R-:W3:Y:S04]  /*1380*/  LDG.E.U8 R3, desc[UR4][R8.64] ;  /* 0x0000000408037981 */ /* 0x000ee8000c1e1100 */
[----:B------:R-:W4:Y:S04]  /*1390*/  LDG.E.U8 R11, desc[UR4][R8.64+0x1] ;  /* 0x00000104080b7981 */ /* 0x000f28000c1e1100 */
[----:B------:R-:W5:Y:S04]  /*13a0*/  LDG.E.U8 R13, desc[UR4][R8.64+0x2] ;  /* 0x00000204080d7981 */ /* 0x000f68000c1e1100 */
        /* <DEDUP_REMOVED lines=12> */
[----:B------:R-:W5:Y:S01]  /*1470*/  LDG.E.U8 R18, desc[UR4][R8.64+0xf] ;  /* 0x00000f0408127981 */ /* 0x000f62000c1e1100 */
[----:B--2---:R-:W-:-:S03]  /*1480*/  IMAD.WIDE R6, R0, 0x10, R6 ;  /* 0x0000001000067825 */ /* 0x004fc600078e0206 */
[----:B-1----:R-:W-:-:S04]  /*1490*/  IADD3 R6, P0, PT, R6, UR6, RZ ;  /* 0x0000000606067c10 */ /* 0x002fc8000ff1e0ff */
[----:B------:R-:W-:-:S05]  /*14a0*/  IADD3.X R7, PT, PT, R7, UR7, RZ, P0, !PT ;  /* 0x0000000707077c10 */ /* 0x000fca00087fe4ff */
[----:B---3--:R2:W-:Y:S04]  /*14b0*/  STG.E.U8 desc[UR4][R6.64], R3 ;  /* 0x0000000306007986 */ /* 0x0085e8000c101104 */
[----:B----4-:R2:W-:Y:S04]  /*14c0*/  STG.E.U8 desc[UR4][R6.64+0x1], R11 ;  /* 0x0000010b06007986 */ /* 0x0105e8000c101104 */
[----:B-----5:R2:W-:Y:S04]  /*14d0*/  STG.E.U8 desc[UR4][R6.64+0x2], R13 ;  /* 0x0000020d06007986 */ /* 0x0205e8000c101104 */
[----:B------:R2:W-:Y:S04]  /*14e0*/  STG.E.U8 desc[UR4][R6.64+0x3], R15 ;  /* 0x0000030f06007986 */ /* 0x0005e8000c101104 */
        /* <DEDUP_REMOVED lines=11> */
[----:B------:R2:W-:Y:S01]  /*15a0*/  STG.E.U8 desc[UR4][R6.64+0xf], R18 ;  /* 0x00000f1206007986 */ /* 0x0005e2000c101104 */
[----:B------:R-:W-:Y:S05]  /*15b0*/  BRA `(.L_x_306) ;  /* 0x0000000000a07947 */ /* 0x000fea0003800000 */
.L_x_305:
[----:B------:R-:W0:Y:S01]  /*15c0*/  LDCU.64 UR6, c[0x0][0x3a8] ;  /* 0x00007500ff0677ac */ /* 0x000e220008000a00 */
[----:B------:R-:W-:Y:S01]  /*15d0*/  PLOP3.LUT P0, PT, PT, PT, PT, 0x8, 0x80 ;  /* 0x000000000080781c */ /* 0x000fe20003f0e170 */
[----:B------:R-:W-:Y:S01]  /*15e0*/  UISETP.NE.AND UP0, UPT, UR8, 0x2, UPT ;  /* 0x000000020800788c */ /* 0x000fe2000bf05270 */
[----:B0-----:R-:W-:-:S08]  /*15f0*/  ISETP.EQ.U32.AND P1, PT, RZ, UR6, PT ;  /* 0x00000006ff007c0c */ /* 0x001fd0000bf22070 */
[----:B------:R-:W-:Y:S05]  /*1600*/  BRA.U UP0, `(.L_x_307) ;  /* 0x0000000100087547 */ /* 0x000fea000b800000 */
[----:B-1----:R-:W2:Y:S02]  /*1610*/  LDG.E R3, desc[UR4][R4.64+0x18] ;  /* 0x0000180404037981 */ /* 0x002ea4000c1e1900 */
[----:B--2---:R-:W-:-:S13]  /*1620*/  ISETP.LT.U32.AND P0, PT, R0, R3, PT ;  /* 0x000000030000720c */ /* 0x004fda0003f01070 */
.L_x_307:
        /* <DEDUP_REMOVED lines=32> */
[----:B------:R0:W-:Y:S02]  /*1830*/  STG.E.U8 desc[UR4][R6.64+0xb], R10 ;  /* 0x00000b0a06007986 */ /* 0x0001e4000c101104 */
.L_x_306:
[----:B------:R-:W-:Y:S05]  /*1840*/  BSYNC.RECONVERGENT B0 ;  /* 0x0000000000007941 */ /* 0x000fea0003800200 */
.L_x_304:
[----:B------:R-:W3:Y:S01]  /*1850*/  LDG.E.64 R4, desc[UR4][R4.64+0x50] ;  /* 0x0000500404047981 */ /* 0x000ee2000c1e1b00 */
[----:B012---:R-:W0:Y:S02]  /*1860*/  LDC R3, c[0x0][0x370] ;  /* 0x0000dc00ff037b82 */ /* 0x007e240000000800 */
[----:B0-----:R-:W-:-:S05]  /*1870*/  IMAD R3, R2, R3, RZ ;  /* 0x0000000302037224 */ /* 0x001fca00078e02ff */
[----:B---3--:R-:W-:-:S04]  /*1880*/  IADD3 R2, P0, P1, R3, -0x1, R4 ;  /* 0xffffffff03027810 */ /* 0x008fc8000791e004 */
[----:B------:R-:W-:-:S04]  /*1890*/  IADD3.X R7, PT, PT, RZ, -0x1, R5, P0, P1 ;  /* 0xffffffffff077810 */ /* 0x000fc800007e2405 */
[----:B------:R-:W-:-:S13]  /*18a0*/  ISETP.NE.U32.AND P0, PT, R7, RZ, PT ;  /* 0x000000ff0700720c */ /* 0x000fda0003f05070 */
[----:B------:R-:W-:Y:S05]  /*18b0*/  @P0 BRA `(.L_x_308) ;  /* 0x0000000000540947 */ /* 0x000fea0003800000 */
[----:B------:R-:W0:Y:S01]  /*18c0*/  I2F.U32.RP R8, R3 ;  /* 0x0000000300087306 */ /* 0x000e220000209000 */
[----:B------:R-:W-:Y:S01]  /*18d0*/  IMAD.MOV R9, RZ, RZ, -R3 ;  /* 0x000000ffff097224 */ /* 0x000fe200078e0a03 */
[----:B------:R-:W-:-:S06]  /*18e0*/  ISETP.NE.U32.AND P2, PT, R3, RZ, PT ;  /* 0x000000ff0300720c */ /* 0x000fcc0003f45070 */
[----:B0-----:R-:W0:Y:S02]  /*18f0*/  MUFU.RCP R8, R8 ;  /* 0x0000000800087308 */ /* 0x001e240000001000 */
[----:B0-----:R-:W-:-:S06]  /*1900*/  VIADD R6, R8, 0xffffffe ;  /* 0x0ffffffe08067836 */ /* 0x001fcc0000000000 */
[----:B------:R0:W1:Y:S02]  /*1910*/  F2I.FTZ.U32.TRUNC.NTZ R7, R6 ;  /* 0x0000000600077305 */ /* 0x000064000021f000 */
[----:B0-----:R-:W-:Y:S02]  /*1920*/  IMAD.MOV.U32 R6, RZ, RZ, RZ ;  /* 0x000000ffff067224 */ /* 0x001fe400078e00ff */
[----:B-1----:R-:W-:-:S04]  /*1930*/  IMAD R9, R9, R7, RZ ;  /* 0x0000000709097224 */ /* 0x002fc800078e02ff */
[----:B------:R-:W-:-:S06]  /*1940*/  IMAD.HI.U32 R7, R7, R9, R6 ;  /* 0x0000000907077227 */ /* 0x000fcc00078e0006 */
[----:B------:R-:W-:-:S04]  /*1950*/  IMAD.HI.U32 R7, R7, R2, RZ ;  /* 0x0000000207077227 */ /* 0x000fc800078e00ff */
[----:B------:R-:W-:-:S04]  /*1960*/  IMAD.MOV R9, RZ, RZ, -R7 ;  /* 0x000000ffff097224 */ /* 0x000fc800078e0a07 */
[----:B------:R-:W-:-:S05]  /*1970*/  IMAD R2, R3, R9, R2 ;  /* 0x0000000903027224 */ /* 0x000fca00078e0202 */
[----:B------:R-:W-:-:S13]  /*1980*/  ISETP.GE.U32.AND P0, PT, R2, R3, PT ;  /* 0x000000030200720c */ /* 0x000fda0003f06070 */
[----:B------:R-:W-:Y:S02]  /*1990*/  @P0 IMAD.IADD R2, R2, 0x1, -R3 ;  /* 0x0000000102020824 */ /* 0x000fe400078e0a03 */
[----:B------:R-:W-:-:S03]  /*19a0*/  @P0 VIADD R7, R7, 0x1 ;  /* 0x0000000107070836 */ /* 0x000fc60000000000 */
[----:B------:R-:W-:-:S13]  /*19b0*/  ISETP.GE.U32.AND P1, PT, R2, R3, PT ;  /* 0x000000030200720c */ /* 0x000fda0003f26070 */
[----:B------:R-:W-:Y:S01]  /*19c0*/  @P1 VIADD R7, R7, 0x1 ;  /* 0x0000000107071836 */ /* 0x000fe20000000000 */
[----:B------:R-:W-:Y:S01]  /*19d0*/  @!P2 LOP3.LUT R7, RZ, R3, RZ, 0x33, !PT ;  /* 0x00000003ff07a212 */ /* 0x000fe200078e33ff */
[----:B------:R-:W-:-:S04]  /*19e0*/  IMAD.MOV.U32 R3, RZ, RZ, RZ ;  /* 0x000000ffff037224 */ /* 0x000fc800078e00ff */
[----:B------:R-:W-:Y:S01]  /*19f0*/  IMAD.MOV.U32 R2, RZ, RZ, R7 ;  /* 0x000000ffff027224 */ /* 0x000fe200078e0007 */
[----:B------:R-:W-:Y:S06]  /*1a00*/  BRA `(.L_x_309) ;  /* 0x0000000000087947 */ /* 0x000fec0003800000 */
.L_x_308:
[----:B------:R-:W-:-:S07]  /*1a10*/  MOV R6, 0x1a30 ;  /* 0x00001a3000067802 */ /* 0x000fce0000000f00 */
[----:B------:R-:W-:Y:S05]  /*1a20*/  CALL.REL.NOINC `($__internal_0_$__cuda_sm20_div_u64) ;  /* 0x0000000400547944 */ /* 0x000fea0003c00000 */
.L_x_309:
[----:B------:R-:W-:Y:S01]  /*1a30*/  SHF.R.S32.HI R9, RZ, 0x1f, R0 ;  /* 0x0000001fff097819 */ /* 0x000fe20000011400 */
[-C--:B------:R-:W-:Y:S02]  /*1a40*/  IMAD R8, R3, R0.reuse, RZ ;  /* 0x0000000003087224 */ /* 0x080fe400078e02ff */
[----:B------:R-:W-:-:S04]  /*1a50*/  IMAD.WIDE.U32 R6, R2, R0, RZ ;  /* 0x0000000002067225 */ /* 0x000fc800078e00ff */
[----:B------:R-:W-:Y:S01]  /*1a60*/  IMAD R11, R9, R2, R8 ;  /* 0x00000002090b7224 */ /* 0x000fe200078e0208 */
[----:B------:R-:W-:-:S03]  /*1a70*/  IADD3 R9, P1, PT, R2, R6, RZ ;  /* 0x0000000602097210 */ /* 0x000fc60007f3e0ff */
[----:B------:R-:W-:Y:S01]  /*1a80*/  IMAD.IADD R13, R7, 0x1, R11 ;  /* 0x00000001070d7824 */ /* 0x000fe200078e020b */
[----:B------:R-:W-:-:S03]  /*1a90*/  ISETP.LT.U32.AND P0, PT, R9, R4, PT ;  /* 0x000000040900720c */ /* 0x000fc60003f01070 */
[----:B------:R-:W-:-:S05]  /*1aa0*/  IMAD.X R3, R3, 0x1, R13, P1 ;  /* 0x0000000103037824 */ /* 0x000fca00008e060d */
[----:B------:R-:W-:-:S04]  /*1ab0*/  ISETP.LT.U32.AND.EX P0, PT, R3, R5, PT, P0 ;  /* 0x000000050300720c */ /* 0x000fc80003f01100 */
[----:B------:R-:W-:Y:S02]  /*1ac0*/  SEL R0, R9, R4, P0 ;  /* 0x0000000409007207 */ /* 0x000fe40000000000 */
[----:B------:R-:W-:Y:S02]  /*1ad0*/  SEL R4, R3, R5, P0 ;  /* 0x0000000503047207 */ /* 0x000fe40000000000 */
[----:B------:R-:W-:-:S04]  /*1ae0*/  ISETP.GT.U32.AND P0, PT, R0, R6, PT ;  /* 0x000000060000720c */ /* 0x000fc80003f04070 */
[----:B------:R-:W-:-:S13]  /*1af0*/  ISETP.GT.U32.AND.EX P0, PT, R4, R13, PT, P0 ;  /* 0x0000000d0400720c */ /* 0x000fda0003f04100 */
[----:B------:R-:W-:Y:S05]  /*1b00*/  @!P0 EXIT ;  /* 0x000000000000894d */ /* 0x000fea0003800000 */
[----:B------:R-:W-:Y:S01]  /*1b10*/  IADD3 R3, P1, PT, R6, 0x1, RZ ;  /* 0x0000000106037810 */ /* 0x000fe20007f3e0ff */
[----:B------:R-:W0:Y:S01]  /*1b20*/  LDCU.64 UR8, c[0x0][0x380] ;  /* 0x00007000ff0877ac */ /* 0x000e220008000a00 */
[----:B------:R-:W-:Y:S02]  /*1b30*/  BSSY.RECONVERGENT B0, `(.L_x_310) ;  /* 0x0000024000007945 */ /* 0x000fe40003800200 */
[----:B------:R-:W-:Y:S01]  /*1b40*/  ISETP.GT.U32.AND P0, PT, R0, R3, PT ;  /* 0x000000030000720c */ /* 0x000fe20003f04070 */
[----:B------:R-:W-:Y:S01]  /*1b50*/  IMAD.X R9, RZ, RZ, R13, P1 ;  /* 0x000000ffff097224 */ /* 0x000fe200008e060d */
[----:B------:R-:W1:Y:S04]  /*1b60*/  LDCU.64 UR6, c[0x0][0x390] ;  /* 0x00007200ff0677ac */ /* 0x000e680008000a00 */
[----:B------:R-:W-:-:S04]  /*1b70*/  ISETP.GT.U32.AND.EX P0, PT, R4, R9, PT, P0 ;  /* 0x000000090400720c */ /* 0x000fc80003f04100 */
[----:B------:R-:W-:Y:S02]  /*1b80*/  SEL R3, R0, R3, P0 ;  /* 0x0000000300037207 */ /* 0x000fe40000000000 */
[----:B------:R-:W-:Y:S02]  /*1b90*/  SEL R8, R4, R9, P0 ;  /* 0x0000000904087207 */ /* 0x000fe40000000000 */
[C---:B------:R-:W-:Y:S01]  /*1ba0*/  IADD3 R2, P1, PT, -R3.reuse, R6, RZ ;  /* 0x0000000603027210 */ /* 0x040fe20007f3e1ff */
[----:B------:R-:W-:Y:S02]  /*1bb0*/  IMAD.IADD R5, R3, 0x1, -R6 ;  /* 0x0000000103057824 */ /* 0x000fe400078e0a06 */
[----:B------:R-:W-:Y:S01]  /*1bc0*/  IMAD.MOV.U32 R3, RZ, RZ, R13 ;  /* 0x000000ffff037224 */ /* 0x000fe200078e000d */
[----:B------:R-:W-:Y:S01]  /*1bd0*/  ISETP.GT.U32.AND P0, PT, R2, -0x4, PT ;  /* 0xfffffffc0200780c */ /* 0x000fe20003f04070 */
[----:B------:R-:W-:Y:S01]  /*1be0*/  IMAD.X R2, R13, 0x1, ~R8, P1 ;  /* 0x000000010d027824 */ /* 0x000fe200008e0e08 */
[----:B------:R-:W-:-:S04]  /*1bf0*/  LOP3.LUT R5, R5, 0x3, RZ, 0xc0, !PT ;  /* 0x0000000305057812 */ /* 0x000fc800078ec0ff */
[----:B------:R-:W-:Y:S02]  /*1c00*/  ISETP.NE.U32.AND P2, PT, R5, RZ, PT ;  /* 0x000000ff0500720c */ /* 0x000fe40003f45070 */
[----:B------:R-:W-:Y:S01]  /*1c10*/  ISETP.GT.U32.AND.EX P0, PT, R2, -0x1, PT, P0 ;  /* 0xffffffff0200780c */ /* 0x000fe20003f04100 */
[----:B------:R-:W-:Y:S01]  /*1c20*/  IMAD.MOV.U32 R2, RZ, RZ, R6 ;  /* 0x000000ffff027224 */ /* 0x000fe200078e0006 */
[----:B------:R-:W-:-:S13]  /*1c30*/  ISETP.NE.AND.EX P1, PT, RZ, RZ, PT, P2 ;  /* 0x000000ffff00720c */ /* 0x000fda0003f25320 */
[----:B01----:R-:W-:Y:S05]  /*1c40*/  @!P1 BRA `(.L_x_311) ;  /* 0x0000000000489947 */ /* 0x003fea0003800000 */
[----:B------:R-:W0:Y:S01]  /*1c50*/  LDC.64 R10, c[0x0][0x388] ;  /* 0x0000e200ff0a7b82 */ /* 0x000e220000000a00 */
[----:B------:R-:W-:Y:S02]  /*1c60*/  IMAD.MOV.U32 R2, RZ, RZ, R6 ;  /* 0x000000ffff027224 */ /* 0x000fe400078e0006 */
[----:B------:R-:W-:Y:S02]  /*1c70*/  IMAD.MOV.U32 R3, RZ, RZ, R13 ;  /* 0x000000ffff037224 */ /* 0x000fe400078e000d */
[----:B------:R-:W-:-:S07]  /*1c80*/  IMAD.MOV.U32 R12, RZ, RZ, RZ ;  /* 0x000000ffff0c7224 */ /* 0x000fce00078e00ff */
.L_x_312:
[----:B------:R-:W-:Y:S01]  /*1c90*/  IADD3 R8, P1, PT, R2, UR6, RZ ;  /* 0x0000000602087c10 */ /* 0x000fe2000ff3e0ff */
[----:B0-----:R-:W2:Y:S03]  /*1ca0*/  LDG.E.64 R6, desc[UR4][R10.64+0x48] ;  /* 0x000048040a067981 */ /* 0x001ea6000c1e1b00 */
[----:B------:R-:W-:-:S06]  /*1cb0*/  IADD3.X R9, PT, PT, R3, UR7, RZ, P1, !PT ;  /* 0x0000000703097c10 */ /* 0x000fcc0008ffe4ff */
[----:B------:R-:W3:Y:S01]  /*1cc0*/  LDG.E.U8 R9, desc[UR4][R8.64] ;  /* 0x0000000408097981 */ /* 0x000ee2000c1e1100 */
[----:B--2---:R-:W-:-:S04]  /*1cd0*/  IADD3 R6, P1, P2, R6, UR8, R2 ;  /* 0x0000000806067c10 */ /* 0x004fc8000fa3e002 */
[--C-:B------:R-:W-:Y:S02]  /*1ce0*/  IADD3.X R7, PT, PT, R7, UR9, R3.reuse, P1, P2 ;  /* 0x0000000907077c10 */ /* 0x100fe40008fe4403 */
[----:B------:R-:W-:Y:S02]  /*1cf0*/  IADD3 R5, P1, PT, R5, -0x1, RZ ;  /* 0xffffffff05057810 */ /* 0x000fe40007f3e0ff */
[----:B------:R-:W-:Y:S01]  /*1d00*/  IADD3 R2, P2, PT, R2, 0x1, RZ ;  /* 0x0000000102027810 */ /* 0x000fe20007f5e0ff */
[----:B---3--:R1:W-:Y:S01]  /*1d10*/  STG.E.U8 desc[UR4][R6.64], R9 ;  /* 0x0000000906007986 */ /* 0x0083e2000c101104 */
[----:B------:R-:W-:Y:S02]  /*1d20*/  IADD3.X R12, PT, PT, R12, -0x1, RZ, P1, !PT ;  /* 0xffffffff0c0c7810 */ /* 0x000fe40000ffe4ff */
[----:B------:R-:W-:Y:S01]  /*1d30*/  ISETP.NE.U32.AND P1, PT, R5, RZ, PT ;  /* 0x000000ff0500720c */ /* 0x000fe20003f25070 */
[----:B------:R-:W-:-:S03]  /*1d40*/  IMAD.X R3, RZ, RZ, R3, P2 ;  /* 0x000000ffff037224 */ /* 0x000fc600010e0603 */
[----:B------:R-:W-:-:S13]  /*1d50*/  ISETP.NE.AND.EX P1, PT, R12, RZ, PT, P1 ;  /* 0x000000ff0c00720c */ /* 0x000fda0003f25310 */
[----:B-1----:R-:W-:Y:S05]  /*1d60*/  @P1 BRA `(.L_x_312) ;  /* 0xfffffffc00c81947 */ /* 0x002fea000383ffff */
.L_x_311:
[----:B------:R-:W-:Y:S05]  /*1d70*/  BSYNC.RECONVERGENT B0 ;  /* 0x0000000000007941 */ /* 0x000fea0003800200 */
.L_x_310:
[----:B------:R-:W-:Y:S05]  /*1d80*/  @P0 EXIT ;  /* 0x000000000000094d */ /* 0x000fea0003800000 */
[----:B------:R-:W0:Y:S01]  /*1d90*/  LDC.64 R6, c[0x0][0x388] ;  /* 0x0000e200ff067b82 */ /* 0x000e220000000a00 */
[----:B------:R-:W1:Y:S01]  /*1da0*/  LDCU.64 UR8, c[0x0][0x380] ;  /* 0x00007000ff0877ac */ /* 0x000e620008000a00 */
[----:B------:R-:W2:Y:S02]  /*1db0*/  LDCU.64 UR6, c[0x0][0x390] ;  /* 0x00007200ff0677ac */ /* 0x000ea40008000a00 */
.L_x_313:
[----:B--2---:R-:W-:Y:S01]  /*1dc0*/  IADD3 R8, P0, PT, R2, UR6, RZ ;  /* 0x0000000602087c10 */ /* 0x004fe2000ff1e0ff */
[----:B0-----:R-:W1:Y:S03]  /*1dd0*/  LDG.E.64 R10, desc[UR4][R6.64+0x48] ;  /* 0x00004804060a7981 */ /* 0x001e66000c1e1b00 */
[----:B------:R-:W-:-:S05]  /*1de0*/  IADD3.X R9, PT, PT, R3, UR7, RZ, P0, !PT ;  /* 0x0000000703097c10 */ /* 0x000fca00087fe4ff */
[----:B------:R-:W2:Y:S01]  /*1df0*/  LDG.E.U8 R5, desc[UR4][R8.64] ;  /* 0x0000000408057981 */ /* 0x000ea2000c1e1100 */
[----:B-1----:R-:W-:-:S04]  /*1e00*/  IADD3 R12, P0, P1, R2, UR8, R10 ;  /* 0x00000008020c7c10 */ /* 0x002fc8000f91e00a */
[----:B------:R-:W-:-:S05]  /*1e10*/  IADD3.X R13, PT, PT, R3, UR9, R11, P0, P1 ;  /* 0x00000009030d7c10 */ /* 0x000fca00087e240b */
[----:B--2---:R0:W-:Y:S04]  /*1e20*/  STG.E.U8 desc[UR4][R12.64], R5 ;  /* 0x000000050c007986 */ /* 0x0041e8000c101104 */
[----:B------:R-:W2:Y:S04]  /*1e30*/  LDG.E.64 R10, desc[UR4][R6.64+0x48] ;  /* 0x00004804060a7981 */ /* 0x000ea8000c1e1b00 */
[----:B------:R-:W3:Y:S01]  /*1e40*/  LDG.E.U8 R19, desc[UR4][R8.64+0x1] ;  /* 0x0000010408137981 */ /* 0x000ee2000c1e1100 */
[----:B--2---:R-:W-:-:S04]  /*1e50*/  IADD3 R14, P0, P1, R2, UR8, R10 ;  /* 0x00000008020e7c10 */ /* 0x004fc8000f91e00a */
[----:B------:R-:W-:-:S05]  /*1e60*/  IADD3.X R15, PT, PT, R3, UR9, R11, P0, P1 ;  /* 0x00000009030f7c10 */ /* 0x000fca00087e240b */
[----:B---3--:R3:W-:Y:S04]  /*1e70*/  STG.E.U8 desc[UR4][R14.64+0x1], R19 ;  /* 0x000001130e007986 */ /* 0x0087e8000c101104 */
[----:B------:R-:W2:Y:S04]  /*1e80*/  LDG.E.64 R10, desc[UR4][R6.64+0x48] ;  /* 0x00004804060a7981 */ /* 0x000ea8000c1e1b00 */
[----:B------:R-:W4:Y:S01]  /*1e90*/  LDG.E.U8 R21, desc[UR4][R8.64+0x2] ;  /* 0x0000020408157981 */ /* 0x000f22000c1e1100 */
[----:B--2---:R-:W-:-:S04]  /*1ea0*/  IADD3 R16, P0, P1, R2, UR8, R10 ;  /* 0x0000000802107c10 */ /* 0x004fc8000f91e00a */
[----:B------:R-:W-:-:S05]  /*1eb0*/  IADD3.X R17, PT, PT, R3, UR9, R11, P0, P1 ;  /* 0x0000000903117c10 */ /* 0x000fca00087e240b */
[----:B----4-:R3:W-:Y:S04]  /*1ec0*/  STG.E.U8 desc[UR4][R16.64+0x2], R21 ;  /* 0x0000021510007986 */ /* 0x0107e8000c101104 */
[----:B------:R-:W2:Y:S04]  /*1ed0*/  LDG.E.64 R10, desc[UR4][R6.64+0x48] ;  /* 0x00004804060a7981 */ /* 0x000ea8000c1e1b00 */
[----:B0-----:R-:W4:Y:S01]  /*1ee0*/  LDG.E.U8 R5, desc[UR4][R8.64+0x3] ;  /* 0x0000030408057981 */ /* 0x001f22000c1e1100 */
[----:B--2---:R-:W-:-:S04]  /*1ef0*/  IADD3 R10, P0, P1, R2, UR8, R10 ;  /* 0x00000008020a7c10 */ /* 0x004fc8000f91e00a */
[----:B------:R-:W-:Y:S02]  /*1f00*/  IADD3.X R11, PT, PT, R3, UR9, R11, P0, P1 ;  /* 0x00000009030b7c10 */ /* 0x000fe400087e240b */
[----:B------:R-:W-:-:S03]  /*1f10*/  IADD3 R2, P0, PT, R2, 0x4, RZ ;  /* 0x0000000402027810 */ /* 0x000fc60007f1e0ff */
[----:B----4-:R3:W-:Y:S02]  /*1f20*/  STG.E.U8 desc[UR4][R10.64+0x3], R5 ;  /* 0x000003050a007986 */ /* 0x0107e4000c101104 */
[----:B------:R-:W-:Y:S01]  /*1f30*/  IMAD.X R3, RZ, RZ, R3, P0 ;  /* 0x000000ffff037224 */ /* 0x000fe200000e0603 */
[----:B------:R-:W-:-:S04]  /*1f40*/  ISETP.GE.U32.AND P0, PT, R2, R0, PT ;  /* 0x000000000200720c */ /* 0x000fc80003f06070 */
[----:B------:R-:W-:-:S13]  /*1f50*/  ISETP.GE.U32.AND.EX P0, PT, R3, R4, PT, P0 ;  /* 0x000000040300720c */ /* 0x000fda0003f06100 */
[----:B---3--:R-:W-:Y:S05]  /*1f60*/  @!P0 BRA `(.L_x_313) ;  /* 0xfffffffc00948947 */ /* 0x008fea000383ffff */
[----:B------:R-:W-:Y:S05]  /*1f70*/  EXIT ;  /* 0x000000000000794d */ /* 0x000fea0003800000 */
        .weak           $__internal_0_$__cuda_sm20_div_u64
        .type           $__internal_0_$__cuda_sm20_div_u64,@function
        .size           $__internal_0_$__cuda_sm20_div_u64,(.L_x_1871 - $__internal_0_$__cuda_sm20_div_u64)
$__internal_0_$__cuda_sm20_div_u64:
[----:B------:R-:W-:Y:S02]  /*1f80*/  IMAD.MOV.U32 R12, RZ, RZ, R3 ;  /* 0x000000ffff0c7224 */ /* 0x000fe400078e0003 */
[----:B------:R-:W-:-:S04]  /*1f90*/  IMAD.MOV.U32 R13, RZ, RZ, RZ ;  /* 0x000000ffff0d7224 */ /* 0x000fc800078e00ff */
[----:B------:R-:W0:Y:S08]  /*1fa0*/  I2F.U64.RP R12, R12 ;  /* 0x0000000c000c7312 */ /* 0x000e300000309000 */
[----:B0-----:R-:W0:Y:S02]  /*1fb0*/  MUFU.RCP R8, R12 ;  /* 0x0000000c00087308 */ /* 0x001e240000001000 */
[----:B0-----:R-:W-:-:S06]  /*1fc0*/  VIADD R8, R8, 0x1ffffffe ;  /* 0x1ffffffe08087836 */ /* 0x001fcc0000000000 */
[----:B------:R-:W0:Y:S02]  /*1fd0*/  F2I.U64.TRUNC R8, R8 ;  /* 0x0000000800087311 */ /* 0x000e24000020d800 */
[----:B0-----:R-:W-:-:S04]  /*1fe0*/  IMAD.WIDE.U32 R10, R8, R3, RZ ;  /* 0x00000003080a7225 */ /* 0x001fc800078e00ff */
[----:B------:R-:W-:Y:S01]  /*1ff0*/  IMAD R11, R9, R3, R11 ;  /* 0x00000003090b7224 */ /* 0x000fe200078e020b */
[----:B------:R-:W-:-:S05]  /*2000*/  IADD3 R15, P0, PT, RZ, -R10, RZ ;  /* 0x8000000aff0f7210 */ /* 0x000fca0007f1e0ff */
[----:B------:R-:W-:-:S04]  /*2010*/  IMAD.HI.U32 R10, R8, R15, RZ ;  /* 0x0000000f080a7227 */ /* 0x000fc800078e00ff */
[----:B------:R-:W-:Y:S02]  /*2020*/  IMAD.X R17, RZ, RZ, ~R11, P0 ;  /* 0x000000ffff117224 */ /* 0x000fe400000e0e0b */
[----:B------:R-:W-:Y:S02]  /*2030*/  IMAD.MOV.U32 R11, RZ, RZ, R8 ;  /* 0x000000ffff0b7224 */ /* 0x000fe400078e0008 */
[-C--:B------:R-:W-:Y:S02]  /*2040*/  IMAD R13, R9, R17.reuse, RZ ;  /* 0x00000011090d7224 */ /* 0x080fe400078e02ff */
[----:B------:R-:W-:-:S04]  /*2050*/  IMAD.WIDE.U32 R10, P0, R8, R17, R10 ;  /* 0x00000011080a7225 */ /* 0x000fc8000780000a */
[----:B------:R-:W-:-:S04]  /*2060*/  IMAD.HI.U32 R17, R9, R17, RZ ;  /* 0x0000001109117227 */ /* 0x000fc800078e00ff */
[----:B------:R-:W-:-:S05]  /*2070*/  IMAD.HI.U32 R10, P1, R9, R15, R10 ;  /* 0x0000000f090a7227 */ /* 0x000fca000782000a */
[----:B------:R-:W-:Y:S01]  /*2080*/  IADD3 R11, P2, PT, R13, R10, RZ ;  /* 0x0000000a0d0b7210 */ /* 0x000fe20007f5e0ff */
[----:B------:R-:W-:-:S04]  /*2090*/  IMAD.X R10, R17, 0x1, R9, P0 ;  /* 0x00000001110a7824 */ /* 0x000fc800000e0609 */
[----:B------:R-:W-:Y:S01]  /*20a0*/  IMAD.WIDE.U32 R8, R11, R3, RZ ;  /* 0x000000030b087225 */ /* 0x000fe200078e00ff */
[----:B------:R-:W-:Y:S02]  /*20b0*/  IADD3.X R13, PT, PT, RZ, RZ, R10, P2, P1 ;  /* 0x000000ffff0d7210 */ /* 0x000fe400017e240a */
[----:B------:R-:W-:-:S03]  /*20c0*/  IADD3 R15, P0, PT, RZ, -R8, RZ ;  /* 0x80000008ff0f7210 */ /* 0x000fc60007f1e0ff */
[----:B------:R-:W-:Y:S02]  /*20d0*/  IMAD R8, R13, R3, R9 ;  /* 0x000000030d087224 */ /* 0x000fe400078e0209 */
[----:B------:R-:W-:Y:S02]  /*20e0*/  IMAD.MOV.U32 R9, RZ, RZ, RZ ;  /* 0x000000ffff097224 */ /* 0x000fe400078e00ff */
[----:B------:R-:W-:-:S04]  /*20f0*/  IMAD.HI.U32 R10, R11, R15, RZ ;  /* 0x0000000f0b0a7227 */ /* 0x000fc800078e00ff */
[----:B------:R-:W-:-:S04]  /*2100*/  IMAD.X R8, RZ, RZ, ~R8, P0 ;  /* 0x000000ffff087224 */ /* 0x000fc800000e0e08 */
[----:B------:R-:W-:-:S04]  /*2110*/  IMAD.WIDE.U32 R10, P0, R11, R8, R10 ;  /* 0x000000080b0a7225 */ /* 0x000fc8000780000a */
[C---:B------:R-:W-:Y:S02]  /*2120*/  IMAD R12, R13.reuse, R8, RZ ;  /* 0x000000080d0c7224 */ /* 0x040fe400078e02ff */
[----:B------:R-:W-:-:S04]  /*2130*/  IMAD.HI.U32 R11, P1, R13, R15, R10 ;  /* 0x0000000f0d0b7227 */ /* 0x000fc8000782000a */
[----:B------:R-:W-:Y:S01]  /*2140*/  IMAD.HI.U32 R8, R13, R8, RZ ;  /* 0x000000080d087227 */ /* 0x000fe200078e00ff */
[----:B------:R-:W-:-:S03]  /*2150*/  IADD3 R11, P2, PT, R12, R11, RZ ;  /* 0x0000000b0c0b7210 */ /* 0x000fc60007f5e0ff */
[----:B------:R-:W-:Y:S02]  /*2160*/  IMAD.X R13, R8, 0x1, R13, P0 ;  /* 0x00000001080d7824 */ /* 0x000fe400000e060d */
[----:B------:R-:W-:-:S03]  /*2170*/  IMAD.HI.U32 R8, R11, R2, RZ ;  /* 0x000000020b087227 */ /* 0x000fc600078e00ff */
[----:B------:R-:W-:Y:S01]  /*2180*/  IADD3.X R13, PT, PT, RZ, RZ, R13, P2, P1 ;  /* 0x000000ffff0d7210 */ /* 0x000fe200017e240d */
[----:B------:R-:W-:-:S04]  /*2190*/  IMAD.WIDE.U32 R8, R11, R7, R8 ;  /* 0x000000070b087225 */ /* 0x000fc800078e0008 */
[C---:B------:R-:W-:Y:S02]  /*21a0*/  IMAD R11, R13.reuse, R7, RZ ;  /* 0x000000070d0b7224 */ /* 0x040fe400078e02ff */
[----:B------:R-:W-:-:S04]  /*21b0*/  IMAD.HI.U32 R8, P0, R13, R2, R8 ;  /* 0x000000020d087227 */ /* 0x000fc80007800008 */
[----:B------:R-:W-:Y:S01]  /*21c0*/  IMAD.HI.U32 R13, R13, R7, RZ ;  /* 0x000000070d0d7227 */ /* 0x000fe200078e00ff */
[----:B------:R-:W-:-:S03]  /*21d0*/  IADD3 R10, P1, PT, R11, R8, RZ ;  /* 0x000000080b0a7210 */ /* 0x000fc60007f3e0ff */
[----:B------:R-:W-:-:S04]  /*21e0*/  IMAD.X R8, RZ, RZ, R13, P0 ;  /* 0x000000ffff087224 */ /* 0x000fc800000e060d */
[----:B------:R-:W-:Y:S02]  /*21f0*/  IMAD.X R11, RZ, RZ, R8, P1 ;  /* 0x000000ffff0b7224 */ /* 0x000fe400008e0608 */
[----:B------:R-:W-:-:S04]  /*2200*/  IMAD.WIDE.U32 R8, R10, R3, RZ ;  /* 0x000000030a087225 */ /* 0x000fc800078e00ff */
[----:B------:R-:W-:Y:S01]  /*2210*/  IMAD R12, R11, R3, R9 ;  /* 0x000000030b0c7224 */ /* 0x000fe200078e0209 */
[----:B------:R-:W-:-:S04]  /*2220*/  IADD3 R14, P0, PT, -R8, R2, RZ ;  /* 0x00000002080e7210 */ /* 0x000fc80007f1e1ff */
[-C--:B------:R-:W-:Y:S01]  /*2230*/  IADD3 R2, P1, PT, -R3, R14.reuse, RZ ;  /* 0x0000000e03027210 */ /* 0x080fe20007f3e1ff */
[----:B------:R-:W-:Y:S01]  /*2240*/  IMAD.X R12, R7, 0x1, ~R12, P0 ;  /* 0x00000001070c7824 */ /* 0x000fe200000e0e0c */
[----:B------:R-:W-:Y:S02]  /*2250*/  ISETP.GE.U32.AND P0, PT, R14, R3, PT ;  /* 0x000000030e00720c */ /* 0x000fe40003f06070 */
[----:B------:R-:W-:Y:S02]  /*2260*/  IADD3 R7, P2, PT, R10, 0x1, RZ ;  /* 0x000000010a077810 */ /* 0x000fe40007f5e0ff */
[C---:B------:R-:W-:Y:S02]  /*2270*/  ISETP.GE.U32.AND.EX P0, PT, R12.reuse, RZ, PT, P0 ;  /* 0x000000ff0c00720c */ /* 0x040fe40003f06100 */
[----:B------:R-:W-:Y:S01]  /*2280*/  IADD3.X R9, PT, PT, R12, -0x1, RZ, P1, !PT ;  /* 0xffffffff0c097810 */ /* 0x000fe20000ffe4ff */
[----:B------:R-:W-:Y:S01]  /*2290*/  IMAD.X R8, RZ, RZ, R11, P2 ;  /* 0x000000ffff087224 */ /* 0x000fe200010e060b */
[----:B------:R-:W-:-:S02]  /*22a0*/  SEL R2, R2, R14, P0 ;  /* 0x0000000e02027207 */ /* 0x000fc40000000000 */
[----:B------:R-:W-:Y:S02]  /*22b0*/  SEL R7, R7, R10, P0 ;  /* 0x0000000a07077207 */ /* 0x000fe40000000000 */
[----:B------:R-:W-:Y:S02]  /*22c0*/  SEL R9, R9, R12, P0 ;  /* 0x0000000c09097207 */ /* 0x000fe40000000000 */
[----:B------:R-:W-:Y:S02]  /*22d0*/  SEL R8, R8, R11, P0 ;  /* 0x0000000b08087207 */ /* 0x000fe40000000000 */
[----:B------:R-:W-:Y:S02]  /*22e0*/  ISETP.GE.U32.AND P0, PT, R2, R3, PT ;  /* 0x000000030200720c */ /* 0x000fe40003f06070 */
[----:B------:R-:W-:Y:S02]  /*22f0*/  IADD3 R2, P2, PT, R7, 0x1, RZ ;  /* 0x0000000107027810 */ /* 0x000fe40007f5e0ff */
[----:B------:R-:W-:-:S02]  /*2300*/  ISETP.GE.U32.AND.EX P0, PT, R9, RZ, PT, P0 ;  /* 0x000000ff0900720c */ /* 0x000fc40003f06100 */
[----:B------:R-:W-:Y:S01]  /*2310*/  ISETP.NE.U32.AND P1, PT, R3, RZ, PT ;  /* 0x000000ff0300720c */ /* 0x000fe20003f25070 */
[----:B------:R-:W-:Y:S01]  /*2320*/  IMAD.X R3, RZ, RZ, R8, P2 ;  /* 0x000000ffff037224 */ /* 0x000fe200010e0608 */
[----:B------:R-:W-:Y:S01]  /*2330*/  SEL R2, R2, R7, P0 ;  /* 0x0000000702027207 */ /* 0x000fe20000000000 */
[----:B------:R-:W-:Y:S01]  /*2340*/  IMAD.MOV.U32 R7, RZ, RZ, 0x0 ;  /* 0x00000000ff077424 */ /* 0x000fe200078e00ff */
[----:B------:R-:W-:Y:S02]  /*2350*/  ISETP.NE.AND.EX P1, PT, RZ, RZ, PT, P1 ;  /* 0x000000ffff00720c */ /* 0x000fe40003f25310 */
[----:B------:R-:W-:Y:S02]  /*2360*/  SEL R3, R3, R8, P0 ;  /* 0x0000000803037207 */ /* 0x000fe40000000000 */
[----:B------:R-:W-:Y:S02]  /*2370*/  SEL R2, R2, 0xffffffff, P1 ;  /* 0xffffffff02027807 */ /* 0x000fe40000800000 */
[----:B------:R-:W-:Y:S01]  /*2380*/  SEL R3, R3, 0xffffffff, P1 ;  /* 0xffffffff03037807 */ /* 0x000fe20000800000 */
[----:B------:R-:W-:Y:S06]  /*2390*/  RET.REL.NODEC R6 `(_Z25serialize_data_gpu_kernelIyEvPhPK20SerializedDataHeaderPKhPK13BlockMetadataIT_EPK12DFORMetadataIS7_EPK12RFORMetadata20CompressionAlgorithm) ;  /* 0xffffffdc06187950 */ /* 0x000fec0003c3ffff */
.L_x_314:
        /* <DEDUP_REMOVED lines=14> */
.L_x_1871:


//--------------------- .text._Z27deserialize_data_gpu_kernelIyEvPKhPK20SerializedDataHeaderPhP13BlockMetadataIT_EP12DFORMetadataIS7_EP12RFORMetadata20CompressionAlgorithm --------------------------
	.section	.text._Z27deserialize_data_gpu_kernelIyEvPKhPK20SerializedDataHeaderPhP13BlockMetadataIT_EP12DFORMetadataIS7_EP12RFORMetadata20CompressionAlgorithm,"ax",@progbits
	.align	128
        .global         _Z27deserialize_data_gpu_kernelIyEvPKhPK20SerializedDataHeaderPhP13BlockMetadataIT_EP12DFORMetadataIS7_EP12RFORMetadata20CompressionAlgorithm
        .type           _Z27deserialize_data_gpu_kernelIyEvPKhPK20SerializedDataHeaderPhP13BlockMetadataIT_EP12DFORMetadataIS7_EP12RFORMetadata20CompressionAlgorithm,@function
        .size           _Z27deserialize_data_gpu_kernelIyEvPKhPK20SerializedDataHeaderPhP13BlockMetadataIT_EP12DFORMetadataIS7_EP12RFORMetadata20CompressionAlgorithm,(.L_x_1872 - _Z27deserialize_data_gpu_kernelIyEvPKhPK20SerializedDataHeaderPhP13BlockMetadataIT_EP12DFORMetadataIS7_EP12RFORMetadata20CompressionAlgorithm)
        .other          _Z27deserialize_data_gpu_kernelIyEvPKhPK20SerializedDataHeaderPhP13BlockMetadataIT_EP12DFORMetadataIS7_EP12RFORMetadata20CompressionAlgorithm,@"STO_CUDA_ENTRY STV_DEFAULT"
_Z27deserialize_data_gpu_kernelIyEvPKhPK20SerializedDataHeaderPhP13BlockMetadataIT_EP12DFORMetadataIS7_EP12RFORMetadata20CompressionAlgorithm:
.text._Z27deserialize_data_gpu_kernelIyEvPKhPK20SerializedDataHeaderPhP13BlockMetadataIT_EP12DFORMetadataIS7_EP12RFORMetadata20CompressionAlgorithm:
[----:B------:R-:W-:Y:S08]  /*0000*/  LDC R1, c[0x0][0x37c] ;  /* 0x0000df00ff017b82 */ /* 0x000ff00000000800 */
[----:B------:R-:W0:Y:S01]  /*0010*/  LDC.64 R2, c[0x0][0x388] ;  /* 0x0000e200ff027b82 */ /* 0x000e220000000a00 */
[----:B------:R-:W0:Y:S01]  /*0020*/  LDCU.64 UR4, c[0x0][0x358] ;  /* 0x00006b00ff0477ac */ /* 0x000e220008000a00 */
[----:B------:R-:W1:Y:S01]  /*0030*/  S2R R7, SR_TID.X ;  /* 0x0000000000077919 */ /* 0x000e620000002100 */
[----:B------:R-:W2:Y:S01]  /*0040*/  LDCU UR8, c[0x0][0x3b0] ;  /* 0x00007600ff0877ac */ /* 0x000ea20008000800 */
[----:B0-----:R-:W3:Y:S04]  /*0050*/  LDG.E R5, desc[UR4][R2.64+0x18] ;  /* 0x0000180402057981 */ /* 0x001ee8000c1e1900 */
[----:B------:R-:W1:Y:S01]  /*0060*/  S2UR UR6, SR_CTAID.X ;  /* 0x00000000000679c3 */ /* 0x000e620000002500 */
[----:B------:R-:W-:Y:S07]  /*0070*/  BSSY.RECONVERGENT B0, `(.L_x_315) ;  /* 0x000004c000007945 */ /* 0x000fee0003800200 */
[----:B------:R-:W1:Y:S02]  /*0080*/  LDC R4, c[0x0][0x360] ;  /* 0x0000d800ff047b82 */ /* 0x000e640000000800 */
[----:B-1----:R-:W-:-:S05]  /*0090*/  IMAD R0, R4, UR6, R7 ;  /* 0x0000000604007c24 */ /* 0x002fca000f8e0207 */
[----:B---3--:R-:W-:-:S13]  /*00a0*/  ISETP.GE.U32.AND P0, PT, R0, R5, PT ;  /* 0x000000050000720c */ /* 0x008fda0003f06070 */
[----:B--2---:R-:W-:Y:S05]  /*00b0*/  @P0 BRA `(.L_x_316) ;  /* 0x00000004001c0947 */ /* 0x004fea0003800000 */
[----:B------:R-:W2:Y:S01]  /*00c0*/  LDG.E.64 R6, desc[UR4][R2.64+0x20] ;  /* 0x0000200402067981 */ /* 0x000ea2000c1e1b00 */
[----:B------:R-:W0:Y:S01]  /*00d0*/  LDCU.64 UR6, c[0x0][0x380] ;  /* 0x00007000ff0677ac */ /* 0x000e220008000a00 */
[----:B--2---:R-:W-:-:S03]  /*00e0*/  IMAD.WIDE R6, R0, 0x20, R6 ;  /* 0x0000002000067825 */ /* 0x004fc600078e0206 */
[----:B0-----:R-:W-:-:S04]  /*00f0*/  IADD3 R8, P0, PT, R6, UR6, RZ ;  /* 0x0000000606087c10 */ /* 0x001fc8000ff1e0ff */
[----:B------:R-:W-:Y:S02]  /*0100*/  IADD3.X R9, PT, PT, R7, UR7, RZ, P0, !PT ;  /* 0x0000000707097c10 */ /* 0x000fe400087fe4ff */
[----:B------:R-:W0:Y:S03]  /*0110*/  LDC.64 R6, c[0x0][0x398] ;  /* 0x0000e600ff067b82 */ /* 0x000e260000000a00 */
[----:B------:R-:W2:Y:S01]  /*0120*/  LDG.E.U8 R5, desc[UR4][R8.64] ;  /* 0x0000000408057981 */ /* 0x000ea2000c1e1100 */
[----:B0-----:R-:W-:-:S05]  /*0130*/  IMAD.WIDE R6, R0, 0x20, R6 ;  /* 0x0000002000067825 */ /* 0x001fca00078e0206 */
        /* <DEDUP_REMOVED lines=63> */
.L_x_316:
[----:B------:R-:W-:Y:S05]  /*0530*/  BSYNC.RECONVERGENT B0 ;  /* 0x0000000000007941 */ /* 0x000fea0003800200 */
.L_x_315:
[----:B------:R-:W-:Y:S01]  /*0540*/  UISETP.NE.AND UP0, UPT, UR8, 0x1, UPT ;  /* 0x000000010800788c */ /* 0x000fe2000bf05270 */
[----:B------:R-:W-:-:S08]  /*0550*/  PLOP3.LUT P0, PT, PT, PT, PT, 0x8, 0x80 ;  /* 0x000000000080781c */ /* 0x000fd00003f0e170 */
[----:B------:R-:W-:Y:S05]  /*0560*/  BRA.U UP0, `(.L_x_317) ;  /* 0x0000000100087547 */ /* 0x000fea000b800000 */
[----:B-1----:R-:W2:Y:S02]  /*0570*/  LDG.E R5, desc[UR4][R2.64+0x18] ;  /* 0x0000180402057981 */ /* 0x002ea4000c1e1900 */
[----:B--2---:R-:W-:-:S13]  /*0580*/  ISETP.LT.U32.AND P0, PT, R0, R5, PT ;  /* 0x000000050000720c */ /* 0x004fda0003f01070 */
.L_x_317:
[----:B------:R-:W0:Y:S01]  /*0590*/  LDCU.64 UR6, c[0x0][0x3a0] ;  /* 0x00007400ff0677ac */ /* 0x000e220008000a00 */
[----:B------:R-:W-:Y:S01]  /*05a0*/  BSSY.RECONVERGENT B0, `(.L_x_318) ;  /* 0x0000054000007945 */ /* 0x000fe20003800200 */
[----:B0-----:R-:W-:-:S04]  /*05b0*/  ISETP.EQ.U32.AND P1, PT, RZ, UR6, PT ;  /* 0x00000006ff007c0c */ /* 0x001fc8000bf22070 */
[----:B------:R-:W-:-:S13]  /*05c0*/  ISETP.EQ.OR.EX P0, PT, RZ, UR7, !P0, P1 ;  /* 0x00000007ff007c0c */ /* 0x000fda000c702710 */
[----:B------:R-:W-:Y:S05]  /*05d0*/  @P0 BRA `(.L_x_319) ;  /* 0x0000000000a00947 */ /* 0x000fea0003800000 */
[----:B-1----:R-:W2:Y:S01]  /*05e0*/  LDG.E.64 R6, desc[UR4][R2.64+0x38] ;  /* 0x0000380402067981 */ /* 0x002ea2000c1e1b00 */
[----:B------:R-:W0:Y:S01]  /*05f0*/  LDCU.64 UR6, c[0x0][0x380] ;  /* 0x00007000ff0677ac */ /* 0x000e220008000a00 */
[----:B------:R-:W1:Y:S01]  /*0600*/  LDC.64 R8, c[0x0][0x3a0] ;  /* 0x0000e800ff087b82 */ /* 0x000e620000000a00 */
[----:B--2---:R-:W-:-:S03]  /*0610*/  IMAD.WIDE R6, R0, 0x10, R6 ;  /* 0x0000001000067825 */ /* 0x004fc600078e0206 */
[----:B0-----:R-:W-:-:S04]  /*0620*/  IADD3 R6, P0, PT, R6, UR6, RZ ;  /* 0x0000000606067c10 */ /* 0x001fc8000ff1e0ff */
[----:B------:R-:W-:-:S05]  /*0630*/  IADD3.X R7, PT, PT, R7, UR7, RZ, P0, !PT ;  /* 0x0000000707077c10 */ /* 0x000fca00087fe4ff */
[----:B------:R-:W2:Y:S04]  /*0640*/  LDG.E.U8 R5, desc[UR4][R6.64] ;  /* 0x0000000406057981 */ /* 0x000ea8000c1e1100 */
        /* <DEDUP_REMOVED lines=15> */
[----:B-1----:R-:W-:-:S05]  /*0740*/  IMAD.WIDE R8, R0, 0x10, R8 ;  /* 0x0000001000087825 */ /* 0x002fca00078e0208 */
[----:B--2---:R0:W-:Y:S04]  /*0750*/  STG.E.U8 desc[UR4][R8.64], R5 ;  /* 0x0000000508007986 */ /* 0x0041e8000c101104 */
        /* <DEDUP_REMOVED lines=16> */
.L_x_319:
[----:B------:R-:W0:Y:S01]  /*0860*/  LDCU.64 UR6, c[0x0][0x3a8] ;  /* 0x00007500ff0677ac */ /* 0x000e220008000a00 */
[----:B------:R-:W-:Y:S01]  /*0870*/  PLOP3.LUT P0, PT, PT, PT, PT, 0x8, 0x80 ;  /* 0x000000000080781c */ /* 0x000fe20003f0e170 */
[----:B------:R-:W-:Y:S01]  /*0880*/  UISETP.NE.AND UP0, UPT, UR8, 0x2, UPT ;  /* 0x000000020800788c */ /* 0x000fe2000bf05270 */
[----:B0-----:R-:W-:-:S08]  /*0890*/  ISETP.EQ.U32.AND P1, PT, RZ, UR6, PT ;  /* 0x00000006ff007c0c */ /* 0x001fd0000bf22070 */
[----:B------:R-:W-:Y:S05]  /*08a0*/  BRA.U UP0, `(.L_x_321) ;  /* 0x0000000100087547 */ /* 0x000fea000b800000 */
[----:B-1----:R-:W2:Y:S02]  /*08b0*/  LDG.E R5, desc[UR4][R2.64+0x18] ;  /* 0x0000180402057981 */ /* 0x002ea4000c1e1900 */
[----:B--2---:R-:W-:-:S13]  /*08c0*/  ISETP.LT.U32.AND P0, PT, R0, R5, PT ;  /* 0x000000050000720c */ /* 0x004fda0003f01070 */
.L_x_321:
        /* <DEDUP_REMOVED lines=33> */
.L_x_320:
[----:B------:R-:W-:Y:S05]  /*0ae0*/  BSYNC.RECONVERGENT B0 ;  /* 0x0000000000007941 */ /* 0x000fea0003800200 */
.L_x_318:
        /* <DEDUP_REMOVED lines=28> */
.L_x_322:
[----:B------:R-:W-:-:S07]  /*0cb0*/  MOV R6, 0xcd0 ;  /* 0x00000cd000067802 */ /* 0x000fce0000000f00 */
[----:B------:R-:W-:Y:S05]  /*0cc0*/  CALL.REL.NOINC `($__internal_1_$__cuda_sm20_div_u64) ;  /* 0x0000000400547944 */ /* 0x000fea0003c00000 */
.L_x_323:
        /* <DEDUP_REMOVED lines=22> */
[----:B------:R-:W-:-:S03]  /*0e30*/  SEL R4, R2, R9, P0 ;  /* 0x0000000902047207 */ /* 0x000fc60000000000 */
[C---:B------:R-:W-:Y:S01]  /*0e40*/  IMAD.IADD R5, R3.reuse, 0x1, -R6 ;  /* 0x0000000103057824 */ /* 0x040fe200078e0a06 */
[----:B------:R-:W-:-:S04]  /*0e50*/  IADD3 R3, P1, PT, -R3, R6, RZ ;  /* 0x0000000603037210 */ /* 0x000fc80007f3e1ff */
[----:B------:R-:W-:Y:S02]  /*0e60*/  LOP3.LUT R5, R5, 0x3, RZ, 0xc0, !PT ;  /* 0x0000000305057812 */ /* 0x000fe400078ec0ff */
[----:B------:R-:W-:Y:S01]  /*0e70*/  ISETP.GT.U32.AND P0, PT, R3, -0x4, PT ;  /* 0xfffffffc0300780c */ /* 0x000fe20003f04070 */
[----:B------:R-:W-:Y:S01]  /*0e80*/  IMAD.X R3, R13, 0x1, ~R4, P1 ;  /* 0x000000010d037824 */ /* 0x000fe200008e0e04 */
[----:B------:R-:W-:Y:S01]  /*0e90*/  ISETP.NE.U32.AND P2, PT, R5, RZ, PT ;  /* 0x000000ff0500720c */ /* 0x000fe20003f45070 */
[----:B------:R-:W-:-:S03]  /*0ea0*/  IMAD.MOV.U32 R4, RZ, RZ, R6 ;  /* 0x000000ffff047224 */ /* 0x000fc600078e0006 */
[----:B------:R-:W-:Y:S02]  /*0eb0*/  ISETP.NE.AND.EX P1, PT, RZ, RZ, PT, P2 ;  /* 0x000000ffff00720c */ /* 0x000fe40003f25320 */
[----:B------:R-:W-:Y:S01]  /*0ec0*/  ISETP.GT.U32.AND.EX P0, PT, R3, -0x1, PT, P0 ;  /* 0xffffffff0300780c */ /* 0x000fe20003f04100 */
[----:B------:R-:W-:-:S10]  /*0ed0*/  IMAD.MOV.U32 R3, RZ, RZ, R13 ;  /* 0x000000ffff037224 */ /* 0x000fd400078e000d */
[----:B01----:R-:W-:Y:S05]  /*0ee0*/  @!P1 BRA `(.L_x_325) ;  /* 0x0000000000489947 */ /* 0x003fea0003800000 */
[----:B------:R-:W0:Y:S01]  /*0ef0*/  LDC.64 R10, c[0x0][0x388] ;  /* 0x0000e200ff0a7b82 */ /* 0x000e220000000a00 */
[----:B------:R-:W-:Y:S02]  /*0f00*/  IMAD.MOV.U32 R4, RZ, RZ, R6 ;  /* 0x000000ffff047224 */ /* 0x000fe400078e0006 */
[----:B------:R-:W-:Y:S02]  /*0f10*/  IMAD.MOV.U32 R3, RZ, RZ, R13 ;  /* 0x000000ffff037224 */ /* 0x000fe400078e000d */
[----:B------:R-:W-:-:S07]  /*0f20*/  IMAD.MOV.U32 R12, RZ, RZ, RZ ;  /* 0x000000ffff0c7224 */ /* 0x000fce00078e00ff */
.L_x_326:
[----:B01----:R-:W2:Y:S02]  /*0f30*/  LDG.E.64 R6, desc[UR4][R10.64+0x48] ;  /* 0x000048040a067981 */ /* 0x003ea4000c1e1b00 */
[----:B--2---:R-:W-:-:S04]  /*0f40*/  IADD3 R6, P1, P2, R6, UR8, R4 ;  /* 0x0000000806067c10 */ /* 0x004fc8000fa3e004 */
[----:B------:R-:W-:-:S06]  /*0f50*/  IADD3.X R7, PT, PT, R7, UR9, R3, P1, P2 ;  /* 0x0000000907077c10 */ /* 0x000fcc0008fe4403 */
[----:B------:R-:W2:Y:S01]  /*0f60*/  LDG.E.U8 R7, desc[UR4][R6.64] ;  /* 0x0000000406077981 */ /* 0x000ea2000c1e1100 */
[C---:B------:R-:W-:Y:S02]  /*0f70*/  IADD3 R8, P1, PT, R4.reuse, UR6, RZ ;  /* 0x0000000604087c10 */ /* 0x040fe4000ff3e0ff */
[----:B------:R-:W-:Y:S02]  /*0f80*/  IADD3 R4, P2, PT, R4, 0x1, RZ ;  /* 0x0000000104047810 */ /* 0x000fe40007f5e0ff */
[----:B------:R-:W-:Y:S02]  /*0f90*/  IADD3.X R9, PT, PT, R3, UR7, RZ, P1, !PT ;  /* 0x0000000703097c10 */ /* 0x000fe40008ffe4ff */
[----:B------:R-:W-:Y:S01]  /*0fa0*/  IADD3 R5, P1, PT, R5, -0x1, RZ ;  /* 0xffffffff05057810 */ /* 0x000fe20007f3e0ff */
[----:B------:R-:W-:-:S03]  /*0fb0*/  IMAD.X R3, RZ, RZ, R3, P2 ;  /* 0x000000ffff037224 */ /* 0x000fc600010e0603 */
[----:B------:R-:W-:Y:S02]  /*0fc0*/  IADD3.X R12, PT, PT, R12, -0x1, RZ, P1, !PT ;  /* 0xffffffff0c0c7810 */ /* 0x000fe40000ffe4ff */
[----:B------:R-:W-:-:S04]  /*0fd0*/  ISETP.NE.U32.AND P1, PT, R5, RZ, PT ;  /* 0x000000ff0500720c */ /* 0x000fc80003f25070 */
[----:B------:R-:W-:Y:S01]  /*0fe0*/  ISETP.NE.AND.EX P1, PT, R12, RZ, PT, P1 ;  /* 0x000000ff0c00720c */ /* 0x000fe20003f25310 */
[----:B--2---:R1:W-:-:S12]  /*0ff0*/  STG.E.U8 desc[UR4][R8.64], R7 ;  /* 0x0000000708007986 */ /* 0x0043d8000c101104 */
[----:B------:R-:W-:Y:S05]  /*1000*/  @P1 BRA `(.L_x_326) ;  /* 0xfffffffc00c81947 */ /* 0x000fea000383ffff */
.L_x_325:
[----:B------:R-:W-:Y:S05]  /*1010*/  BSYNC.RECONVERGENT B0 ;  /* 0x0000000000007941 */ /* 0x000fea0003800200 */
.L_x_324:
[----:B------:R-:W-:Y:S05]  /*1020*/  @P0 EXIT ;  /* 0x000000000000094d */ /* 0x000fea0003800000 */
[----:B-1----:R-:W0:Y:S01]  /*1030*/  LDC.64 R6, c[0x0][0x388] ;  /* 0x0000e200ff067b82 */ /* 0x002e220000000a00 */
[----:B------:R-:W1:Y:S02]  /*1040*/  LDCU.64 UR6, c[0x0][0x380] ;  /* 0x00007000ff0677ac */ /* 0x000e640008000a00 */
.L_x_327:
[----:B0-2---:R-:W1:Y:S02]  /*1050*/  LDG.E.64 R8, desc[UR4][R6.64+0x48] ;  /* 0x0000480406087981 */ /* 0x005e64000c1e1b00 */
[----:B-1----:R-:W-:-:S04]  /*1060*/  IADD3 R12, P0, P1, R4, UR6, R8 ;  /* 0x00000006040c7c10 */ /* 0x002fc8000f91e008 */
[----:B------:R-:W-:Y:S02]  /*1070*/  IADD3.X R13, PT, PT, R3, UR7, R9, P0, P1 ;  /* 0x00000007030d7c10 */ /* 0x000fe400087e2409 */
[----:B------:R-:W0:Y:S03]  /*1080*/  LDC.64 R8, c[0x0][0x390] ;  /* 0x0000e400ff087b82 */ /* 0x000e260000000a00 */
[----:B------:R-:W2:Y:S01]  /*1090*/  LDG.E.U8 R5, desc[UR4][R12.64] ;  /* 0x000000040c057981 */ /* 0x000ea2000c1e1100 */
[----:B0-----:R-:W-:-:S04]  /*10a0*/  IADD3 R8, P0, P1, R4, 0x3, R8 ;  /* 0x0000000304087810 */ /* 0x001fc8000791e008 */
[----:B------:R-:W-:-:S05]  /*10b0*/  IADD3.X R9, PT, PT, R3, R9, RZ, P0, P1 ;  /* 0x0000000903097210 */ /* 0x000fca00007e24ff */
[----:B--2---:R2:W-:Y:S04]  /*10c0*/  STG.E.U8 desc[UR4][R8.64+-0x3], R5 ;  /* 0xfffffd0508007986 */ /* 0x0045e8000c101104 */
[----:B------:R-:W3:Y:S02]  /*10d0*/  LDG.E.64 R10, desc[UR4][R6.64+0x48] ;  /* 0x00004804060a7981 */ /* 0x000ee4000c1e1b00 */
[----:B---3--:R-:W-:-:S04]  /*10e0*/  IADD3 R14, P0, P1, R4, UR6, R10 ;  /* 0x00000006040e7c10 */ /* 0x008fc8000f91e00a */
[----:B------:R-:W-:-:S06]  /*10f0*/  IADD3.X R15, PT, PT, R3, UR7, R11, P0, P1 ;  /* 0x00000007030f7c10 */ /* 0x000fcc00087e240b */
[----:B------:R-:W3:Y:S04]  /*1100*/  LDG.E.U8 R15, desc[UR4][R14.64+0x1] ;  /* 0x000001040e0f7981 */ /* 0x000ee8000c1e1100 */
[----:B---3--:R2:W-:Y:S04]  /*1110*/  STG.E.U8 desc[UR4][R8.64+-0x2], R15 ;  /* 0xfffffe0f08007986 */ /* 0x0085e8000c101104 */
        /* <DEDUP_REMOVED lines=8> */
[----:B------:R-:W3:Y:S01]  /*11a0*/  LDG.E.U8 R11, desc[UR4][R10.64+0x3] ;  /* 0x000003040a0b7981 */ /* 0x000ee2000c1e1100 */
[----:B------:R-:W-:-:S05]  /*11b0*/  IADD3 R4, P0, PT, R4, 0x4, RZ ;  /* 0x0000000404047810 */ /* 0x000fca0007f1e0ff */
[----:B------:R-:W-:Y:S01]  /*11c0*/  IMAD.X R3, RZ, RZ, R3, P0 ;  /* 0x000000ffff037224 */ /* 0x000fe200000e0603 */
[----:B------:R-:W-:-:S04]  /*11d0*/  ISETP.GE.U32.AND P0, PT, R4, R0, PT ;  /* 0x000000000400720c */ /* 0x000fc80003f06070 */
[----:B------:R-:W-:Y:S01]  /*11e0*/  ISETP.GE.U32.AND.EX P0, PT, R3, R2, PT, P0 ;  /* 0x000000020300720c */ /* 0x000fe20003f06100 */
[----:B---3--:R2:W-:-:S12]  /*11f0*/  STG.E.U8 desc[UR4][R8.64], R11 ;  /* 0x0000000b08007986 */ /* 0x0085d8000c101104 */
[----:B------:R-:W-:Y:S05]  /*1200*/  @!P0 BRA `(.L_x_327) ;  /* 0xfffffffc00908947 */ /* 0x000fea000383ffff */
[----:B------:R-:W-:Y:S05]  /*1210*/  EXIT ;  /* 0x000000000000794d */ /* 0x000fea0003800000 */
        .weak           $__internal_1_$__cuda_sm20_div_u64
        .type           $__internal_1_$__cuda_sm20_div_u64,@function
        .size           $__internal_1_$__cuda_sm20_div_u64,(.L_x_1872 - $__internal_1_$__cuda_sm20_div_u64)
$__internal_1_$__cuda_sm20_div_u64:
        /* <DEDUP_REMOVED lines=65> */
[----:B------:R-:W-:Y:S06]  /*1630*/  RET.REL.NODEC R6 `(_Z27deserialize_data_gpu_kernelIyEvPKhPK20SerializedDataHeaderPhP13BlockMetadataIT_EP12DFORMetadataIS7_EP12RFORMetadata20CompressionAlgorithm) ;  /* 0xffffffe806707950 */ /* 0x000fec0003c3ffff */
.L_x_328:
        /* <DEDUP_REMOVED lines=12> */
.L_x_1872:


//--------------------- .text._Z43decompress_random_access_block_based_kernelIxEvPKhPK13BlockMetadataIT_EPK12DFORMetadataIS3_EPK12RFORMetadataPKjPS3_i20CompressionAlgorithmm --------------------------
	.section	.text._Z43decompress_random_access_block_based_kernelIxEvPKhPK13BlockMetadataIT_EPK12DFORMetadataIS3_EPK12RFORMetadataPKjPS3_i20CompressionAlgorithmm,"ax",@progbits
	.align	128
        .global         _Z43decompress_random_access_block_based_kernelIxEvPKhPK13BlockMetadataIT_EPK12DFORMetadataIS3_EPK12RFORMetadataPKjPS3_i20CompressionAlgorithmm
        .type           _Z43decompress_random_access_block_based_kernelIxEvPKhPK13BlockMetadataIT_EPK12DFORMetadataIS3_EPK12RFORMetadataPKjPS3_i20CompressionAlgorithmm,@function
        .size           _Z43decompress_random_access_block_based_kernelIxEvPKhPK13BlockMetadataIT_EPK12DFORMetadataIS3_EPK12RFORMetadataPKjPS3_i20CompressionAlgorithmm,(.L_x_1890 - _Z43decompress_random_access_block_based_kernelIxEvPKhPK13BlockMetadataIT_EPK12DFORMetadataIS3_EPK12RFORMetadataPKjPS3_i20CompressionAlgorithmm)
        .other          _Z43decompress_random_access_block_based_kernelIxEvPKhPK13BlockMetadataIT_EPK12DFORMetadataIS3_EPK12RFORMetadataPKjPS3_i20CompressionAlgorithmm,@"STO_CUDA_ENTRY STV_DEFAULT"
_Z43decompress_random_access_block_based_kernelIxEvPKhPK13BlockMetadataIT_EPK12DFORMetadataIS3_EPK12RFORMetadataPKjPS3_i20CompressionAlgorithmm:
.text._Z43decompress_random_access_block_based_kernelIxEvPKhPK13BlockMetadataIT_EPK12DFORMetadataIS3_EPK12RFORMetadataPKjPS3_i20CompressionAlgorithmm:
        /* <DEDUP_REMOVED lines=35> */
.L_x_368:
        /* <DEDUP_REMOVED lines=29> */
.L_x_339:
        /* <DEDUP_REMOVED lines=35> */
.L_x_338:
        /* <DEDUP_REMOVED lines=21> */
.L_x_340:
[----:B------:R-:W-:-:S13]  /*0780*/  ISETP.NE.OR P0, PT, R14, RZ, P0 ;  /* 0x000000ff0e00720c */ /* 0x000fda0000705670 */
[----:B------:R-:W-:Y:S05]  /*0790*/  @!P0 BRA `(.L_x_336) ;  /* 0x0000000000308947 */ /* 0x000fea0003800000 */
.L_x_337:
        /* <DEDUP_REMOVED lines=12> */
.L_x_336:
        /* <DEDUP_REMOVED lines=28> */
.L_x_347:
        /* <DEDUP_REMOVED lines=95> */
.L_x_346:
[----:B------:R-:W-:Y:S05]  /*1010*/  BSYNC.RECONVERGENT B4 ;  /* 0x0000000000047941 */ /* 0x000fea0003800200 */
.L_x_345:
        /* <DEDUP_REMOVED lines=51> */
.L_x_349:
[----:B------:R-:W-:Y:S05]  /*1350*/  BSYNC.RECONVERGENT B4 ;  /* 0x0000000000047941 */ /* 0x000fea0003800200 */
.L_x_348:
[----:B------:R-:W-:-:S13]  /*1360*/  ISETP.NE.OR P0, PT, R15, R14, P0 ;  /* 0x0000000e0f00720c */ /* 0x000fda0000705670 */
[----:B------:R-:W-:Y:S05]  /*1370*/  @!P0 BREAK.RELIABLE B2 ;  /* 0x0000000000028942 */ /* 0x000fea0003800100 */
[----:B------:R-:W-:Y:S05]  /*1380*/  @!P0 BRA `(.L_x_350) ;  /* 0x0000000000708947 */ /* 0x000fea0003800000 */
.L_x_344:
[----:B------:R-:W-:Y:S05]  /*1390*/  BSYNC.RELIABLE B2 ;  /* 0x0000000000027941 */ /* 0x000fea0003800100 */
.L_x_343:
[----:B------:R-:W-:Y:S01]  /*13a0*/  BSSY.RECONVERGENT B2, `(.L_x_350) ;  /* 0x000001a000027945 */ /* 0x000fe20003800200 */
.L_x_351:
        /* <DEDUP_REMOVED lines=26> */
.L_x_350:
[----:B------:R-:W-:Y:S05]  /*1550*/  BSYNC.RECONVERGENT B3 ;  /* 0x0000000000037941 */ /* 0x000fea0003800200 */
.L_x_342:
        /* <DEDUP_REMOVED lines=37> */
.L_x_353:
[----:B------:R-:W-:Y:S05]  /*17b0*/  BSYNC.RECONVERGENT B2 ;  /* 0x0000000000027941 */ /* 0x000fea0003800200 */
.L_x_352:
        /* <DEDUP_REMOVED lines=12> */
.L_x_341:
        /* <DEDUP_REMOVED lines=31> */
.L_x_362:
        /* <DEDUP_REMOVED lines=94> */
.L_x_361:
[----:B------:R-:W-:Y:S05]  /*2050*/  BSYNC.RECONVERGENT B5 ;  /* 0x0000000000057941 */ /* 0x000fea0003800200 */
.L_x_360:
        /* <DEDUP_REMOVED lines=51> */
.L_x_364:
[----:B------:R-:W-:Y:S05]  /*2390*/  BSYNC.RECONVERGENT B5 ;  /* 0x0000000000057941 */ /* 0x000fea0003800200 */
.L_x_363:
[----:B------:R-:W-:-:S13]  /*23a0*/  ISETP.NE.OR P0, PT, R18, R21, P0 ;  /* 0x000000151200720c */ /* 0x000fda0000705670 */
[----:B------:R-:W-:Y:S05]  /*23b0*/  @!P0 BREAK.RELIABLE B2 ;  /* 0x0000000000028942 */ /* 0x000fea0003800100 */
[----:B------:R-:W-:Y:S05]  /*23c0*/  @!P0 BRA `(.L_x_357) ;  /* 0x0000000000688947 */ /* 0x000fea0003800000 */
.L_x_359:
[----:B------:R-:W-:Y:S05]  /*23d0*/  BSYNC.RELIABLE B2 ;  /* 0x0000000000027941 */ /* 0x000fea0003800100 */
.L_x_358:
        /* <DEDUP_REMOVED lines=25> */
.L_x_357:
[----:B------:R-:W-:Y:S05]  /*2570*/  BSYNC.RECONVERGENT B3 ;  /* 0x0000000000037941 */ /* 0x000fea0003800200 */
.L_x_356:
        /* <DEDUP_REMOVED lines=28> */
.L_x_366:
[----:B------:R-:W-:Y:S05]  /*2740*/  BSYNC.RECONVERGENT B2 ;  /* 0x0000000000027941 */ /* 0x000fea0003800200 */
.L_x_365:
[----:B------:R-:W-:-:S04]  /*2750*/  SHF.R.U64 R13, R24, R13, R22 ;  /* 0x0000000d180d7219 */ /* 0x000fc80000001216 */
[----:B------:R-:W-:-:S07]  /*2760*/  LOP3.LUT R13, R13, 0xfffffffe, R18, 0x70, !PT ;  /* 0xfffffffe0d0d7812 */ /* 0x000fce00078e7012 */
.L_x_355:
[----:B------:R-:W-:Y:S05]  /*2770*/  BSYNC.RECONVERGENT B4 ;  /* 0x0000000000047941 */ /* 0x000fea0003800200 */
.L_x_354:
[----:B------:R-:W-:Y:S01]  /*2780*/  IADD3 R14, P0, PT, R2, R13, RZ ;  /* 0x0000000d020e7210 */ /* 0x000fe20007f1e0ff */
[----:B------:R-:W-:Y:S01]  /*2790*/  UMOV UR4, URZ ;  /* 0x000000ff00047c82 */ /* 0x000fe20008000000 */
[----:B------:R-:W-:Y:S02]  /*27a0*/  IMAD R13, R4, 0x8, R1 ;  /* 0x00000008040d7824 */ /* 0x000fe400078e0201 */
[----:B------:R-:W-:-:S05]  /*27b0*/  IADD3.X R15, PT, PT, R3, UR4, RZ, P0, !PT ;  /* 0x00000004030f7c10 */ /* 0x000fca00087fe4ff */
[----:B------:R3:W-:Y:S01]  /*27c0*/  STL.64 [R13], R14 ;  /* 0x0000000e0d007387 */ /* 0x0007e20000100a00 */
[----:B------:R-:W-:Y:S05]  /*27d0*/  BRA `(.L_x_334) ;  /* 0x0000000000087947 */ /* 0x000fea0003800000 */
.L_x_335:
[----:B0-----:R-:W-:-:S05]  /*27e0*/  IMAD R13, R4, 0x8, R1 ;  /* 0x00000008040d7824 */ /* 0x001fca00078e0201 */
[----:B------:R1:W-:Y:S02]  /*27f0*/  STL.64 [R13], R2 ;  /* 0x000000020d007387 */ /* 0x0003e40000100a00 */
.L_x_334:
[----:B------:R-:W-:Y:S05]  /*2800*/  BSYNC.RECONVERGENT B0 ;  /* 0x0000000000007941 */ /* 0x000fea0003800200 */
.L_x_333:
[----:B------:R-:W-:-:S05]  /*2810*/  VIADD R4, R4, 0x1 ;  /* 0x0000000104047836 */ /* 0x000fca0000000000 */
[----:B------:R-:W-:-:S13]  /*2820*/  ISETP.NE.AND P0, PT, R4, 0x80, PT ;  /* 0x000000800400780c */ /* 0x000fda0003f05270 */
[----:B------:R-:W-:Y:S05]  /*2830*/  @!P0 BRA `(.L_x_367) ;  /* 0x00000040005c8947 */ /* 0x000fea0003800000 */
[----:B------:R-:W-:Y:S05]  /*2840*/  BRA `(.L_x_368) ;  /* 0xffffffd800787947 */ /* 0x000fea000383ffff */
.L_x_332:
        /* <DEDUP_REMOVED lines=65> */
.L_x_331:
        /* <DEDUP_REMOVED lines=14> */
.L_x_387:
        /* <DEDUP_REMOVED lines=29> */
.L_x_375:
        /* <DEDUP_REMOVED lines=23> */
.L_x_374:
        /* <DEDUP_REMOVED lines=15> */
.L_x_376:
[----:B------:R-:W-:-:S13]  /*3170*/  ISETP.NE.OR P0, PT, R11, RZ, P0 ;  /* 0x000000ff0b00720c */ /* 0x000fda0000705670 */
[----:B------:R-:W-:Y:S05]  /*3180*/  @!P0 BRA `(.L_x_372) ;  /* 0x0000000000248947 */ /* 0x000fea0003800000 */
.L_x_373:
        /* <DEDUP_REMOVED lines=9> */
.L_x_372:
        /* <DEDUP_REMOVED lines=15> */
.L_x_379:
        /* <DEDUP_REMOVED lines=27> */
.L_x_378:
        /* <DEDUP_REMOVED lines=29> */
.L_x_381:
[----:B------:R-:W-:Y:S05]  /*3690*/  BSYNC.RECONVERGENT B2 ;  /* 0x0000000000027941 */ /* 0x000fea0003800200 */
.L_x_380:
        /* <DEDUP_REMOVED lines=12> */
.L_x_377:
        /* <DEDUP_REMOVED lines=26> */
.L_x_384:
        /* <DEDUP_REMOVED lines=34> */
.L_x_383:
[----:B------:R-:W-:Y:S05]  /*3b20*/  BSYNC.RECONVERGENT B2 ;  /* 0x0000000000027941 */ /* 0x000fea0003800200 */
.L_x_382:
        /* <DEDUP_REMOVED lines=23> */
.L_x_386:
[----:B------:R-:W-:Y:S05]  /*3ca0*/  BSYNC.RECONVERGENT B2 ;  /* 0x0000000000027941 */ /* 0x000fea0003800200 */
.L_x_385:
        /* <DEDUP_REMOVED lines=20> */
.L_x_370:
[----:B------:R-:W-:-:S05]  /*3df0*/  IMAD R10, R18, 0x8, R19 ;  /* 0x00000008120a7824 */ /* 0x000fca00078e0213 */
[----:B------:R3:W-:Y:S02]  /*3e00*/  STL.64 [R10], RZ ;  /* 0x000000ff0a007387 */ /* 0x0007e40000100a00 */
.L_x_371:
[----:B------:R-:W-:Y:S05]  /*3e10*/  BSYNC.RECONVERGENT B0 ;  /* 0x0000000000007941 */ /* 0x000fea0003800200 */
.L_x_369:
[----:B------:R-:W-:-:S05]  /*3e20*/  VIADD R18, R18, 0x1 ;  /* 0x0000000112127836 */ /* 0x000fca0000000000 */
[----:B------:R-:W-:-:S13]  /*3e30*/  ISETP.NE.AND P0, PT, R18, 0x7f, PT ;  /* 0x0000007f1200780c */ /* 0x000fda0003f05270 */
[----:B------:R-:W-:Y:S05]  /*3e40*/  @P0 BRA `(.L_x_387) ;  /* 0xffffffec00bc0947 */ /* 0x000fea000383ffff */
[----:B-----5:R4:W-:Y:S01]  /*3e50*/  STL.64 [R1], R2 ;  /* 0x0000000201007387 */ /* 0x0209e20000100a00 */
[----:B------:R-:W-:-:S07]  /*3e60*/  IMAD.MOV.U32 R0, RZ, RZ, 0x1 ;  /* 0x00000001ff007424 */ /* 0x000fce00078e00ff */
.L_x_390:
        /* <DEDUP_REMOVED lines=48> */
.L_x_389:
[----:B------:R-:W-:Y:S05]  /*4170*/  BSYNC.RECONVERGENT B0 ;  /* 0x0000000000007941 */ /* 0x000fea0003800200 */
.L_x_388:
[----:B------:R-:W-:Y:S05]  /*4180*/  BRA `(.L_x_390) ;  /* 0xfffffffc00387947 */ /* 0x000fea000383ffff */
.L_x_330:
        /* <DEDUP_REMOVED lines=94> */
.L_x_392:
[----:B------:R-:W-:Y:S05]  /*4770*/  BSYNC.RECONVERGENT B0 ;  /* 0x0000000000007941 */ /* 0x000fea0003800200 */
.L_x_391:
[----:B012---:R-:W0:Y:S02]  /*4780*/  LDC.64 R2, c[0x0][0x398] ;  /* 0x0000e600ff027b82 */ /* 0x007e240000000a00 */
[----:B0-----:R-:W-:-:S06]  /*4790*/  IMAD.WIDE.U32 R2, R13, 0xc, R2 ;  /* 0x0000000c0d027825 */ /* 0x001fcc00078e0002 */
[----:B------:R-:W2:Y:S01]  /*47a0*/  LDG.E.CONSTANT R3, desc[UR8][R2.64+0x4] ;  /* 0x0000040802037981 */ /* 0x000ea2000c1e9900 */
[----:B------:R-:W-:Y:S02]  /*47b0*/  IMAD.MOV.U32 R14, RZ, RZ, RZ ;  /* 0x000000ffff0e7224 */ /* 0x000fe400078e00ff */
[----:B------:R-:W-:Y:S01]  /*47c0*/  IMAD.MOV.U32 R13, RZ, RZ, RZ ;  /* 0x000000ffff0d7224 */ /* 0x000fe200078e00ff */
[----:B--2---:R-:W-:-:S05]  /*47d0*/  IADD3 R6, P0, PT, R3, R6, RZ ;  /* 0x0000000603067210 */ /* 0x004fca0007f1e0ff */
[----:B------:R-:W-:-:S08]  /*47e0*/  IMAD.X R18, RZ, RZ, R7, P0 ;  /* 0x000000ffff127224 */ /* 0x000fd000000e0607 */
.L_x_429:
        /* <DEDUP_REMOVED lines=27> */
.L_x_399:
        /* <DEDUP_REMOVED lines=38> */
.L_x_398:
        /* <DEDUP_REMOVED lines=22> */
.L_x_400:
[----:B------:R-:W-:-:S13]  /*4d60*/  ISETP.NE.OR P0, PT, R4, UR4, P0 ;  /* 0x0000000404007c0c */ /* 0x000fda0008705670 */
[----:B------:R-:W-:Y:S05]  /*4d70*/  @!P0 BRA `(.L_x_396) ;  /* 0x0000000000308947 */ /* 0x000fea0003800000 */
.L_x_397:
        /* <DEDUP_REMOVED lines=12> */
.L_x_396:
        /* <DEDUP_REMOVED lines=26> */
.L_x_408:
        /* <DEDUP_REMOVED lines=96> */
.L_x_407:
[----:B------:R-:W-:Y:S02]  /*55e0*/  IMAD.MOV.U32 R20, RZ, RZ, R2 ;  /* 0x000000ffff147224 */ /* 0x000fe400078e0002 */
[----:B------:R-:W-:Y:S02]  /*55f0*/  IMAD.MOV.U32 R21, RZ, RZ, R3 ;  /* 0x000000ffff157224 */ /* 0x000fe400078e0003 */
[----:B------:R-:W-:-:S07]  /*5600*/  IMAD.MOV.U32 R2, RZ, RZ, R25 ;  /* 0x000000ffff027224 */ /* 0x000fce00078e0019 */
.L_x_406:
[----:B------:R-:W-:Y:S05]  /*5610*/  BSYNC.RECONVERGENT B4 ;  /* 0x0000000000047941 */ /* 0x000fea0003800200 */
.L_x_405:
        /* <DEDUP_REMOVED lines=53> */
.L_x_410:
[----:B------:R-:W-:Y:S05]  /*5970*/  BSYNC.RECONVERGENT B4 ;  /* 0x0000000000047941 */ /* 0x000fea0003800200 */
.L_x_409:
[----:B------:R-:W-:-:S13]  /*5980*/  ISETP.NE.OR P0, PT, R16, R19, P0 ;  /* 0x000000131000720c */ /* 0x000fda0000705670 */
[----:B------:R-:W-:Y:S05]  /*5990*/  @!P0 BREAK.RELIABLE B0 ;  /* 0x0000000000008942 */ /* 0x000fea0003800100 */
[----:B------:R-:W-:Y:S05]  /*59a0*/  @!P0 BRA `(.L_x_411) ;  /* 0x00000000007c8947 */ /* 0x000fea0003800000 */
.L_x_404:
[----:B------:R-:W-:Y:S05]  /*59b0*/  BSYNC.RELIABLE B0 ;  /* 0x0000000000007941 */ /* 0x000fea0003800100 */
.L_x_403:
[----:B------:R-:W-:Y:S01]  /*59c0*/  BSSY.RECONVERGENT B0, `(.L_x_412) ;  /* 0x000001a000007945 */ /* 0x000fe20003800200 */
.L_x_413:
        /* <DEDUP_REMOVED lines=26> */
.L_x_412:
[----:B------:R-:W-:Y:S02]  /*5b70*/  IMAD.MOV.U32 R20, RZ, RZ, R2 ;  /* 0x000000ffff147224 */ /* 0x000fe400078e0002 */
[----:B------:R-:W-:Y:S02]  /*5b80*/  IMAD.MOV.U32 R21, RZ, RZ, R3 ;  /* 0x000000ffff157224 */ /* 0x000fe400078e0003 */
[----:B------:R-:W-:-:S07]  /*5b90*/  IMAD.MOV.U32 R2, RZ, RZ, R22 ;  /* 0x000000ffff027224 */ /* 0x000fce00078e0016 */
.L_x_411:
[----:B------:R-:W-:Y:S05]  /*5ba0*/  BSYNC.RECONVERGENT B2 ;  /* 0x0000000000027941 */ /* 0x000fea0003800200 */
.L_x_402:
        /* <DEDUP_REMOVED lines=38> */
.L_x_415:
[----:B------:R-:W-:Y:S05]  /*5e10*/  BSYNC.RECONVERGENT B0 ;  /* 0x0000000000007941 */ /* 0x000fea0003800200 */
.L_x_414:
        /* <DEDUP_REMOVED lines=12> */
.L_x_401:
        /* <DEDUP_REMOVED lines=20> */
.L_x_421:
        /* <DEDUP_REMOVED lines=27> */
.L_x_420:
[----:B------:R-:W-:Y:S05]  /*61d0*/  BSYNC.RECONVERGENT B2 ;  /* 0x0000000000027941 */ /* 0x000fea0003800200 */
.L_x_419:
        /* <DEDUP_REMOVED lines=29> */
.L_x_423:
[----:B------:R-:W-:Y:S05]  /*63b0*/  BSYNC.RECONVERGENT B2 ;  /* 0x0000000000027941 */ /* 0x000fea0003800200 */
.L_x_422:
[----:B------:R-:W-:-:S04]  /*63c0*/  SHF.R.U64 R16, R15, R16, R7 ;  /* 0x000000100f107219 */ /* 0x000fc80000001207 */
[----:B------:R-:W-:-:S07]  /*63d0*/  LOP3.LUT R5, R16, 0xfffffffe, R19, 0x70, !PT ;  /* 0xfffffffe10057812 */ /* 0x000fce00078e7013 */
.L_x_418:
[----:B------:R-:W-:Y:S05]  /*63e0*/  BSYNC.RECONVERGENT B0 ;  /* 0x0000000000007941 */ /* 0x000fea0003800200 */
.L_x_417:
[----:B-----5:R-:W-:Y:S01]  /*63f0*/  IADD3 R4, P0, PT, R10, R5, RZ ;  /* 0x000000050a047210 */ /* 0x020fe20007f1e0ff */
[----:B------:R-:W-:Y:S01]  /*6400*/  UMOV UR4, URZ ;  /* 0x000000ff00047c82 */ /* 0x000fe20008000000 */
[----:B------:R-:W-:Y:S02]  /*6410*/  IMAD R3, R14, 0x8, R1 ;  /* 0x000000080e037824 */ /* 0x000fe400078e0201 */
[----:B------:R-:W-:-:S05]  /*6420*/  IADD3.X R5, PT, PT, R11, UR4, RZ, P0, !PT ;  /* 0x000000040b057c10 */ /* 0x000fca00087fe4ff */
[----:B------:R3:W-:Y:S01]  /*6430*/  STL.64 [R3], R4 ;  /* 0x0000000403007387 */ /* 0x0007e20000100a00 */
[----:B------:R-:W-:Y:S05]  /*6440*/  BRA `(.L_x_416) ;  /* 0x0000000400487947 */ /* 0x000fea0003800000 */
.L_x_395:
        /* <DEDUP_REMOVED lines=15> */
.L_x_427:
        /* <DEDUP_REMOVED lines=30> */
.L_x_426:
        /* <DEDUP_REMOVED lines=18> */
.L_x_428:
[----:B------:R-:W-:-:S13]  /*6840*/  ISETP.NE.OR P0, PT, R4, UR4, P0 ;  /* 0x0000000404007c0c */ /* 0x000fda0008705670 */
[----:B------:R-:W-:Y:S05]  /*6850*/  @!P0 BRA `(.L_x_424) ;  /* 0x0000000000288947 */ /* 0x000fea0003800000 */
.L_x_425:
        /* <DEDUP_REMOVED lines=10> */
.L_x_424:
[----:B------:R-:W-:-:S06]  /*6900*/  IMAD R4, R13, 0x8, R0 ;  /* 0x000000080d047824 */ /* 0x000fcc00078e0200 */
[----:B------:R-:W2:Y:S01]  /*6910*/  LDL.64 R4, [R4] ;  /* 0x0000000004047983 */ /* 0x000ea20000100a00 */
[----:B------:R-:W-:-:S05]  /*6920*/  IMAD R3, R14, 0x8, R1 ;  /* 0x000000080e037824 */ /* 0x000fca00078e0201 */
[----:B--2---:R1:W-:Y:S01]  /*6930*/  STL.64 [R3], R4 ;  /* 0x0000000403007387 */ /* 0x0043e20000100a00 */
[----:B------:R-:W-:Y:S05]  /*6940*/  BRA `(.L_x_416) ;  /* 0x0000000000087947 */ /* 0x000fea0003800000 */
.L_x_394:
[----:B------:R-:W-:-:S05]  /*6950*/  IMAD R3, R14, 0x8, R1 ;  /* 0x000000080e037824 */ /* 0x000fca00078e0201 */
[----:B-----5:R0:W-:Y:S02]  /*6960*/  STL.64 [R3], R10 ;  /* 0x0000000a03007387 */ /* 0x0201e40000100a00 */
.L_x_416:
[----:B------:R-:W-:Y:S05]  /*6970*/  BSYNC.RECONVERGENT B3 ;  /* 0x0000000000037941 */ /* 0x000fea0003800200 */
.L_x_393:
[----:B------:R-:W-:-:S05]  /*6980*/  VIADD R14, R14, 0x1 ;  /* 0x000000010e0e7836 */ /* 0x000fca0000000000 */
[----:B------:R-:W-:-:S13]  /*6990*/  ISETP.NE.AND P0, PT, R14, 0x80, PT ;  /* 0x000000800e00780c */ /* 0x000fda0003f05270 */
[----:B------:R-:W-:Y:S05]  /*69a0*/  @P0 BRA `(.L_x_429) ;  /* 0xffffffdc00900947 */ /* 0x000fea000383ffff */
.L_x_367:
[----:B------:R-:W-:Y:S05]  /*69b0*/  BSYNC.RECONVERGENT B1 ;  /* 0x0000000000017941 */ /* 0x000fea0003800200 */
.L_x_329:
        /* <DEDUP_REMOVED lines=9> */
.L_x_430:
        /* <DEDUP_REMOVED lines=11> */
.L_x_1890:


//--------------------- .text._Z31decompress_random_access_kernelIxEvPKhPK13BlockMetadataIT_EPK12DFORMetadataIS3_EPK12RFORMetadataPKjPS3_i20CompressionAlgorithmm --------------------------
	.section	.text._Z31decompress_random_access_kernelIxEvPKhPK13BlockMetadataIT_EPK12DFORMetadataIS3_EPK12RFORMetadataPKjPS3_i20CompressionAlgorithmm,"ax",@progbits
	.align	128
        .global         _Z31decompress_random_access_kernelIxEvPKhPK13BlockMetadataIT_EPK12DFORMetadataIS3_EPK12RFORMetadataPKjPS3_i20CompressionAlgorithmm
        .type           _Z31decompress_random_access_kernelIxEvPKhPK13BlockMetadataIT_EPK12DFORMetadataIS3_EPK12RFORMetadataPKjPS3_i20CompressionAlgorithmm,@function
        .size           _Z31decompress_random_access_kernelIxEvPKhPK13BlockMetadataIT_EPK12DFORMetadataIS3_EPK12RFORMetadataPKjPS3_i20CompressionAlgorithmm,(.L_x_1891 - _Z31decompress_random_access_kernelIxEvPKhPK13BlockMetadataIT_EPK12DFORMetadataIS3_EPK12RFORMetadataPKjPS3_i20CompressionAlgorithmm)
        .other          _Z31decompress_random_access_kernelIxEvPKhPK13BlockMetadataIT_EPK12DFORMetadataIS3_EPK12RFORMetadataPKjPS3_i20CompressionAlgorithmm,@"STO_CUDA_ENTRY STV_DEFAULT"
_Z31decompress_random_access_kernelIxEvPKhPK13BlockMetadataIT_EPK12DFORMetadataIS3_EPK12RFORMetadataPKjPS3_i20CompressionAlgorithmm:
.text._Z31decompress_random_access_kernelIxEvPKhPK13BlockMetadataIT_EPK12DFORMetadataIS3_EPK12RFORMetadataPKjPS3_i20CompressionAlgorithmm:
        /* <DEDUP_REMOVED lines=58> */
.L_x_442:
        /* <DEDUP_REMOVED lines=35> */
.L_x_441:
[----:B------:R-:W-:Y:S05]  /*05d0*/  BSYNC.RECONVERGENT B3 ;  /* 0x0000000000037941 */ /* 0x000fea0003800200 */
.L_x_440:
        /* <DEDUP_REMOVED lines=22> */
.L_x_444:
[----:B------:R-:W-:Y:S05]  /*0740*/  BSYNC.RECONVERGENT B3 ;  /* 0x0000000000037941 */ /* 0x000fea0003800200 */
.L_x_443:
[----:B------:R-:W-:-:S13]  /*0750*/  ISETP.NE.OR P0, PT, R4, RZ, P0 ;  /* 0x000000ff0400720c */ /* 0x000fda0000705670 */
[----:B------:R-:W-:Y:S05]  /*0760*/  @!P0 BREAK.RELIABLE B2 ;  /* 0x0000000000028942 */ /* 0x000fea0003800100 */
[----:B------:R-:W-:Y:S05]  /*0770*/  @!P0 BRA `(.L_x_437) ;  /* 0x0000000000348947 */ /* 0x000fea0003800000 */
.L_x_439:
[----:B------:R-:W-:Y:S05]  /*0780*/  BSYNC.RELIABLE B2 ;  /* 0x0000000000027941 */ /* 0x000fea0003800100 */
.L_x_438:
        /* <DEDUP_REMOVED lines=12> */
.L_x_437:
[----:B------:R-:W-:Y:S05]  /*0850*/  BSYNC.RECONVERGENT B1 ;  /* 0x0000000000017941 */ /* 0x000fea0003800200 */
.L_x_436:
        /* <DEDUP_REMOVED lines=27> */
.L_x_451:
        /* <DEDUP_REMOVED lines=25> */
.L_x_450:
[----:B------:R-:W-:Y:S05]  /*0ba0*/  BSYNC.RECONVERGENT B3 ;  /* 0x0000000000037941 */ /* 0x000fea0003800200 */
.L_x_449:
        /* <DEDUP_REMOVED lines=18> */
.L_x_453:
[----:B------:R-:W-:Y:S05]  /*0cd0*/  BSYNC.RECONVERGENT B3 ;  /* 0x0000000000037941 */ /* 0x000fea0003800200 */
.L_x_452:
[----:B------:R-:W-:-:S13]  /*0ce0*/  ISETP.NE.OR P0, PT, R8, RZ, P0 ;  /* 0x000000ff0800720c */ /* 0x000fda0000705670 */
[----:B------:R-:W-:Y:S05]  /*0cf0*/  @!P0 BREAK.RELIABLE B2 ;  /* 0x0000000000028942 */ /* 0x000fea0003800100 */
[----:B------:R-:W-:Y:S05]  /*0d00*/  @!P0 BRA `(.L_x_454) ;  /* 0x0000000000308947 */ /* 0x000fea0003800000 */
.L_x_448:
[----:B------:R-:W-:Y:S05]  /*0d10*/  BSYNC.RELIABLE B2 ;  /* 0x0000000000027941 */ /* 0x000fea0003800100 */
.L_x_447:
        /* <DEDUP_REMOVED lines=11> */
.L_x_454:
[----:B------:R-:W-:Y:S05]  /*0dd0*/  BSYNC.RECONVERGENT B1 ;  /* 0x0000000000017941 */ /* 0x000fea0003800200 */
.L_x_446:
        /* <DEDUP_REMOVED lines=16> */
.L_x_445:
        /* <DEDUP_REMOVED lines=27> */
.L_x_457:
        /* <DEDUP_REMOVED lines=25> */
.L_x_456:
[----:B------:R-:W-:Y:S05]  /*1220*/  BSYNC.RECONVERGENT B1 ;  /* 0x0000000000017941 */ /* 0x000fea0003800200 */
.L_x_455:
        /* <DEDUP_REMOVED lines=32> */
.L_x_435:
[----:B------:R-:W-:Y:S05]  /*1430*/  BSYNC.RECONVERGENT B0 ;  /* 0x0000000000007941 */ /* 0x000fea0003800200 */
.L_x_434:
[----:B------:R-:W-:Y:S05]  /*1440*/  BRA `(.L_x_433) ;  /* 0x0000002c00f87947 */ /* 0x000fea0003800000 */
.L_x_432:
        /* <DEDUP_REMOVED lines=16> */
.L_x_491:
        /* <DEDUP_REMOVED lines=9> */
.L_x_461:
        /* <DEDUP_REMOVED lines=17> */
.L_x_468:
        /* <DEDUP_REMOVED lines=23> */
.L_x_467:
[----:B------:R-:W-:Y:S05]  /*1860*/  BSYNC.RECONVERGENT B4 ;  /* 0x0000000000047941 */ /* 0x000fea0003800200 */
.L_x_466:
        /* <DEDUP_REMOVED lines=16> */
.L_x_470:
[----:B------:R-:W-:Y:S05]  /*1970*/  BSYNC.RECONVERGENT B4 ;  /* 0x0000000000047941 */ /* 0x000fea0003800200 */
.L_x_469:
[----:B------:R-:W-:-:S13]  /*1980*/  ISETP.NE.OR P0, PT, R4, RZ, P0 ;  /* 0x000000ff0400720c */ /* 0x000fda0000705670 */
[----:B------:R-:W-:Y:S05]  /*1990*/  @!P0 BRA `(.L_x_464) ;  /* 0x0000000000248947 */ /* 0x000fea0003800000 */
.L_x_465:
        /* <DEDUP_REMOVED lines=9> */
.L_x_464:
[----:B------:R-:W-:Y:S05]  /*1a30*/  BSYNC.RECONVERGENT B3 ;  /* 0x0000000000037941 */ /* 0x000fea0003800200 */
.L_x_463:
        /* <DEDUP_REMOVED lines=27> */
.L_x_478:
        /* <DEDUP_REMOVED lines=95> */
.L_x_477:
[----:B------:R-:W-:Y:S02]  /*21e0*/  IMAD.MOV.U32 R8, RZ, RZ, R6 ;  /* 0x000000ffff087224 */ /* 0x000fe400078e0006 */
[----:B------:R-:W-:-:S07]  /*21f0*/  IMAD.MOV.U32 R6, RZ, RZ, R2 ;  /* 0x000000ffff067224 */ /* 0x000fce00078e0002 */
.L_x_476:
[----:B------:R-:W-:Y:S05]  /*2200*/  BSYNC.RECONVERGENT B5 ;  /* 0x0000000000057941 */ /* 0x000fea0003800200 */
.L_x_475:
        /* <DEDUP_REMOVED lines=53> */
.L_x_480:
[----:B------:R-:W-:Y:S05]  /*2560*/  BSYNC.RECONVERGENT B5 ;  /* 0x0000000000057941 */ /* 0x000fea0003800200 */
.L_x_479:
[----:B------:R-:W-:-:S13]  /*2570*/  ISETP.NE.OR P0, PT, R5, R0, P0 ;  /* 0x000000000500720c */ /* 0x000fda0000705670 */
[----:B------:R-:W-:Y:S05]  /*2580*/  @!P0 BREAK.RELIABLE B3 ;  /* 0x0000000000038942 */ /* 0x000fea0003800100 */
[----:B------:R-:W-:Y:S05]  /*2590*/  @!P0 BRA `(.L_x_481) ;  /* 0x0000000000788947 */ /* 0x000fea0003800000 */
.L_x_474:
[----:B------:R-:W-:Y:S05]  /*25a0*/  BSYNC.RELIABLE B3 ;  /* 0x0000000000037941 */ /* 0x000fea0003800100 */
.L_x_473:
[----:B------:R-:W-:Y:S01]  /*25b0*/  BSSY.RECONVERGENT B3, `(.L_x_482) ;  /* 0x000001a000037945 */ /* 0x000fe20003800200 */
.L_x_483:
        /* <DEDUP_REMOVED lines=26> */
.L_x_482:
[----:B------:R-:W-:Y:S02]  /*2760*/  IMAD.MOV.U32 R8, RZ, RZ, R6 ;  /* 0x000000ffff087224 */ /* 0x000fe400078e0006 */
[----:B------:R-:W-:-:S07]  /*2770*/  IMAD.MOV.U32 R6, RZ, RZ, R2 ;  /* 0x000000ffff067224 */ /* 0x000fce00078e0002 */
.L_x_481:
[----:B------:R-:W-:Y:S05]  /*2780*/  BSYNC.RECONVERGENT B4 ;  /* 0x0000000000047941 */ /* 0x000fea0003800200 */
.L_x_472:
        /* <DEDUP_REMOVED lines=37> */
.L_x_485:
[----:B------:R-:W-:Y:S05]  /*29e0*/  BSYNC.RECONVERGENT B3 ;  /* 0x0000000000037941 */ /* 0x000fea0003800200 */
.L_x_484:
        /* <DEDUP_REMOVED lines=17> */
.L_x_471:
        /* <DEDUP_REMOVED lines=29> */
.L_x_488:
        /* <DEDUP_REMOVED lines=34> */
.L_x_487:
[----:B------:R-:W-:Y:S05]  /*2ef0*/  BSYNC.RECONVERGENT B3 ;  /* 0x0000000000037941 */ /* 0x000fea0003800200 */
.L_x_486:
        /* <DEDUP_REMOVED lines=22> */
.L_x_490:
[----:B------:R-:W-:Y:S05]  /*3060*/  BSYNC.RECONVERGENT B3 ;  /* 0x0000000000037941 */ /* 0x000fea0003800200 */
.L_x_489:
        /* <DEDUP_REMOVED lines=17> */
.L_x_462:
[----:B------:R-:W-:Y:S05]  /*3180*/  BSYNC.RECONVERGENT B0 ;  /* 0x0000000000007941 */ /* 0x000fea0003800200 */
.L_x_460:
[----:B------:R-:W-:Y:S01]  /*3190*/  VIADD R9, R9, 0x1 ;  /* 0x0000000109097836 */ /* 0x000fe20000000000 */
[----:B-----5:R-:W-:-:S04]  /*31a0*/  IADD3 R12, P1, PT, R12, R2, RZ ;  /* 0x000000020c0c7210 */ /* 0x020fc80007f3e0ff */
[----:B------:R-:W-:Y:S01]  /*31b0*/  ISETP.NE.AND P0, PT, R9, R22, PT ;  /* 0x000000160900720c */ /* 0x000fe20003f05270 */
[----:B------:R-:W-:-:S12]  /*31c0*/  IMAD.X R13, R13, 0x1, R3, P1 ;  /* 0x000000010d0d7824 */ /* 0x000fd800008e0603 */
[----:B------:R-:W-:Y:S05]  /*31d0*/  @P0 BRA `(.L_x_491) ;  /* 0xffffffe000dc0947 */ /* 0x000fea000383ffff */
[----:B------:R-:W-:Y:S05]  /*31e0*/  BSYNC.RECONVERGENT B1 ;  /* 0x0000000000017941 */ /* 0x000fea0003800200 */
.L_x_459:
[----:B------:R-:W-:Y:S05]  /*31f0*/  BSYNC.RECONVERGENT B2 ;  /* 0x0000000000027941 */ /* 0x000fea0003800200 */
.L_x_458:
[----:B------:R-:W-:Y:S05]  /*3200*/  BRA `(.L_x_433) ;  /* 0x0000001000887947 */ /* 0x000fea0003800000 */
.L_x_431:
        /* <DEDUP_REMOVED lines=26> */
.L_x_500:
        /* <DEDUP_REMOVED lines=30> */
.L_x_499:
[----:B------:R-:W-:Y:S05]  /*3590*/  BSYNC.RECONVERGENT B3 ;  /* 0x0000000000037941 */ /* 0x000fea0003800200 */
.L_x_498:
        /* <DEDUP_REMOVED lines=19> */
.L_x_502:
[----:B------:R-:W-:Y:S05]  /*36d0*/  BSYNC.RECONVERGENT B3 ;  /* 0x0000000000037941 */ /* 0x000fea0003800200 */
.L_x_501:
[----:B------:R-:W-:-:S13]  /*36e0*/  ISETP.NE.OR P0, PT, R5, R6, P0 ;  /* 0x000000060500720c */ /* 0x000fda0000705670 */
[----:B------:R-:W-:Y:S05]  /*36f0*/  @!P0 BRA `(.L_x_503) ;  /* 0x0000000000288947 */ /* 0x000fea0003800000 */
.L_x_497:
        /* <DEDUP_REMOVED lines=10> */
.L_x_503:
[----:B------:R-:W-:Y:S05]  /*37a0*/  BSYNC.RECONVERGENT B2 ;  /* 0x0000000000027941 */ /* 0x000fea0003800200 */
.L_x_496:
[----:B------:R-:W-:-:S07]  /*37b0*/  IMAD.WIDE.U32 R4, R0, 0x8, RZ ;  /* 0x0000000800047825 */ /* 0x000fce00078e00ff */
.L_x_495:
[----:B------:R-:W-:Y:S05]  /*37c0*/  BSYNC.RECONVERGENT B1 ;  /* 0x0000000000017941 */ /* 0x000fea0003800200 */
.L_x_494:
        /* <DEDUP_REMOVED lines=19> */
.L_x_493:
        /* <DEDUP_REMOVED lines=22> */
.L_x_510:
        /* <DEDUP_REMOVED lines=38> */
.L_x_509:
[----:B------:R-:W-:Y:S05]  /*3cc0*/  BSYNC.RECONVERGENT B3 ;  /* 0x0000000000037941 */ /* 0x000fea0003800200 */
.L_x_508:
        /* <DEDUP_REMOVED lines=23> */
.L_x_512:
[----:B------:R-:W-:Y:S05]  /*3e40*/  BSYNC.RECONVERGENT B3 ;  /* 0x0000000000037941 */ /* 0x000fea0003800200 */
.L_x_511:
[----:B------:R-:W-:-:S13]  /*3e50*/  ISETP.NE.OR P0, PT, R9, R6, P0 ;  /* 0x000000060900720c */ /* 0x000fda0000705670 */
[----:B------:R-:W-:Y:S05]  /*3e60*/  @!P0 BREAK.RELIABLE B2 ;  /* 0x0000000000028942 */ /* 0x000fea0003800100 */
[----:B------:R-:W-:Y:S05]  /*3e70*/  @!P0 BRA `(.L_x_505) ;  /* 0x0000000000348947 */ /* 0x000fea0003800000 */
.L_x_507:
[----:B------:R-:W-:Y:S05]  /*3e80*/  BSYNC.RELIABLE B2 ;  /* 0x0000000000027941 */ /* 0x000fea0003800100 */
.L_x_506:
        /* <DEDUP_REMOVED lines=12> */
.L_x_505:
[----:B------:R-:W-:Y:S05]  /*3f50*/  BSYNC.RECONVERGENT B1 ;  /* 0x0000000000017941 */ /* 0x000fea0003800200 */
.L_x_504:
        /* <DEDUP_REMOVED lines=15> */
.L_x_515:
        /* <DEDUP_REMOVED lines=12> */
.L_x_514:
        /* <DEDUP_REMOVED lines=16> */
.L_x_513:
        /* <DEDUP_REMOVED lines=14> */
.L_x_519:
        /* <DEDUP_REMOVED lines=12> */
.L_x_518:
[----:B------:R-:W-:Y:S01]  /*43b0*/  IMAD.MOV.U32 R5, RZ, RZ, -0x1 ;  /* 0xffffffffff057424 */ /* 0x000fe200078e00ff */
[----:B------:R-:W-:-:S04]  /*43c0*/  SHF.R.U64 R3, R7, R15, R8 ;  /* 0x0000000f07037219 */ /* 0x000fc80000001208 */
[----:B------:R-:W-:-:S04]  /*43d0*/  SHF.L.U32 R0, R5, R0, RZ ;  /* 0x0000000005007219 */ /* 0x000fc800000006ff */
[----:B------:R-:W-:-:S07]  /*43e0*/  LOP3.LUT R3, R3, 0xfffffffe, R0, 0x70, !PT ;  /* 0xfffffffe03037812 */ /* 0x000fce00078e7000 */
.L_x_517:
[----:B------:R-:W-:Y:S05]  /*43f0*/  BSYNC.RECONVERGENT B1 ;  /* 0x0000000000017941 */ /* 0x000fea0003800200 */
.L_x_516:
[----:B-----5:R-:W-:-:S05]  /*4400*/  IADD3 R12, P0, PT, R3, R12, RZ ;  /* 0x0000000c030c7210 */ /* 0x020fca0007f1e0ff */
[----:B------:R-:W-:-:S08]  /*4410*/  IMAD.X R13, R10, 0x1, R13, P0 ;  /* 0x000000010a0d7824 */ /* 0x000fd000000e060d */
.L_x_492:
[----:B------:R-:W-:Y:S05]  /*4420*/  BSYNC.RECONVERGENT B0 ;  /* 0x0000000000007941 */ /* 0x000fea0003800200 */
.L_x_433:
[----:B------:R-:W1:Y:S02]  /*4430*/  LDC.64 R2, c[0x0][0x3a8] ;  /* 0x0000ea00ff027b82 */ /* 0x000e640000000a00 */
[----:B-1----:R-:W-:-:S05]  /*4440*/  IMAD.WIDE R24, R24, 0x8, R2 ;  /* 0x0000000818187825 */ /* 0x002fca00078e0202 */
[----:B-----5:R-:W-:Y:S01]  /*4450*/  STG.E.64 desc[UR4][R24.64], R12 ;  /* 0x0000000c18007986 */ /* 0x020fe2000c101b04 */
[----:B------:R-:W-:Y:S05]  /*4460*/  EXIT ;  /* 0x000000000000794d */ /* 0x000fea0003800000 */
.L_x_520:
        /* <DEDUP_REMOVED lines=9> */
.L_x_1891:


//--------------------- .text._Z26decompress_gpu_rfor_kernelIxLi1EEvPKhPK13BlockMetadataIT_EPK12RFORMetadataPS3_i --------------------------
	.section	.text._Z26decompress_gpu_rfor_kernelIxLi1EEvPKhPK13BlockMetadataIT_EPK12RFORMetadataPS3_i,"ax",@progbits
	.align	128
        .global         _Z26decompress_gpu_rfor_kernelIxLi1EEvPKhPK13BlockMetadataIT_EPK12RFORMetadataPS3_i
        .type           _Z26decompress_gpu_rfor_kernelIxLi1EEvPKhPK13BlockMetadataIT_EPK12RFORMetadataPS3_i,@function
        .size           _Z26decompress_gpu_rfor_kernelIxLi1EEvPKhPK13BlockMetadataIT_EPK12RFORMetadataPS3_i,(.L_x_1892 - _Z26decompress_gpu_rfor_kernelIxLi1EEvPKhPK13BlockMetadataIT_EPK12RFORMetadataPS3_i)
        .other          _Z26decompress_gpu_rfor_kernelIxLi1EEvPKhPK13BlockMetadataIT_EPK12RFORMetadataPS3_i,@"STO_CUDA_ENTRY STV_DEFAULT"
_Z26decompress_gpu_rfor_kernelIxLi1EEvPKhPK13BlockMetadataIT_EPK12RFORMetadataPS3_i:
.text._Z26decompress_gpu_rfor_kernelIxLi1EEvPKhPK13BlockMetadataIT_EPK12RFORMetadataPS3_i:
        /* <DEDUP_REMOVED lines=38> */
.L_x_530:
        /* <DEDUP_REMOVED lines=27> */
.L_x_529:
[----:B------:R-:W-:Y:S05]  /*0410*/  BSYNC.RECONVERGENT B3 ;  /* 0x0000000000037941 */ /* 0x000fea0003800200 */
.L_x_528:
        /* <DEDUP_REMOVED lines=18> */
.L_x_532:
[----:B------:R-:W-:Y:S05]  /*0540*/  BSYNC.RECONVERGENT B3 ;  /* 0x0000000000037941 */ /* 0x000fea0003800200 */
.L_x_531:
[----:B------:R-:W-:-:S13]  /*0550*/  ISETP.NE.OR P0, PT, R0, RZ, P0 ;  /* 0x000000ff0000720c */ /* 0x000fda0000705670 */
[----:B------:R-:W-:Y:S05]  /*0560*/  @!P0 BRA `(.L_x_533) ;  /* 0x0000000000288947 */ /* 0x000fea0003800000 */
.L_x_527:
        /* <DEDUP_REMOVED lines=10> */
.L_x_533:
[----:B------:R-:W-:Y:S05]  /*0610*/  BSYNC.RECONVERGENT B2 ;  /* 0x0000000000027941 */ /* 0x000fea0003800200 */
.L_x_526:
[----:B------:R-:W-:-:S07]  /*0620*/  IMAD.WIDE.U32 R2, R2, 0x8, RZ ;  /* 0x0000000802027825 */ /* 0x000fce00078e00ff */
.L_x_525:
[----:B------:R-:W-:Y:S05]  /*0630*/  BSYNC.RECONVERGENT B1 ;  /* 0x0000000000017941 */ /* 0x000fea0003800200 */
.L_x_524:
        /* <DEDUP_REMOVED lines=20> */
.L_x_523:
        /* <DEDUP_REMOVED lines=21> */
.L_x_540:
        /* <DEDUP_REMOVED lines=35> */
.L_x_539:
[----:B------:R-:W-:Y:S05]  /*0b00*/  BSYNC.RECONVERGENT B3 ;  /* 0x0000000000037941 */ /* 0x000fea0003800200 */
.L_x_538:
        /* <DEDUP_REMOVED lines=22> */
.L_x_542:
[----:B------:R-:W-:Y:S05]  /*0c70*/  BSYNC.RECONVERGENT B3 ;  /* 0x0000000000037941 */ /* 0x000fea0003800200 */
.L_x_541:
[----:B------:R-:W-:-:S13]  /*0c80*/  ISETP.NE.OR P0, PT, R8, RZ, P0 ;  /* 0x000000ff0800720c */ /* 0x000fda0000705670 */
[----:B------:R-:W-:Y:S05]  /*0c90*/  @!P0 BREAK.RELIABLE B2 ;  /* 0x0000000000028942 */ /* 0x000fea0003800100 */
[----:B------:R-:W-:Y:S05]  /*0ca0*/  @!P0 BRA `(.L_x_535) ;  /* 0x0000000000348947 */ /* 0x000fea0003800000 */
.L_x_537:
[----:B------:R-:W-:Y:S05]  /*0cb0*/  BSYNC.RELIABLE B2 ;  /* 0x0000000000027941 */ /* 0x000fea0003800100 */
.L_x_536:
        /* <DEDUP_REMOVED lines=12> */
.L_x_535:
[----:B------:R-:W-:Y:S05]  /*0d80*/  BSYNC.RECONVERGENT B1 ;  /* 0x0000000000017941 */ /* 0x000fea0003800200 */
.L_x_534:
        /* <DEDUP_REMOVED lines=29> */
.L_x_549:
        /* <DEDUP_REMOVED lines=25> */
.L_x_548:
[----:B------:R-:W-:Y:S05]  /*10f0*/  BSYNC.RECONVERGENT B3 ;  /* 0x0000000000037941 */ /* 0x000fea0003800200 */
.L_x_547:
        /* <DEDUP_REMOVED lines=18> */
.L_x_551:
[----:B------:R-:W-:Y:S05]  /*1220*/  BSYNC.RECONVERGENT B3 ;  /* 0x0000000000037941 */ /* 0x000fea0003800200 */
.L_x_550:
[----:B------:R-:W-:-:S13]  /*1230*/  ISETP.NE.OR P0, PT, R9, RZ, P0 ;  /* 0x000000ff0900720c */ /* 0x000fda0000705670 */
[----:B------:R-:W-:Y:S05]  /*1240*/  @!P0 BREAK.RELIABLE B2 ;  /* 0x0000000000028942 */ /* 0x000fea0003800100 */
[----:B------:R-:W-:Y:S05]  /*1250*/  @!P0 BRA `(.L_x_552) ;  /* 0x0000000000308947 */ /* 0x000fea0003800000 */
.L_x_546:
[----:B------:R-:W-:Y:S05]  /*1260*/  BSYNC.RELIABLE B2 ;  /* 0x0000000000027941 */ /* 0x000fea0003800100 */
.L_x_545:
        /* <DEDUP_REMOVED lines=11> */
.L_x_552:
[----:B------:R-:W-:Y:S05]  /*1320*/  BSYNC.RECONVERGENT B1 ;  /* 0x0000000000017941 */ /* 0x000fea0003800200 */
.L_x_544:
        /* <DEDUP_REMOVED lines=16> */
.L_x_543:
        /* <DEDUP_REMOVED lines=27> */
.L_x_560:
        /* <DEDUP_REMOVED lines=25> */
.L_x_559:
[----:B------:R-:W-:Y:S05]  /*1770*/  BSYNC.RECONVERGENT B4 ;  /* 0x0000000000047941 */ /* 0x000fea0003800200 */
.L_x_558:
        /* <DEDUP_REMOVED lines=18> */
.L_x_562:
[----:B------:R-:W-:Y:S05]  /*18a0*/  BSYNC.RECONVERGENT B4 ;  /* 0x0000000000047941 */ /* 0x000fea0003800200 */
.L_x_561:
[----:B------:R-:W-:-:S13]  /*18b0*/  ISETP.NE.OR P0, PT, R11, RZ, P0 ;  /* 0x000000ff0b00720c */ /* 0x000fda0000705670 */
[----:B------:R-:W-:Y:S05]  /*18c0*/  @!P0 BREAK.RELIABLE B1 ;  /* 0x0000000000018942 */ /* 0x000fea0003800100 */
[----:B------:R-:W-:Y:S05]  /*18d0*/  @!P0 BRA `(.L_x_563) ;  /* 0x0000000000308947 */ /* 0x000fea0003800000 */
.L_x_557:
[----:B------:R-:W-:Y:S05]  /*18e0*/  BSYNC.RELIABLE B1 ;  /* 0x0000000000017941 */ /* 0x000fea0003800100 */
.L_x_556:
        /* <DEDUP_REMOVED lines=11> */
.L_x_563:
[----:B------:R-:W-:Y:S05]  /*19a0*/  BSYNC.RECONVERGENT B2 ;  /* 0x0000000000027941 */ /* 0x000fea0003800200 */
.L_x_555:
[----:B------:R-:W-:Y:S01]  /*19b0*/  IMAD.MOV.U32 R5, RZ, RZ, -0x1 ;  /* 0xffffffffff057424 */ /* 0x000fe200078e00ff */
[----:B------:R-:W-:-:S04]  /*19c0*/  SHF.R.U64 R9, R10, R9, R13 ;  /* 0x000000090a097219 */ /* 0x000fc8000000120d */
[----:B------:R-:W-:-:S04]  /*19d0*/  SHF.L.U32 R0, R5, R0, RZ ;  /* 0x0000000005007219 */ /* 0x000fc800000006ff */
[----:B------:R-:W-:-:S07]  /*19e0*/  LOP3.LUT R9, R9, 0xfffffffe, R0, 0x70, !PT ;  /* 0xfffffffe09097812 */ /* 0x000fce00078e7000 */
.L_x_554:
[----:B------:R-:W-:Y:S05]  /*19f0*/  BSYNC.RECONVERGENT B3 ;  /* 0x0000000000037941 */ /* 0x000fea0003800200 */
.L_x_553:
[----:B-----5:R-:W-:-:S05]  /*1a00*/  IADD3 R2, P0, PT, R9, R2, RZ ;  /* 0x0000000209027210 */ /* 0x020fca0007f1e0ff */
[----:B------:R-:W-:-:S08]  /*1a10*/  IMAD.X R3, R8, 0x1, R3, P0 ;  /* 0x0000000108037824 */ /* 0x000fd000000e0603 */
.L_x_522:
[----:B------:R-:W-:Y:S05]  /*1a20*/  BSYNC.RECONVERGENT B0 ;  /* 0x0000000000007941 */ /* 0x000fea0003800200 */
.L_x_521:
[----:B------:R-:W-:Y:S05]  /*1a30*/  WARPSYNC.ALL ;  /* 0x0000000000007948 */ /* 0x000fea0003800000 */
[----:B------:R-:W0:Y:S01]  /*1a40*/  LDC.64 R4, c[0x0][0x398] ;  /* 0x0000e600ff047b82 */ /* 0x000e220000000a00 */
[----:B------:R-:W-:-:S04]  /*1a50*/  IMAD R7, R7, 0x80, R6 ;  /* 0x0000008007077824 */ /* 0x000fc800078e0206 */
[----:B0-----:R-:W-:-:S05]  /*1a60*/  IMAD.WIDE R4, R7, 0x8, R4 ;  /* 0x0000000807047825 */ /* 0x001fca00078e0204 */
[----:B-----5:R-:W-:Y:S01]  /*1a70*/  STG.E.64 desc[UR4][R4.64], R2 ;  /* 0x0000000204007986 */ /* 0x020fe2000c101b04 */
[----:B------:R-:W-:Y:S05]  /*1a80*/  EXIT ;  /* 0x000000000000794d */ /* 0x000fea0003800000 */
.L_x_564:
        /* <DEDUP_REMOVED lines=15> */
.L_x_1892:


//--------------------- .text._Z26decompress_gpu_dfor_kernelIxLi1EEvPKhPK13BlockMetadataIT_EPK12DFORMetadataIS3_EPS3_im --------------------------
	.section	.text._Z26decompress_gpu_dfor_kernelIxLi1EEvPKhPK13BlockMetadataIT_EPK12DFORMetadataIS3_EPS3_im,"ax",@progbits
	.align	128
        .global         _Z26decompress_gpu_dfor_kernelIxLi1EEvPKhPK13BlockMetadataIT_EPK12DFORMetadataIS3_EPS3_im
        .type           _Z26decompress_gpu_dfor_kernelIxLi1EEvPKhPK13BlockMetadataIT_EPK12DFORMetadataIS3_EPS3_im,@function
        .size           _Z26decompress_gpu_dfor_kernelIxLi1EEvPKhPK13BlockMetadataIT_EPK12DFORMetadataIS3_EPS3_im,(.L_x_1893 - _Z26decompress_gpu_dfor_kernelIxLi1EEvPKhPK13BlockMetadataIT_EPK12DFORMetadataIS3_EPS3_im)
        .other          _Z26decompress_gpu_dfor_kernelIxLi1EEvPKhPK13BlockMetadataIT_EPK12DFORMetadataIS3_EPS3_im,@"STO_CUDA_ENTRY STV_DEFAULT"
_Z26decompress_gpu_dfor_kernelIxLi1EEvPKhPK13BlockMetadataIT_EPK12DFORMetadataIS3_EPS3_im:
.text._Z26decompress_gpu_dfor_kernelIxLi1EEvPKhPK13BlockMetadataIT_EPK12DFORMetadataIS3_EPS3_im:
        /* <DEDUP_REMOVED lines=57> */
.L_x_575:
        /* <DEDUP_REMOVED lines=63> */
.L_x_574:
[----:B------:R-:W-:Y:S05]  /*0780*/  BSYNC.RECONVERGENT B4 ;  /* 0x0000000000047941 */ /* 0x000fea0003800200 */
.L_x_573:
        /* <DEDUP_REMOVED lines=36> */
.L_x_577:
[----:B------:R-:W-:Y:S05]  /*09d0*/  BSYNC.RECONVERGENT B4 ;  /* 0x0000000000047941 */ /* 0x000fea0003800200 */
.L_x_576:
[----:B------:R-:W-:-:S13]  /*09e0*/  ISETP.NE.OR P0, PT, R20, RZ, P0 ;  /* 0x000000ff1400720c */ /* 0x000fda0000705670 */
[----:B------:R-:W-:Y:S05]  /*09f0*/  @!P0 BREAK.RELIABLE B0 ;  /* 0x0000000000008942 */ /* 0x000fea0003800100 */
[----:B------:R-:W-:Y:S05]  /*0a00*/  @!P0 BRA `(.L_x_570) ;  /* 0x00000000004c8947 */ /* 0x000fea0003800000 */
.L_x_572:
[----:B------:R-:W-:Y:S05]  /*0a10*/  BSYNC.RELIABLE B0 ;  /* 0x0000000000007941 */ /* 0x000fea0003800100 */
.L_x_571:
        /* <DEDUP_REMOVED lines=18> */
.L_x_570:
[----:B------:R-:W-:Y:S05]  /*0b40*/  BSYNC.RECONVERGENT B1 ;  /* 0x0000000000017941 */ /* 0x000fea0003800200 */
.L_x_569:
[----:B------:R-:W-:Y:S02]  /*0b50*/  IMAD.SHL.U32 R15, R15, 0x8, RZ ;  /* 0x000000080f0f7824 */ /* 0x000fe400078e00ff */
[----:B------:R-:W-:-:S07]  /*0b60*/  IMAD.MOV R14, RZ, RZ, -R14 ;  /* 0x000000ffff0e7224 */ /* 0x000fce00078e0a0e */
.L_x_578:
        /* <DEDUP_REMOVED lines=9> */
.L_x_568:
[----:B------:R-:W-:Y:S05]  /*0c00*/  BSYNC.RECONVERGENT B2 ;  /* 0x0000000000027941 */ /* 0x000fea0003800200 */
.L_x_567:
        /* <DEDUP_REMOVED lines=28> */
.L_x_585:
        /* <DEDUP_REMOVED lines=25> */
.L_x_584:
[----:B------:R-:W-:Y:S05]  /*0f60*/  BSYNC.RECONVERGENT B2 ;  /* 0x0000000000027941 */ /* 0x000fea0003800200 */
.L_x_583:
        /* <DEDUP_REMOVED lines=18> */
.L_x_587:
[----:B------:R-:W-:Y:S05]  /*1090*/  BSYNC.RECONVERGENT B2 ;  /* 0x0000000000027941 */ /* 0x000fea0003800200 */
.L_x_586:
[----:B------:R-:W-:-:S13]  /*10a0*/  ISETP.NE.OR P0, PT, R13, RZ, P0 ;  /* 0x000000ff0d00720c */ /* 0x000fda0000705670 */
[----:B------:R-:W-:Y:S05]  /*10b0*/  @!P0 BREAK.RELIABLE B1 ;  /* 0x0000000000018942 */ /* 0x000fea0003800100 */
[----:B------:R-:W-:Y:S05]  /*10c0*/  @!P0 BRA `(.L_x_588) ;  /* 0x0000000000308947 */ /* 0x000fea0003800000 */
.L_x_582:
[----:B------:R-:W-:Y:S05]  /*10d0*/  BSYNC.RELIABLE B1 ;  /* 0x0000000000017941 */ /* 0x000fea0003800100 */
.L_x_581:
        /* <DEDUP_REMOVED lines=11> */
.L_x_588:
[----:B------:R-:W-:Y:S05]  /*1190*/  BSYNC.RECONVERGENT B0 ;  /* 0x0000000000007941 */ /* 0x000fea0003800200 */
.L_x_580:
        /* <DEDUP_REMOVED lines=15> */
.L_x_579:
        /* <DEDUP_REMOVED lines=28> */
.L_x_591:
        /* <DEDUP_REMOVED lines=25> */
.L_x_590:
[----:B------:R-:W-:Y:S05]  /*15e0*/  BSYNC.RECONVERGENT B0 ;  /* 0x0000000000007941 */ /* 0x000fea0003800200 */
.L_x_589:
        /* <DEDUP_REMOVED lines=31> */
.L_x_566:
[----:B------:R-:W-:Y:S05]  /*17e0*/  BSYNC.RECONVERGENT B3 ;  /* 0x0000000000037941 */ /* 0x000fea0003800200 */
.L_x_565:
        /* <DEDUP_REMOVED lines=88> */
.L_x_593:
        /* <DEDUP_REMOVED lines=73> */
.L_x_592:
        /* <DEDUP_REMOVED lines=18> */
.L_x_594:
        /* <DEDUP_REMOVED lines=14> */
.L_x_1893:


//--------------------- .text._Z25decompress_gpu_for_kernelIxLi1EEvPKhPK13BlockMetadataIT_EPS3_i --------------------------
	.section	.text._Z25decompress_gpu_for_kernelIxLi1EEvPKhPK13BlockMetadataIT_EPS3_i,"ax",@progbits
	.align	128
        .global         _Z25decompress_gpu_for_kernelIxLi1EEvPKhPK13BlockMetadataIT_EPS3_i
        .type           _Z25decompress_gpu_for_kernelIxLi1EEvPKhPK13BlockMetadataIT_EPS3_i,@function
        .size           _Z25decompress_gpu_for_kernelIxLi1EEvPKhPK13BlockMetadataIT_EPS3_i,(.L_x_1894 - _Z25decompress_gpu_for_kernelIxLi1EEvPKhPK13BlockMetadataIT_EPS3_i)
        .other          _Z25decompress_gpu_for_kernelIxLi1EEvPKhPK13BlockMetadataIT_EPS3_i,@"STO_CUDA_ENTRY STV_DEFAULT"
_Z25decompress_gpu_for_kernelIxLi1EEvPKhPK13BlockMetadataIT_EPS3_i:
.text._Z25decompress_gpu_for_kernelIxLi1EEvPKhPK13BlockMetadataIT_EPS3_i:
        /* <DEDUP_REMOVED lines=39> */
.L_x_603:
        /* <DEDUP_REMOVED lines=35> */
.L_x_602:
[----:B------:R-:W-:Y:S05]  /*04a0*/  BSYNC.RECONVERGENT B3 ;  /* 0x0000000000037941 */ /* 0x000fea0003800200 */
.L_x_601:
        /* <DEDUP_REMOVED lines=22> */
.L_x_605:
[----:B------:R-:W-:Y:S05]  /*0610*/  BSYNC.RECONVERGENT B3 ;  /* 0x0000000000037941 */ /* 0x000fea0003800200 */
.L_x_604:
[----:B------:R-:W-:-:S13]  /*0620*/  ISETP.NE.OR P0, PT, R10, RZ, P0 ;  /* 0x000000ff0a00720c */ /* 0x000fda0000705670 */
[----:B------:R-:W-:Y:S05]  /*0630*/  @!P0 BREAK.RELIABLE B2 ;  /* 0x0000000000028942 */ /* 0x000fea0003800100 */
[----:B------:R-:W-:Y:S05]  /*0640*/  @!P0 BRA `(.L_x_598) ;  /* 0x0000000000348947 */ /* 0x000fea0003800000 */
.L_x_600:
[----:B------:R-:W-:Y:S05]  /*0650*/  BSYNC.RELIABLE B2 ;  /* 0x0000000000027941 */ /* 0x000fea0003800100 */
.L_x_599:
        /* <DEDUP_REMOVED lines=12> */
.L_x_598:
[----:B------:R-:W-:Y:S05]  /*0720*/  BSYNC.RECONVERGENT B1 ;  /* 0x0000000000017941 */ /* 0x000fea0003800200 */
.L_x_597:
        /* <DEDUP_REMOVED lines=28> */
.L_x_612:
        /* <DEDUP_REMOVED lines=25> */
.L_x_611:
[----:B------:R-:W-:Y:S05]  /*0a80*/  BSYNC.RECONVERGENT B3 ;  /* 0x0000000000037941 */ /* 0x000fea0003800200 */
.L_x_610:
        /* <DEDUP_REMOVED lines=18> */
.L_x_614:
[----:B------:R-:W-:Y:S05]  /*0bb0*/  BSYNC.RECONVERGENT B3 ;  /* 0x0000000000037941 */ /* 0x000fea0003800200 */
.L_x_613:
[----:B------:R-:W-:-:S13]  /*0bc0*/  ISETP.NE.OR P0, PT, R11, RZ, P0 ;  /* 0x000000ff0b00720c */ /* 0x000fda0000705670 */
[----:B------:R-:W-:Y:S05]  /*0bd0*/  @!P0 BREAK.RELIABLE B2 ;  /* 0x0000000000028942 */ /* 0x000fea0003800100 */
[----:B------:R-:W-:Y:S05]  /*0be0*/  @!P0 BRA `(.L_x_615) ;  /* 0x0000000000308947 */ /* 0x000fea0003800000 */
.L_x_609:
[----:B------:R-:W-:Y:S05]  /*0bf0*/  BSYNC.RELIABLE B2 ;  /* 0x0000000000027941 */ /* 0x000fea0003800100 */
.L_x_608:
        /* <DEDUP_REMOVED lines=11> */
.L_x_615:
[----:B------:R-:W-:Y:S05]  /*0cb0*/  BSYNC.RECONVERGENT B1 ;  /* 0x0000000000017941 */ /* 0x000fea0003800200 */
.L_x_607:
        /* <DEDUP_REMOVED lines=16> */
.L_x_606:
        /* <DEDUP_REMOVED lines=27> */
.L_x_623:
        /* <DEDUP_REMOVED lines=25> */
.L_x_622:
[----:B------:R-:W-:Y:S05]  /*1100*/  BSYNC.RECONVERGENT B4 ;  /* 0x0000000000047941 */ /* 0x000fea0003800200 */
.L_x_621:
        /* <DEDUP_REMOVED lines=18> */
.L_x_625:
[----:B------:R-:W-:Y:S05]  /*1230*/  BSYNC.RECONVERGENT B4 ;  /* 0x0000000000047941 */ /* 0x000fea0003800200 */
.L_x_624:
[----:B------:R-:W-:-:S13]  /*1240*/  ISETP.NE.OR P0, PT, R11, RZ, P0 ;  /* 0x000000ff0b00720c */ /* 0x000fda0000705670 */
[----:B------:R-:W-:Y:S05]  /*1250*/  @!P0 BREAK.RELIABLE B1 ;  /* 0x0000000000018942 */ /* 0x000fea0003800100 */
[----:B------:R-:W-:Y:S05]  /*1260*/  @!P0 BRA `(.L_x_626) ;  /* 0x0000000000308947 */ /* 0x000fea0003800000 */
.L_x_620:
[----:B------:R-:W-:Y:S05]  /*1270*/  BSYNC.RELIABLE B1 ;  /* 0x0000000000017941 */ /* 0x000fea0003800100 */
.L_x_619:
        /* <DEDUP_REMOVED lines=11> */
.L_x_626:
[----:B------:R-:W-:Y:S05]  /*1330*/  BSYNC.RECONVERGENT B2 ;  /* 0x0000000000027941 */ /* 0x000fea0003800200 */
.L_x_618:
[----:B------:R-:W-:Y:S01]  /*1340*/  IMAD.MOV.U32 R9, RZ, RZ, -0x1 ;  /* 0xffffffffff097424 */ /* 0x000fe200078e00ff */
[----:B------:R-:W-:-:S04]  /*1350*/  LOP3.LUT R4, R4, 0x7, RZ, 0xc0, !PT ;  /* 0x0000000704047812 */ /* 0x000fc800078ec0ff */
[----:B------:R-:W-:Y:S02]  /*1360*/  SHF.R.U64 R5, R5, R4, R14 ;  /* 0x0000000405057219 */ /* 0x000fe4000000120e */
[----:B------:R-:W-:-:S04]  /*1370*/  SHF.L.U32 R0, R9, R0, RZ ;  /* 0x0000000009007219 */ /* 0x000fc800000006ff */
[----:B------:R-:W-:-:S07]  /*1380*/  LOP3.LUT R9, R5, 0xfffffffe, R0, 0x70, !PT ;  /* 0xfffffffe05097812 */ /* 0x000fce00078e7000 */
.L_x_617:
[----:B------:R-:W-:Y:S05]  /*1390*/  BSYNC.RECONVERGENT B3 ;  /* 0x0000000000037941 */ /* 0x000fea0003800200 */
.L_x_616:
[----:B-----5:R-:W-:-:S05]  /*13a0*/  IADD3 R2, P0, PT, R9, R2, RZ ;  /* 0x0000000209027210 */ /* 0x020fca0007f1e0ff */
[----:B------:R-:W-:-:S08]  /*13b0*/  IMAD.X R3, R10, 0x1, R3, P0 ;  /* 0x000000010a037824 */ /* 0x000fd000000e0603 */
.L_x_596:
[----:B------:R-:W-:Y:S05]  /*13c0*/  BSYNC.RECONVERGENT B0 ;  /* 0x0000000000007941 */ /* 0x000fea0003800200 */
.L_x_595:
[----:B------:R-:W-:Y:S05]  /*13d0*/  WARPSYNC.ALL ;  /* 0x0000000000007948 */ /* 0x000fea0003800000 */
[----:B------:R-:W0:Y:S01]  /*13e0*/  LDC.64 R4, c[0x0][0x390] ;  /* 0x0000e400ff047b82 */ /* 0x000e220000000a00 */
[----:B------:R-:W-:-:S04]  /*13f0*/  IMAD R7, R7, 0x80, R6 ;  /* 0x0000008007077824 */ /* 0x000fc800078e0206 */
[----:B0-----:R-:W-:-:S05]  /*1400*/  IMAD.WIDE R4, R7, 0x8, R4 ;  /* 0x0000000807047825 */ /* 0x001fca00078e0204 */
[----:B-----5:R-:W-:Y:S01]  /*1410*/  STG.E.64 desc[UR4][R4.64], R2 ;  /* 0x0000000204007986 */ /* 0x020fe2000c101b04 */
[----:B------:R-:W-:Y:S05]  /*1420*/  EXIT ;  /* 0x000000000000794d */ /* 0x000fea0003800000 */
.L_x_627:
        /* <DEDUP_REMOVED lines=13> */
.L_x_1894:


//--------------------- .text._Z25serialize_data_gpu_kernelIxEvPhPK20SerializedDataHeaderPKhPK13BlockMetadataIT_EPK12DFORMetadataIS7_EPK12RFORMetadata20CompressionAlgorithm --------------------------
	.section	.text._Z25serialize_data_gpu_kernelIxEvPhPK20SerializedDataHeaderPKhPK13BlockMetadataIT_EPK12DFORMetadataIS7_EPK12RFORMetadata20CompressionAlgorithm,"ax",@progbits
	.align	128
        .global         _Z25serialize_data_gpu_kernelIxEvPhPK20SerializedDataHeaderPKhPK13BlockMetadataIT_EPK12DFORMetadataIS7_EPK12RFORMetadata20CompressionAlgorithm
        .type           _Z25serialize_data_gpu_kernelIxEvPhPK20SerializedDataHeaderPKhPK13BlockMetadataIT_EPK12DFORMetadataIS7_EPK12RFORMetadata20CompressionAlgorithm,@function
        .size           _Z25serialize_data_gpu_kernelIxEvPhPK20SerializedDataHeaderPKhPK13BlockMetadataIT_EPK12DFORMetadataIS7_EPK12RFORMetadata20CompressionAlgorithm,(.L_x_1873 - _Z25serialize_data_gpu_kernelIxEvPhPK20SerializedDataHeaderPKhPK13BlockMetadataIT_EPK12DFORMetadataIS7_EPK12RFORMetadata20CompressionAlgorithm)
        .other          _Z25serialize_data_gpu_kernelIxEvPhPK20SerializedDataHeaderPKhPK13BlockMetadataIT_EPK12DFORMetadataIS7_EPK12RFORMetadata20CompressionAlgorithm,@"STO_CUDA_ENTRY STV_DEFAULT"
_Z25serialize_data_gpu_kernelIxEvPhPK20SerializedDataHeaderPKhPK13BlockMetadataIT_EPK12DFORMetadataIS7_EPK12RFORMetadata20CompressionAlgorithm:
.text._Z25serialize_data_gpu_kernelIxEvPhPK20SerializedDataHeaderPKhPK13BlockMetadataIT_EPK12DFORMetadataIS7_EPK12RFORMetadata20CompressionAlgorithm:
        /* <DEDUP_REMOVED lines=220> */
.L_x_629:
[----:B0-----:R-:W-:Y:S05]  /*0dc0*/  BSYNC.RECONVERGENT B0 ;  /* 0x0000000000007941 */ /* 0x001fea0003800200 */
.L_x_628:
        /* <DEDUP_REMOVED lines=76> */
.L_x_631:
[----:B------:R-:W-:Y:S05]  /*1290*/  BSYNC.RECONVERGENT B0 ;  /* 0x0000000000007941 */ /* 0x000fea0003800200 */
.L_x_630:
[----:B------:R-:W-:Y:S01]  /*12a0*/  UISETP.NE.AND UP0, UPT, UR8, 0x1, UPT ;  /* 0x000000010800788c */ /* 0x000fe2000bf05270 */
[----:B------:R-:W-:-:S08]  /*12b0*/  PLOP3.LUT P0, PT, PT, PT, PT, 0x8, 0x80 ;  /* 0x000000000080781c */ /* 0x000fd00003f0e170 */
[----:B------:R-:W-:Y:S05]  /*12c0*/  BRA.U UP0, `(.L_x_632) ;  /* 0x0000000100087547 */ /* 0x000fea000b800000 */
[----:B-1----:R-:W2:Y:S02]  /*12d0*/  LDG.E R3, desc[UR4][R4.64+0x18] ;  /* 0x0000180404037981 */ /* 0x002ea4000c1e1900 */
[----:B--2---:R-:W-:-:S13]  /*12e0*/  ISETP.LT.U32.AND P0, PT, R0, R3, PT ;  /* 0x000000030000720c */ /* 0x004fda0003f01070 */
.L_x_632:
        /* <DEDUP_REMOVED lines=45> */
.L_x_634:
[----:B------:R-:W0:Y:S01]  /*15c0*/  LDCU.64 UR6, c[0x0][0x3a8] ;  /* 0x00007500ff0677ac */ /* 0x000e220008000a00 */
[----:B------:R-:W-:Y:S01]  /*15d0*/  PLOP3.LUT P0, PT, PT, PT, PT, 0x8, 0x80 ;  /* 0x000000000080781c */ /* 0x000fe20003f0e170 */
[----:B------:R-:W-:Y:S01]  /*15e0*/  UISETP.NE.AND UP0, UPT, UR8, 0x2, UPT ;  /* 0x000000020800788c */ /* 0x000fe2000bf05270 */
[----:B0-----:R-:W-:-:S08]  /*15f0*/  ISETP.EQ.U32.AND P1, PT, RZ, UR6, PT ;  /* 0x00000006ff007c0c */ /* 0x001fd0000bf22070 */
[----:B------:R-:W-:Y:S05]  /*1600*/  BRA.U UP0, `(.L_x_636) ;  /* 0x0000000100087547 */ /* 0x000fea000b800000 */
[----:B-1----:R-:W2:Y:S02]  /*1610*/  LDG.E R3, desc[UR4][R4.64+0x18] ;  /* 0x0000180404037981 */ /* 0x002ea4000c1e1900 */
[----:B--2---:R-:W-:-:S13]  /*1620*/  ISETP.LT.U32.AND P0, PT, R0, R3, PT ;  /* 0x000000030000720c */ /* 0x004fda0003f01070 */
.L_x_636:
        /* <DEDUP_REMOVED lines=33> */
.L_x_635:
[----:B------:R-:W-:Y:S05]  /*1840*/  BSYNC.RECONVERGENT B0 ;  /* 0x0000000000007941 */ /* 0x000fea0003800200 */
.L_x_633:
        /* <DEDUP_REMOVED lines=28> */
.L_x_637:
[----:B------:R-:W-:-:S07]  /*1a10*/  MOV R6, 0x1a30 ;  /* 0x00001a3000067802 */ /* 0x000fce0000000f00 */
[----:B------:R-:W-:Y:S05]  /*1a20*/  CALL.REL.NOINC `($__internal_2_$__cuda_sm20_div_u64) ;  /* 0x0000000400547944 */ /* 0x000fea0003c00000 */
.L_x_638:
        /* <DEDUP_REMOVED lines=38> */
.L_x_641:
        /* <DEDUP_REMOVED lines=14> */
.L_x_640:
[----:B------:R-:W-:Y:S05]  /*1d70*/  BSYNC.RECONVERGENT B0 ;  /* 0x0000000000007941 */ /* 0x000fea0003800200 */
.L_x_639:
[----:B------:R-:W-:Y:S05]  /*1d80*/  @P0 EXIT ;  /* 0x000000000000094d */ /* 0x000fea0003800000 */
[----:B------:R-:W0:Y:S01]  /*1d90*/  LDC.64 R6, c[0x0][0x388] ;  /* 0x0000e200ff067b82 */ /* 0x000e220000000a00 */
[----:B------:R-:W1:Y:S01]  /*1da0*/  LDCU.64 UR8, c[0x0][0x380] ;  /* 0x00007000ff0877ac */ /* 0x000e620008000a00 */
[----:B------:R-:W2:Y:S02]  /*1db0*/  LDCU.64 UR6, c[0x0][0x390] ;  /* 0x00007200ff0677ac */ /* 0x000ea40008000a00 */
.L_x_642:
        /* <DEDUP_REMOVED lines=28> */
        .weak           $__internal_2_$__cuda_sm20_div_u64
        .type           $__internal_2_$__cuda_sm20_div_u64,@function
        .size           $__internal_2_$__cuda_sm20_div_u64,(.L_x_1873 - $__internal_2_$__cuda_sm20_div_u64)
$__internal_2_$__cuda_sm20_div_u64:
        /* <DEDUP_REMOVED lines=65> */
[----:B------:R-:W-:Y:S06]  /*2390*/  RET.REL.NODEC R6 `(_Z25serialize_data_gpu_kernelIxEvPhPK20SerializedDataHeaderPKhPK13BlockMetadataIT_EPK12DFORMetadataIS7_EPK12RFORMetadata20CompressionAlgorithm) ;  /* 0xffffffdc06187950 */ /* 0x000fec0003c3ffff */
.L_x_643:
        /* <DEDUP_REMOVED lines=14> */
.L_x_1873:


//--------------------- .text._Z27deserialize_data_gpu_kernelIxEvPKhPK20SerializedDataHeaderPhP13BlockMetadataIT_EP12DFORMetadataIS7_EP12RFORMetadata20CompressionAlgorithm --------------------------
	.section	.text._Z27deserialize_data_gpu_kernelIxEvPKhPK20SerializedDataHeaderPhP13BlockMetadataIT_EP12DFORMetadataIS7_EP12RFORMetadata20CompressionAlgorithm,"ax",@progbits
	.align	128
        .global         _Z27deserialize_data_gpu_kernelIxEvPKhPK20SerializedDataHeaderPhP13BlockMetadataIT_EP12DFORMetadataIS7_EP12RFORMetadata20CompressionAlgorithm
        .type           _Z27deserialize_data_gpu_kernelIxEvPKhPK20SerializedDataHeaderPhP13BlockMetadataIT_EP12DFORMetadataIS7_EP12RFORMetadata20CompressionAlgorithm,@function
        .size           _Z27deserialize_data_gpu_kernelIxEvPKhPK20SerializedDataHeaderPhP13BlockMetadataIT_EP12DFORMetadataIS7_EP12RFORMetadata20CompressionAlgorithm,(.L_x_1874 - _Z27deserialize_data_gpu_kernelIxEvPKhPK20SerializedDataHeaderPhP13BlockMetadataIT_EP12DFORMetadataIS7_EP12RFORMetadata20CompressionAlgorithm)
        .other          _Z27deserialize_data_gpu_kernelIxEvPKhPK20SerializedDataHeaderPhP13BlockMetadataIT_EP12DFORMetadataIS7_EP12RFORMetadata20CompressionAlgorithm,@"STO_CUDA_ENTRY STV_DEFAULT"
_Z27deserialize_data_gpu_kernelIxEvPKhPK20SerializedDataHeaderPhP13BlockMetadataIT_EP12DFORMetadataIS7_EP12RFORMetadata20CompressionAlgorithm:
.text._Z27deserialize_data_gpu_kernelIxEvPKhPK20SerializedDataHeaderPhP13BlockMetadataIT_EP12DFORMetadataIS7_EP12RFORMetadata20CompressionAlgorithm:
        /* <DEDUP_REMOVED lines=83> */
.L_x_645:
[----:B------:R-:W-:Y:S05]  /*0530*/  BSYNC.RECONVERGENT B0 ;  /* 0x0000000000007941 */ /* 0x000fea0003800200 */
.L_x_644:
[----:B------:R-:W-:Y:S01]  /*0540*/  UISETP.NE.AND UP0, UPT, UR8, 0x1, UPT ;  /* 0x000000010800788c */ /* 0x000fe2000bf05270 */
[----:B------:R-:W-:-:S08]  /*0550*/  PLOP3.LUT P0, PT, PT, PT, PT, 0x8, 0x80 ;  /* 0x000000000080781c */ /* 0x000fd00003f0e170 */
[----:B------:R-:W-:Y:S05]  /*0560*/  BRA.U UP0, `(.L_x_646) ;  /* 0x0000000100087547 */ /* 0x000fea000b800000 */
[----:B-1----:R-:W2:Y:S02]  /*0570*/  LDG.E R5, desc[UR4][R2.64+0x18] ;  /* 0x0000180402057981 */ /* 0x002ea4000c1e1900 */
[----:B--2---:R-:W-:-:S13]  /*0580*/  ISETP.LT.U32.AND P0, PT, R0, R5, PT ;  /* 0x000000050000720c */ /* 0x004fda0003f01070 */
.L_x_646:
        /* <DEDUP_REMOVED lines=45> */
.L_x_648:
[----:B------:R-:W0:Y:S01]  /*0860*/  LDCU.64 UR6, c[0x0][0x3a8] ;  /* 0x00007500ff0677ac */ /* 0x000e220008000a00 */
[----:B------:R-:W-:Y:S01]  /*0870*/  PLOP3.LUT P0, PT, PT, PT, PT, 0x8, 0x80 ;  /* 0x000000000080781c */ /* 0x000fe20003f0e170 */
[----:B------:R-:W-:Y:S01]  /*0880*/  UISETP.NE.AND UP0, UPT, UR8, 0x2, UPT ;  /* 0x000000020800788c */ /* 0x000fe2000bf05270 */
[----:B0-----:R-:W-:-:S08]  /*0890*/  ISETP.EQ.U32.AND P1, PT, RZ, UR6, PT ;  /* 0x00000006ff007c0c */ /* 0x001fd0000bf22070 */
[----:B------:R-:W-:Y:S05]  /*08a0*/  BRA.U UP0, `(.L_x_650) ;  /* 0x0000000100087547 */ /* 0x000fea000b800000 */
[----:B-1----:R-:W2:Y:S02]  /*08b0*/  LDG.E R5, desc[UR4][R2.64+0x18] ;  /* 0x0000180402057981 */ /* 0x002ea4000c1e1900 */
[----:B--2---:R-:W-:-:S13]  /*08c0*/  ISETP.LT.U32.AND P0, PT, R0, R5, PT ;  /* 0x000000050000720c */ /* 0x004fda0003f01070 */
.L_x_650:
        /* <DEDUP_REMOVED lines=33> */
.L_x_649:
[----:B------:R-:W-:Y:S05]  /*0ae0*/  BSYNC.RECONVERGENT B0 ;  /* 0x0000000000007941 */ /* 0x000fea0003800200 */
.L_x_647:
        /* <DEDUP_REMOVED lines=28> */
.L_x_651:
[----:B------:R-:W-:-:S07]  /*0cb0*/  MOV R6, 0xcd0 ;  /* 0x00000cd000067802 */ /* 0x000fce0000000f00 */
[----:B------:R-:W-:Y:S05]  /*0cc0*/  CALL.REL.NOINC `($__internal_3_$__cuda_sm20_div_u64) ;  /* 0x0000000400547944 */ /* 0x000fea0003c00000 */
.L_x_652:
        /* <DEDUP_REMOVED lines=38> */
.L_x_655:
        /* <DEDUP_REMOVED lines=14> */
.L_x_654:
[----:B------:R-:W-:Y:S05]  /*1010*/  BSYNC.RECONVERGENT B0 ;  /* 0x0000000000007941 */ /* 0x000fea0003800200 */
.L_x_653:
[----:B------:R-:W-:Y:S05]  /*1020*/  @P0 EXIT ;  /* 0x000000000000094d */ /* 0x000fea0003800000 */
[----:B-1----:R-:W0:Y:S01]  /*1030*/  LDC.64 R6, c[0x0][0x388] ;  /* 0x0000e200ff067b82 */ /* 0x002e220000000a00 */
[----:B------:R-:W1:Y:S02]  /*1040*/  LDCU.64 UR6, c[0x0][0x380] ;  /* 0x00007000ff0677ac */ /* 0x000e640008000a00 */
.L_x_656:
        /* <DEDUP_REMOVED lines=29> */
        .weak           $__internal_3_$__cuda_sm20_div_u64
        .type           $__internal_3_$__cuda_sm20_div_u64,@function
        .size           $__internal_3_$__cuda_sm20_div_u64,(.L_x_1874 - $__internal_3_$__cuda_sm20_div_u64)
$__internal_3_$__cuda_sm20_div_u64:
        /* <DEDUP_REMOVED lines=65> */
[----:B------:R-:W-:Y:S06]  /*1630*/  RET.REL.NODEC R6 `(_Z27deserialize_data_gpu_kernelIxEvPKhPK20SerializedDataHeaderPhP13BlockMetadataIT_EP12DFORMetadataIS7_EP12RFORMetadata20CompressionAlgorithm) ;  /* 0xffffffe806707950 */ /* 0x000fec0003c3ffff */
.L_x_657:
        /* <DEDUP_REMOVED lines=12> */
.L_x_1874:


//--------------------- .text._Z43decompress_random_access_block_based_kernelImEvPKhPK13BlockMetadataIT_EPK12DFORMetadataIS3_EPK12RFORMetadataPKjPS3_i20CompressionAlgorithmm --------------------------
	.section	.text._Z43decompress_random_access_block_based_kernelImEvPKhPK13BlockMetadataIT_EPK12DFORMetadataIS3_EPK12RFORMetadataPKjPS3_i20CompressionAlgorithmm,"ax",@progbits
	.align	128
        .global         _Z43decompress_random_access_block_based_kernelImEvPKhPK13BlockMetadataIT_EPK12DFORMetadataIS3_EPK12RFORMetadataPKjPS3_i20CompressionAlgorithmm
        .type           _Z43decompress_random_access_block_based_kernelImEvPKhPK13BlockMetadataIT_EPK12DFORMetadataIS3_EPK12RFORMetadataPKjPS3_i20CompressionAlgorithmm,@function
        .size           _Z43decompress_random_access_block_based_kernelImEvPKhPK13BlockMetadataIT_EPK12DFORMetadataIS3_EPK12RFORMetadataPKjPS3_i20CompressionAlgorithmm,(.L_x_1897 - _Z43decompress_random_access_block_based_kernelImEvPKhPK13BlockMetadataIT_EPK12DFORMetadataIS3_EPK12RFORMetadataPKjPS3_i20CompressionAlgorithmm)
        .other          _Z43decompress_random_access_block_based_kernelImEvPKhPK13BlockMetadataIT_EPK12DFORMetadataIS3_EPK12RFORMetadataPKjPS3_i20CompressionAlgorithmm,@"STO_CUDA_ENTRY STV_DEFAULT"
_Z43decompress_random_access_block_based_kernelImEvPKhPK13BlockMetadataIT_EPK12DFORMetadataIS3_EPK12RFORMetadataPKjPS3_i20CompressionAlgorithmm:
.text._Z43decompress_random_access_block_based_kernelImEvPKhPK13BlockMetadataIT_EPK12DFORMetadataIS3_EPK12RFORMetadataPKjPS3_i20CompressionAlgorithmm:
        /* <DEDUP_REMOVED lines=35> */
.L_x_697:
        /* <DEDUP_REMOVED lines=29> */
.L_x_668:
        /* <DEDUP_REMOVED lines=35> */
.L_x_667:
        /* <DEDUP_REMOVED lines=21> */
.L_x_669:
[----:B------:R-:W-:-:S13]  /*0780*/  ISETP.NE.OR P0, PT, R14, RZ, P0 ;  /* 0x000000ff0e00720c */ /* 0x000fda0000705670 */
[----:B------:R-:W-:Y:S05]  /*0790*/  @!P0 BRA `(.L_x_665) ;  /* 0x0000000000308947 */ /* 0x000fea0003800000 */
.L_x_666:
        /* <DEDUP_REMOVED lines=12> */
.L_x_665:
        /* <DEDUP_REMOVED lines=28> */
.L_x_676:
        /* <DEDUP_REMOVED lines=95> */
.L_x_675:
[----:B------:R-:W-:Y:S05]  /*1010*/  BSYNC.RECONVERGENT B4 ;  /* 0x0000000000047941 */ /* 0x000fea0003800200 */
.L_x_674:
        /* <DEDUP_REMOVED lines=51> */
.L_x_678:
[----:B------:R-:W-:Y:S05]  /*1350*/  BSYNC.RECONVERGENT B4 ;  /* 0x0000000000047941 */ /* 0x000fea0003800200 */
.L_x_677:
[----:B------:R-:W-:-:S13]  /*1360*/  ISETP.NE.OR P0, PT, R15, R14, P0 ;  /* 0x0000000e0f00720c */ /* 0x000fda0000705670 */
[----:B------:R-:W-:Y:S05]  /*1370*/  @!P0 BREAK.RELIABLE B2 ;  /* 0x0000000000028942 */ /* 0x000fea0003800100 */
[----:B------:R-:W-:Y:S05]  /*1380*/  @!P0 BRA `(.L_x_679) ;  /* 0x0000000000708947 */ /* 0x000fea0003800000 */
.L_x_673:
[----:B------:R-:W-:Y:S05]  /*1390*/  BSYNC.RELIABLE B2 ;  /* 0x0000000000027941 */ /* 0x000fea0003800100 */
.L_x_672:
[----:B------:R-:W-:Y:S01]  /*13a0*/  BSSY.RECONVERGENT B2, `(.L_x_679) ;  /* 0x000001a000027945 */ /* 0x000fe20003800200 */
.L_x_680:
        /* <DEDUP_REMOVED lines=26> */
.L_x_679:
[----:B------:R-:W-:Y:S05]  /*1550*/  BSYNC.RECONVERGENT B3 ;  /* 0x0000000000037941 */ /* 0x000fea0003800200 */
.L_x_671:
        /* <DEDUP_REMOVED lines=37> */
.L_x_682:
[----:B------:R-:W-:Y:S05]  /*17b0*/  BSYNC.RECONVERGENT B2 ;  /* 0x0000000000027941 */ /* 0x000fea0003800200 */
.L_x_681:
        /* <DEDUP_REMOVED lines=12> */
.L_x_670:
        /* <DEDUP_REMOVED lines=31> */
.L_x_691:
        /* <DEDUP_REMOVED lines=94> */
.L_x_690:
[----:B------:R-:W-:Y:S05]  /*2050*/  BSYNC.RECONVERGENT B5 ;  /* 0x0000000000057941 */ /* 0x000fea0003800200 */
.L_x_689:
        /* <DEDUP_REMOVED lines=51> */
.L_x_693:
[----:B------:R-:W-:Y:S05]  /*2390*/  BSYNC.RECONVERGENT B5 ;  /* 0x0000000000057941 */ /* 0x000fea0003800200 */
.L_x_692:
[----:B------:R-:W-:-:S13]  /*23a0*/  ISETP.NE.OR P0, PT, R18, R21, P0 ;  /* 0x000000151200720c */ /* 0x000fda0000705670 */
[----:B------:R-:W-:Y:S05]  /*23b0*/  @!P0 BREAK.RELIABLE B2 ;  /* 0x0000000000028942 */ /* 0x000fea0003800100 */
[----:B------:R-:W-:Y:S05]  /*23c0*/  @!P0 BRA `(.L_x_686) ;  /* 0x0000000000688947 */ /* 0x000fea0003800000 */
.L_x_688:
[----:B------:R-:W-:Y:S05]  /*23d0*/  BSYNC.RELIABLE B2 ;  /* 0x0000000000027941 */ /* 0x000fea0003800100 */
.L_x_687:
        /* <DEDUP_REMOVED lines=25> */
.L_x_686:
[----:B------:R-:W-:Y:S05]  /*2570*/  BSYNC.RECONVERGENT B3 ;  /* 0x0000000000037941 */ /* 0x000fea0003800200 */
.L_x_685:
        /* <DEDUP_REMOVED lines=28> */
.L_x_695:
[----:B------:R-:W-:Y:S05]  /*2740*/  BSYNC.RECONVERGENT B2 ;  /* 0x0000000000027941 */ /* 0x000fea0003800200 */
.L_x_694:
[----:B------:R-:W-:-:S04]  /*2750*/  SHF.R.U64 R13, R24, R13, R22 ;  /* 0x0000000d180d7219 */ /* 0x000fc80000001216 */
[----:B------:R-:W-:-:S07]  /*2760*/  LOP3.LUT R13, R13, 0xfffffffe, R18, 0x70, !PT ;  /* 0xfffffffe0d0d7812 */ /* 0x000fce00078e7012 */
.L_x_684:
[----:B------:R-:W-:Y:S05]  /*2770*/  BSYNC.RECONVERGENT B4 ;  /* 0x0000000000047941 */ /* 0x000fea0003800200 */
.L_x_683:
[----:B------:R-:W-:Y:S01]  /*2780*/  IADD3 R14, P0, PT, R2, R13, RZ ;  /* 0x0000000d020e7210 */ /* 0x000fe20007f1e0ff */
[----:B------:R-:W-:Y:S01]  /*2790*/  UMOV UR4, URZ ;  /* 0x000000ff00047c82 */ /* 0x000fe20008000000 */
[----:B------:R-:W-:Y:S02]  /*27a0*/  IMAD R13, R4, 0x8, R1 ;  /* 0x00000008040d7824 */ /* 0x000fe400078e0201 */
[----:B------:R-:W-:-:S05]  /*27b0*/  IADD3.X R15, PT, PT, R3, UR4, RZ, P0, !PT ;  /* 0x00000004030f7c10 */ /* 0x000fca00087fe4ff */
[----:B------:R3:W-:Y:S01]  /*27c0*/  STL.64 [R13], R14 ;  /* 0x0000000e0d007387 */ /* 0x0007e20000100a00 */
[----:B------:R-:W-:Y:S05]  /*27d0*/  BRA `(.L_x_663) ;  /* 0x0000000000087947 */ /* 0x000fea0003800000 */
.L_x_664:
[----:B0-----:R-:W-:-:S05]  /*27e0*/  IMAD R13, R4, 0x8, R1 ;  /* 0x00000008040d7824 */ /* 0x001fca00078e0201 */
[----:B------:R1:W-:Y:S02]  /*27f0*/  STL.64 [R13], R2 ;  /* 0x000000020d007387 */ /* 0x0003e40000100a00 */
.L_x_663:
[----:B------:R-:W-:Y:S05]  /*2800*/  BSYNC.RECONVERGENT B0 ;  /* 0x0000000000007941 */ /* 0x000fea0003800200 */
.L_x_662:
[----:B------:R-:W-:-:S05]  /*2810*/  VIADD R4, R4, 0x1 ;  /* 0x0000000104047836 */ /* 0x000fca0000000000 */
[----:B------:R-:W-:-:S13]  /*2820*/  ISETP.NE.AND P0, PT, R4, 0x80, PT ;  /* 0x000000800400780c */ /* 0x000fda0003f05270 */
[----:B------:R-:W-:Y:S05]  /*2830*/  @!P0 BRA `(.L_x_696) ;  /* 0x00000040005c8947 */ /* 0x000fea0003800000 */
[----:B------:R-:W-:Y:S05]  /*2840*/  BRA `(.L_x_697) ;  /* 0xffffffd800787947 */ /* 0x000fea000383ffff */
.L_x_661:
        /* <DEDUP_REMOVED lines=65> */
.L_x_660:
        /* <DEDUP_REMOVED lines=14> */
.L_x_716:
        /* <DEDUP_REMOVED lines=29> */
.L_x_704:
        /* <DEDUP_REMOVED lines=23> */
.L_x_703:
        /* <DEDUP_REMOVED lines=15> */
.L_x_705:
[----:B------:R-:W-:-:S13]  /*3170*/  ISETP.NE.OR P0, PT, R11, RZ, P0 ;  /* 0x000000ff0b00720c */ /* 0x000fda0000705670 */
[----:B------:R-:W-:Y:S05]  /*3180*/  @!P0 BRA `(.L_x_701) ;  /* 0x0000000000248947 */ /* 0x000fea0003800000 */
.L_x_702:
        /* <DEDUP_REMOVED lines=9> */
.L_x_701:
        /* <DEDUP_REMOVED lines=15> */
.L_x_708:
        /* <DEDUP_REMOVED lines=27> */
.L_x_707:
        /* <DEDUP_REMOVED lines=29> */
.L_x_710:
[----:B------:R-:W-:Y:S05]  /*3690*/  BSYNC.RECONVERGENT B2 ;  /* 0x0000000000027941 */ /* 0x000fea0003800200 */
.L_x_709:
        /* <DEDUP_REMOVED lines=12> */
.L_x_706:
        /* <DEDUP_REMOVED lines=26> */
.L_x_713:
        /* <DEDUP_REMOVED lines=34> */
.L_x_712:
[----:B------:R-:W-:Y:S05]  /*3b20*/  BSYNC.RECONVERGENT B2 ;  /* 0x0000000000027941 */ /* 0x000fea0003800200 */
.L_x_711:
        /* <DEDUP_REMOVED lines=23> */
.L_x_715:
[----:B------:R-:W-:Y:S05]  /*3ca0*/  BSYNC.RECONVERGENT B2 ;  /* 0x0000000000027941 */ /* 0x000fea0003800200 */
.L_x_714:
        /* <DEDUP_REMOVED lines=20> */
.L_x_699:
[----:B------:R-:W-:-:S05]  /*3df0*/  IMAD R10, R18, 0x8, R19 ;  /* 0x00000008120a7824 */ /* 0x000fca00078e0213 */
[----:B------:R3:W-:Y:S02]  /*3e00*/  STL.64 [R10], RZ ;  /* 0x000000ff0a007387 */ /* 0x0007e40000100a00 */
.L_x_700:
[----:B------:R-:W-:Y:S05]  /*3e10*/  BSYNC.RECONVERGENT B0 ;  /* 0x0000000000007941 */ /* 0x000fea0003800200 */
.L_x_698:
[----:B------:R-:W-:-:S05]  /*3e20*/  VIADD R18, R18, 0x1 ;  /* 0x0000000112127836 */ /* 0x000fca0000000000 */
[----:B------:R-:W-:-:S13]  /*3e30*/  ISETP.NE.AND P0, PT, R18, 0x7f, PT ;  /* 0x0000007f1200780c */ /* 0x000fda0003f05270 */
[----:B------:R-:W-:Y:S05]  /*3e40*/  @P0 BRA `(.L_x_716) ;  /* 0xffffffec00bc0947 */ /* 0x000fea000383ffff */
[----:B-----5:R4:W-:Y:S01]  /*3e50*/  STL.64 [R1], R2 ;  /* 0x0000000201007387 */ /* 0x0209e20000100a00 */
[----:B------:R-:W-:-:S07]  /*3e60*/  IMAD.MOV.U32 R0, RZ, RZ, 0x1 ;  /* 0x00000001ff007424 */ /* 0x000fce00078e00ff */
.L_x_719:
        /* <DEDUP_REMOVED lines=48> */
.L_x_718:
[----:B------:R-:W-:Y:S05]  /*4170*/  BSYNC.RECONVERGENT B0 ;  /* 0x0000000000007941 */ /* 0x000fea0003800200 */
.L_x_717:
[----:B------:R-:W-:Y:S05]  /*4180*/  BRA `(.L_x_719) ;  /* 0xfffffffc00387947 */ /* 0x000fea000383ffff */
.L_x_659:
        /* <DEDUP_REMOVED lines=94> */
.L_x_721:
[----:B------:R-:W-:Y:S05]  /*4770*/  BSYNC.RECONVERGENT B0 ;  /* 0x0000000000007941 */ /* 0x000fea0003800200 */
.L_x_720:
[----:B012---:R-:W0:Y:S02]  /*4780*/  LDC.64 R2, c[0x0][0x398] ;  /* 0x0000e600ff027b82 */ /* 0x007e240000000a00 */
[----:B0-----:R-:W-:-:S06]  /*4790*/  IMAD.WIDE.U32 R2, R13, 0xc, R2 ;  /* 0x0000000c0d027825 */ /* 0x001fcc00078e0002 */
[----:B------:R-:W2:Y:S01]  /*47a0*/  LDG.E.CONSTANT R3, desc[UR8][R2.64+0x4] ;  /* 0x0000040802037981 */ /* 0x000ea2000c1e9900 */
[----:B------:R-:W-:Y:S02]  /*47b0*/  IMAD.MOV.U32 R14, RZ, RZ, RZ ;  /* 0x000000ffff0e7224 */ /* 0x000fe400078e00ff */
[----:B------:R-:W-:Y:S01]  /*47c0*/  IMAD.MOV.U32 R13, RZ, RZ, RZ ;  /* 0x000000ffff0d7224 */ /* 0x000fe200078e00ff */
[----:B--2---:R-:W-:-:S05]  /*47d0*/  IADD3 R6, P0, PT, R3, R6, RZ ;  /* 0x0000000603067210 */ /* 0x004fca0007f1e0ff */
[----:B------:R-:W-:-:S08]  /*47e0*/  IMAD.X R18, RZ, RZ, R7, P0 ;  /* 0x000000ffff127224 */ /* 0x000fd000000e0607 */
.L_x_758:
        /* <DEDUP_REMOVED lines=27> */
.L_x_728:
        /* <DEDUP_REMOVED lines=38> */
.L_x_727:
        /* <DEDUP_REMOVED lines=22> */
.L_x_729:
[----:B------:R-:W-:-:S13]  /*4d60*/  ISETP.NE.OR P0, PT, R4, UR4, P0 ;  /* 0x0000000404007c0c */ /* 0x000fda0008705670 */
[----:B------:R-:W-:Y:S05]  /*4d70*/  @!P0 BRA `(.L_x_725) ;  /* 0x0000000000308947 */ /* 0x000fea0003800000 */
.L_x_726:
        /* <DEDUP_REMOVED lines=12> */
.L_x_725:
        /* <DEDUP_REMOVED lines=26> */
.L_x_737:
        /* <DEDUP_REMOVED lines=96> */
.L_x_736:
[----:B------:R-:W-:Y:S02]  /*55e0*/  IMAD.MOV.U32 R20, RZ, RZ, R2 ;  /* 0x000000ffff147224 */ /* 0x000fe400078e0002 */
[----:B------:R-:W-:Y:S02]  /*55f0*/  IMAD.MOV.U32 R21, RZ, RZ, R3 ;  /* 0x000000ffff157224 */ /* 0x000fe400078e0003 */
[----:B------:R-:W-:-:S07]  /*5600*/  IMAD.MOV.U32 R2, RZ, RZ, R25 ;  /* 0x000000ffff027224 */ /* 0x000fce00078e0019 */
.L_x_735:
[----:B------:R-:W-:Y:S05]  /*5610*/  BSYNC.RECONVERGENT B4 ;  /* 0x0000000000047941 */ /* 0x000fea0003800200 */
.L_x_734:
        /* <DEDUP_REMOVED lines=53> */
.L_x_739:
[----:B------:R-:W-:Y:S05]  /*5970*/  BSYNC.RECONVERGENT B4 ;  /* 0x0000000000047941 */ /* 0x000fea0003800200 */
.L_x_738:
[----:B------:R-:W-:-:S13]  /*5980*/  ISETP.NE.OR P0, PT, R16, R19, P0 ;  /* 0x000000131000720c */ /* 0x000fda0000705670 */
[----:B------:R-:W-:Y:S05]  /*5990*/  @!P0 BREAK.RELIABLE B0 ;  /* 0x0000000000008942 */ /* 0x000fea0003800100 */
[----:B------:R-:W-:Y:S05]  /*59a0*/  @!P0 BRA `(.L_x_740) ;  /* 0x00000000007c8947 */ /* 0x000fea0003800000 */
.L_x_733:
[----:B------:R-:W-:Y:S05]  /*59b0*/  BSYNC.RELIABLE B0 ;  /* 0x0000000000007941 */ /* 0x000fea0003800100 */
.L_x_732:
[----:B------:R-:W-:Y:S01]  /*59c0*/  BSSY.RECONVERGENT B0, `(.L_x_741) ;  /* 0x000001a000007945 */ /* 0x000fe20003800200 */
.L_x_742:
        /* <DEDUP_REMOVED lines=26> */
.L_x_741:
[----:B------:R-:W-:Y:S02]  /*5b70*/  IMAD.MOV.U32 R20, RZ, RZ, R2 ;  /* 0x000000ffff147224 */ /* 0x000fe400078e0002 */
[----:B------:R-:W-:Y:S02]  /*5b80*/  IMAD.MOV.U32 R21, RZ, RZ, R3 ;  /* 0x000000ffff157224 */ /* 0x000fe400078e0003 */
[----:B------:R-:W-:-:S07]  /*5b90*/  IMAD.MOV.U32 R2, RZ, RZ, R22 ;  /* 0x000000ffff027224 */ /* 0x000fce00078e0016 */
.L_x_740:
[----:B------:R-:W-:Y:S05]  /*5ba0*/  BSYNC.RECONVERGENT B2 ;  /* 0x0000000000027941 */ /* 0x000fea0003800200 */
.L_x_731:
        /* <DEDUP_REMOVED lines=38> */
.L_x_744:
[----:B------:R-:W-:Y:S05]  /*5e10*/  BSYNC.RECONVERGENT B0 ;  /* 0x0000000000007941 */ /* 0x000fea0003800200 */
.L_x_743:
        /* <DEDUP_REMOVED lines=12> */
.L_x_730:
        /* <DEDUP_REMOVED lines=20> */
.L_x_750:
        /* <DEDUP_REMOVED lines=27> */
.L_x_749:
[----:B------:R-:W-:Y:S05]  /*61d0*/  BSYNC.RECONVERGENT B2 ;  /* 0x0000000000027941 */ /* 0x000fea0003800200 */
.L_x_748:
        /* <DEDUP_REMOVED lines=29> */
.L_x_752:
[----:B------:R-:W-:Y:S05]  /*63b0*/  BSYNC.RECONVERGENT B2 ;  /* 0x0000000000027941 */ /* 0x000fea0003800200 */
.L_x_751:
[----:B------:R-:W-:-:S04]  /*63c0*/  SHF.R.U64 R16, R15, R16, R7 ;  /* 0x000000100f107219 */ /* 0x000fc80000001207 */
[----:B------:R-:W-:-:S07]  /*63d0*/  LOP3.LUT R5, R16, 0xfffffffe, R19, 0x70, !PT ;  /* 0xfffffffe10057812 */ /* 0x000fce00078e7013 */
.L_x_747:
[----:B------:R-:W-:Y:S05]  /*63e0*/  BSYNC.RECONVERGENT B0 ;  /* 0x0000000000007941 */ /* 0x000fea0003800200 */
.L_x_746:
[----:B-----5:R-:W-:Y:S01]  /*63f0*/  IADD3 R4, P0, PT, R10, R5, RZ ;  /* 0x000000050a047210 */ /* 0x020fe20007f1e0ff */
[----:B------:R-:W-:Y:S01]  /*6400*/  UMOV UR4, URZ ;  /* 0x000000ff00047c82 */ /* 0x000fe20008000000 */
[----:B------:R-:W-:Y:S02]  /*6410*/  IMAD R3, R14, 0x8, R1 ;  /* 0x000000080e037824 */ /* 0x000fe400078e0201 */
[----:B------:R-:W-:-:S05]  /*6420*/  IADD3.X R5, PT, PT, R11, UR4, RZ, P0, !PT ;  /* 0x000000040b057c10 */ /* 0x000fca00087fe4ff */
[----:B------:R3:W-:Y:S01]  /*6430*/  STL.64 [R3], R4 ;  /* 0x0000000403007387 */ /* 0x0007e20000100a00 */
[----:B------:R-:W-:Y:S05]  /*6440*/  BRA `(.L_x_745) ;  /* 0x0000000400487947 */ /* 0x000fea0003800000 */
.L_x_724:
        /* <DEDUP_REMOVED lines=15> */
.L_x_756:
        /* <DEDUP_REMOVED lines=30> */
.L_x_755:
        /* <DEDUP_REMOVED lines=18> */
.L_x_757:
[----:B------:R-:W-:-:S13]  /*6840*/  ISETP.NE.OR P0, PT, R4, UR4, P0 ;  /* 0x0000000404007c0c */ /* 0x000fda0008705670 */
[----:B------:R-:W-:Y:S05]  /*6850*/  @!P0 BRA `(.L_x_753) ;  /* 0x0000000000288947 */ /* 0x000fea0003800000 */
.L_x_754:
        /* <DEDUP_REMOVED lines=10> */
.L_x_753:
[----:B------:R-:W-:-:S06]  /*6900*/  IMAD R4, R13, 0x8, R0 ;  /* 0x000000080d047824 */ /* 0x000fcc00078e0200 */
[----:B------:R-:W2:Y:S01]  /*6910*/  LDL.64 R4, [R4] ;  /* 0x0000000004047983 */ /* 0x000ea20000100a00 */
[----:B------:R-:W-:-:S05]  /*6920*/  IMAD R3, R14, 0x8, R1 ;  /* 0x000000080e037824 */ /* 0x000fca00078e0201 */
[----:B--2---:R1:W-:Y:S01]  /*6930*/  STL.64 [R3], R4 ;  /* 0x0000000403007387 */ /* 0x0043e20000100a00 */
[----:B------:R-:W-:Y:S05]  /*6940*/  BRA `(.L_x_745) ;  /* 0x0000000000087947 */ /* 0x000fea0003800000 */
.L_x_723:
[----:B------:R-:W-:-:S05]  /*6950*/  IMAD R3, R14, 0x8, R1 ;  /* 0x000000080e037824 */ /* 0x000fca00078e0201 */
[----:B-----5:R0:W-:Y:S02]  /*6960*/  STL.64 [R3], R10 ;  /* 0x0000000a03007387 */ /* 0x0201e40000100a00 */
.L_x_745:
[----:B------:R-:W-:Y:S05]  /*6970*/  BSYNC.RECONVERGENT B3 ;  /* 0x0000000000037941 */ /* 0x000fea0003800200 */
.L_x_722:
[----:B------:R-:W-:-:S05]  /*6980*/  VIADD R14, R14, 0x1 ;  /* 0x000000010e0e7836 */ /* 0x000fca0000000000 */
[----:B------:R-:W-:-:S13]  /*6990*/  ISETP.NE.AND P0, PT, R14, 0x80, PT ;  /* 0x000000800e00780c */ /* 0x000fda0003f05270 */
[----:B------:R-:W-:Y:S05]  /*69a0*/  @P0 BRA `(.L_x_758) ;  /* 0xffffffdc00900947 */ /* 0x000fea000383ffff */
.L_x_696:
[----:B------:R-:W-:Y:S05]  /*69b0*/  BSYNC.RECONVERGENT B1 ;  /* 0x0000000000017941 */ /* 0x000fea0003800200 */
.L_x_658:
        /* <DEDUP_REMOVED lines=9> */
.L_x_759:
        /* <DEDUP_REMOVED lines=11> */
.L_x_1897:


//--------------------- .text._Z31decompress_random_access_kernelImEvPKhPK13BlockMetadataIT_EPK12DFORMetadataIS3_EPK12RFORMetadataPKjPS3_i20CompressionAlgorithmm --------------------------
	.section	.text._Z31decompress_random_access_kernelImEvPKhPK13BlockMetadataIT_EPK12DFORMetadataIS3_EPK12RFORMetadataPKjPS3_i20CompressionAlgorithmm,"ax",@progbits
	.align	128
        .global         _Z31decompress_random_access_kernelImEvPKhPK13BlockMetadataIT_EPK12DFORMetadataIS3_EPK12RFORMetadataPKjPS3_i20CompressionAlgorithmm
        .type           _Z31decompress_random_access_kernelImEvPKhPK13BlockMetadataIT_EPK12DFORMetadataIS3_EPK12RFORMetadataPKjPS3_i20CompressionAlgorithmm,@function
        .size           _Z31decompress_random_access_kernelImEvPKhPK13BlockMetadataIT_EPK12DFORMetadataIS3_EPK12RFORMetadataPKjPS3_i20CompressionAlgorithmm,(.L_x_1898 - _Z31decompress_random_access_kernelImEvPKhPK13BlockMetadataIT_EPK12DFORMetadataIS3_EPK12RFORMetadataPKjPS3_i20CompressionAlgorithmm)
        .other          _Z31decompress_random_access_kernelImEvPKhPK13BlockMetadataIT_EPK12DFORMetadataIS3_EPK12RFORMetadataPKjPS3_i20CompressionAlgorithmm,@"STO_CUDA_ENTRY STV_DEFAULT"
_Z31decompress_random_access_kernelImEvPKhPK13BlockMetadataIT_EPK12DFORMetadataIS3_EPK12RFORMetadataPKjPS3_i20CompressionAlgorithmm:
.text._Z31decompress_random_access_kernelImEvPKhPK13BlockMetadataIT_EPK12DFORMetadataIS3_EPK12RFORMetadataPKjPS3_i20CompressionAlgorithmm:
        /* <DEDUP_REMOVED lines=58> */
.L_x_771:
        /* <DEDUP_REMOVED lines=35> */
.L_x_770:
[----:B------:R-:W-:Y:S05]  /*05d0*/  BSYNC.RECONVERGENT B3 ;  /* 0x0000000000037941 */ /* 0x000fea0003800200 */
.L_x_769:
        /* <DEDUP_REMOVED lines=22> */
.L_x_773:
[----:B------:R-:W-:Y:S05]  /*0740*/  BSYNC.RECONVERGENT B3 ;  /* 0x0000000000037941 */ /* 0x000fea0003800200 */
.L_x_772:
[----:B------:R-:W-:-:S13]  /*0750*/  ISETP.NE.OR P0, PT, R4, RZ, P0 ;  /* 0x000000ff0400720c */ /* 0x000fda0000705670 */
[----:B------:R-:W-:Y:S05]  /*0760*/  @!P0 BREAK.RELIABLE B2 ;  /* 0x0000000000028942 */ /* 0x000fea0003800100 */
[----:B------:R-:W-:Y:S05]  /*0770*/  @!P0 BRA `(.L_x_766) ;  /* 0x0000000000348947 */ /* 0x000fea0003800000 */
.L_x_768:
[----:B------:R-:W-:Y:S05]  /*0780*/  BSYNC.RELIABLE B2 ;  /* 0x0000000000027941 */ /* 0x000fea0003800100 */
.L_x_767:
        /* <DEDUP_REMOVED lines=12> */
.L_x_766:
[----:B------:R-:W-:Y:S05]  /*0850*/  BSYNC.RECONVERGENT B1 ;  /* 0x0000000000017941 */ /* 0x000fea0003800200 */
.L_x_765:
        /* <DEDUP_REMOVED lines=27> */
.L_x_780:
        /* <DEDUP_REMOVED lines=25> */
.L_x_779:
[----:B------:R-:W-:Y:S05]  /*0ba0*/  BSYNC.RECONVERGENT B3 ;  /* 0x0000000000037941 */ /* 0x000fea0003800200 */
.L_x_778:
        /* <DEDUP_REMOVED lines=18> */
.L_x_782:
[----:B------:R-:W-:Y:S05]  /*0cd0*/  BSYNC.RECONVERGENT B3 ;  /* 0x0000000000037941 */ /* 0x000fea0003800200 */
.L_x_781:
[----:B------:R-:W-:-:S13]  /*0ce0*/  ISETP.NE.OR P0, PT, R8, RZ, P0 ;  /* 0x000000ff0800720c */ /* 0x000fda0000705670 */
[----:B------:R-:W-:Y:S05]  /*0cf0*/  @!P0 BREAK.RELIABLE B2 ;  /* 0x0000000000028942 */ /* 0x000fea0003800100 */
[----:B------:R-:W-:Y:S05]  /*0d00*/  @!P0 BRA `(.L_x_783) ;  /* 0x0000000000308947 */ /* 0x000fea0003800000 */
.L_x_777:
[----:B------:R-:W-:Y:S05]  /*0d10*/  BSYNC.RELIABLE B2 ;  /* 0x0000000000027941 */ /* 0x000fea0003800100 */
.L_x_776:
        /* <DEDUP_REMOVED lines=11> */
.L_x_783:
[----:B------:R-:W-:Y:S05]  /*0dd0*/  BSYNC.RECONVERGENT B1 ;  /* 0x0000000000017941 */ /* 0x000fea0003800200 */
.L_x_775:
        /* <DEDUP_REMOVED lines=16> */
.L_x_774:
        /* <DEDUP_REMOVED lines=27> */
.L_x_786:
        /* <DEDUP_REMOVED lines=25> */
.L_x_785:
[----:B------:R-:W-:Y:S05]  /*1220*/  BSYNC.RECONVERGENT B1 ;  /* 0x0000000000017941 */ /* 0x000fea0003800200 */
.L_x_784:
        /* <DEDUP_REMOVED lines=32> */
.L_x_764:
[----:B------:R-:W-:Y:S05]  /*1430*/  BSYNC.RECONVERGENT B0 ;  /* 0x0000000000007941 */ /* 0x000fea0003800200 */
.L_x_763:
[----:B------:R-:W-:Y:S05]  /*1440*/  BRA `(.L_x_762) ;  /* 0x0000002c00f87947 */ /* 0x000fea0003800000 */
.L_x_761:
        /* <DEDUP_REMOVED lines=16> */
.L_x_820:
        /* <DEDUP_REMOVED lines=9> */
.L_x_790:
        /* <DEDUP_REMOVED lines=17> */
.L_x_797:
        /* <DEDUP_REMOVED lines=23> */
.L_x_796:
[----:B------:R-:W-:Y:S05]  /*1860*/  BSYNC.RECONVERGENT B4 ;  /* 0x0000000000047941 */ /* 0x000fea0003800200 */
.L_x_795:
        /* <DEDUP_REMOVED lines=16> */
.L_x_799:
[----:B------:R-:W-:Y:S05]  /*1970*/  BSYNC.RECONVERGENT B4 ;  /* 0x0000000000047941 */ /* 0x000fea0003800200 */
.L_x_798:
[----:B------:R-:W-:-:S13]  /*1980*/  ISETP.NE.OR P0, PT, R4, RZ, P0 ;  /* 0x000000ff0400720c */ /* 0x000fda0000705670 */
[----:B------:R-:W-:Y:S05]  /*1990*/  @!P0 BRA `(.L_x_793) ;  /* 0x0000000000248947 */ /* 0x000fea0003800000 */
.L_x_794:
        /* <DEDUP_REMOVED lines=9> */
.L_x_793:
[----:B------:R-:W-:Y:S05]  /*1a30*/  BSYNC.RECONVERGENT B3 ;  /* 0x0000000000037941 */ /* 0x000fea0003800200 */
.L_x_792:
        /* <DEDUP_REMOVED lines=27> */
.L_x_807:
        /* <DEDUP_REMOVED lines=95> */
.L_x_806:
[----:B------:R-:W-:Y:S02]  /*21e0*/  IMAD.MOV.U32 R8, RZ, RZ, R6 ;  /* 0x000000ffff087224 */ /* 0x000fe400078e0006 */
[----:B------:R-:W-:-:S07]  /*21f0*/  IMAD.MOV.U32 R6, RZ, RZ, R2 ;  /* 0x000000ffff067224 */ /* 0x000fce00078e0002 */
.L_x_805:
[----:B------:R-:W-:Y:S05]  /*2200*/  BSYNC.RECONVERGENT B5 ;  /* 0x0000000000057941 */ /* 0x000fea0003800200 */
.L_x_804:
        /* <DEDUP_REMOVED lines=53> */
.L_x_809:
[----:B------:R-:W-:Y:S05]  /*2560*/  BSYNC.RECONVERGENT B5 ;  /* 0x0000000000057941 */ /* 0x000fea0003800200 */
.L_x_808:
[----:B------:R-:W-:-:S13]  /*2570*/  ISETP.NE.OR P0, PT, R5, R0, P0 ;  /* 0x000000000500720c */ /* 0x000fda0000705670 */
[----:B------:R-:W-:Y:S05]  /*2580*/  @!P0 BREAK.RELIABLE B3 ;  /* 0x0000000000038942 */ /* 0x000fea0003800100 */
[----:B------:R-:W-:Y:S05]  /*2590*/  @!P0 BRA `(.L_x_810) ;  /* 0x0000000000788947 */ /* 0x000fea0003800000 */
.L_x_803:
[----:B------:R-:W-:Y:S05]  /*25a0*/  BSYNC.RELIABLE B3 ;  /* 0x0000000000037941 */ /* 0x000fea0003800100 */
.L_x_802:
[----:B------:R-:W-:Y:S01]  /*25b0*/  BSSY.RECONVERGENT B3, `(.L_x_811) ;  /* 0x000001a000037945 */ /* 0x000fe20003800200 */
.L_x_812:
        /* <DEDUP_REMOVED lines=26> */
.L_x_811:
[----:B------:R-:W-:Y:S02]  /*2760*/  IMAD.MOV.U32 R8, RZ, RZ, R6 ;  /* 0x000000ffff087224 */ /* 0x000fe400078e0006 */
[----:B------:R-:W-:-:S07]  /*2770*/  IMAD.MOV.U32 R6, RZ, RZ, R2 ;  /* 0x000000ffff067224 */ /* 0x000fce00078e0002 */
.L_x_810:
[----:B------:R-:W-:Y:S05]  /*2780*/  BSYNC.RECONVERGENT B4 ;  /* 0x0000000000047941 */ /* 0x000fea0003800200 */
.L_x_801:
        /* <DEDUP_REMOVED lines=37> */
.L_x_814:
[----:B------:R-:W-:Y:S05]  /*29e0*/  BSYNC.RECONVERGENT B3 ;  /* 0x0000000000037941 */ /* 0x000fea0003800200 */
.L_x_813:
        /* <DEDUP_REMOVED lines=17> */
.L_x_800:
        /* <DEDUP_REMOVED lines=29> */
.L_x_817:
        /* <DEDUP_REMOVED lines=34> */
.L_x_816:
[----:B------:R-:W-:Y:S05]  /*2ef0*/  BSYNC.RECONVERGENT B3 ;  /* 0x0000000000037941 */ /* 0x000fea0003800200 */
.L_x_815:
        /* <DEDUP_REMOVED lines=22> */
.L_x_819:
[----:B------:R-:W-:Y:S05]  /*3060*/  BSYNC.RECONVERGENT B3 ;  /* 0x0000000000037941 */ /* 0x000fea0003800200 */
.L_x_818:
        /* <DEDUP_REMOVED lines=17> */
.L_x_791:
[----:B------:R-:W-:Y:S05]  /*3180*/  BSYNC.RECONVERGENT B0 ;  /* 0x0000000000007941 */ /* 0x000fea0003800200 */
.L_x_789:
[----:B------:R-:W-:Y:S01]  /*3190*/  VIADD R9, R9, 0x1 ;  /* 0x0000000109097836 */ /* 0x000fe20000000000 */
[----:B-----5:R-:W-:-:S04]  /*31a0*/  IADD3 R12, P1, PT, R12, R2, RZ ;  /* 0x000000020c0c7210 */ /* 0x020fc80007f3e0ff */
[----:B------:R-:W-:Y:S01]  /*31b0*/  ISETP.NE.AND P0, PT, R9, R22, PT ;  /* 0x000000160900720c */ /* 0x000fe20003f05270 */
[----:B------:R-:W-:-:S12]  /*31c0*/  IMAD.X R13, R13, 0x1, R3, P1 ;  /* 0x000000010d0d7824 */ /* 0x000fd800008e0603 */
[----:B------:R-:W-:Y:S05]  /*31d0*/  @P0 BRA `(.L_x_820) ;  /* 0xffffffe000dc0947 */ /* 0x000fea000383ffff */
[----:B------:R-:W-:Y:S05]  /*31e0*/  BSYNC.RECONVERGENT B1 ;  /* 0x0000000000017941 */ /* 0x000fea0003800200 */
.L_x_788:
[----:B------:R-:W-:Y:S05]  /*31f0*/  BSYNC.RECONVERGENT B2 ;  /* 0x0000000000027941 */ /* 0x000fea0003800200 */
.L_x_787:
[----:B------:R-:W-:Y:S05]  /*3200*/  BRA `(.L_x_762) ;  /* 0x0000001000887947 */ /* 0x000fea0003800000 */
.L_x_760:
        /* <DEDUP_REMOVED lines=26> */
.L_x_829:
        /* <DEDUP_REMOVED lines=30> */
.L_x_828:
[----:B------:R-:W-:Y:S05]  /*3590*/  BSYNC.RECONVERGENT B3 ;  /* 0x0000000000037941 */ /* 0x000fea0003800200 */
.L_x_827:
        /* <DEDUP_REMOVED lines=19> */
.L_x_831:
[----:B------:R-:W-:Y:S05]  /*36d0*/  BSYNC.RECONVERGENT B3 ;  /* 0x0000000000037941 */ /* 0x000fea0003800200 */
.L_x_830:
[----:B------:R-:W-:-:S13]  /*36e0*/  ISETP.NE.OR P0, PT, R5, R6, P0 ;  /* 0x000000060500720c */ /* 0x000fda0000705670 */
[----:B------:R-:W-:Y:S05]  /*36f0*/  @!P0 BRA `(.L_x_832) ;  /* 0x0000000000288947 */ /* 0x000fea0003800000 */
.L_x_826:
        /* <DEDUP_REMOVED lines=10> */
.L_x_832:
[----:B------:R-:W-:Y:S05]  /*37a0*/  BSYNC.RECONVERGENT B2 ;  /* 0x0000000000027941 */ /* 0x000fea0003800200 */
.L_x_825:
[----:B------:R-:W-:-:S07]  /*37b0*/  IMAD.WIDE.U32 R4, R0, 0x8, RZ ;  /* 0x0000000800047825 */ /* 0x000fce00078e00ff */
.L_x_824:
[----:B------:R-:W-:Y:S05]  /*37c0*/  BSYNC.RECONVERGENT B1 ;  /* 0x0000000000017941 */ /* 0x000fea0003800200 */
.L_x_823:
        /* <DEDUP_REMOVED lines=19> */
.L_x_822:
        /* <DEDUP_REMOVED lines=22> */
.L_x_839:
        /* <DEDUP_REMOVED lines=38> */
.L_x_838:
[----:B------:R-:W-:Y:S05]  /*3cc0*/  BSYNC.RECONVERGENT B3 ;  /* 0x0000000000037941 */ /* 0x000fea0003800200 */
.L_x_837:
        /* <DEDUP_REMOVED lines=23> */
.L_x_841:
[----:B------:R-:W-:Y:S05]  /*3e40*/  BSYNC.RECONVERGENT B3 ;  /* 0x0000000000037941 */ /* 0x000fea0003800200 */
.L_x_840:
[----:B------:R-:W-:-:S13]  /*3e50*/  ISETP.NE.OR P0, PT, R9, R6, P0 ;  /* 0x000000060900720c */ /* 0x000fda0000705670 */
[----:B------:R-:W-:Y:S05]  /*3e60*/  @!P0 BREAK.RELIABLE B2 ;  /* 0x0000000000028942 */ /* 0x000fea0003800100 */
[----:B------:R-:W-:Y:S05]  /*3e70*/  @!P0 BRA `(.L_x_834) ;  /* 0x0000000000348947 */ /* 0x000fea0003800000 */
.L_x_836:
[----:B------:R-:W-:Y:S05]  /*3e80*/  BSYNC.RELIABLE B2 ;  /* 0x0000000000027941 */ /* 0x000fea0003800100 */
.L_x_835:
        /* <DEDUP_REMOVED lines=12> */
.L_x_834:
[----:B------:R-:W-:Y:S05]  /*3f50*/  BSYNC.RECONVERGENT B1 ;  /* 0x0000000000017941 */ /* 0x000fea0003800200 */
.L_x_833:
        /* <DEDUP_REMOVED lines=15> */
.L_x_844:
        /* <DEDUP_REMOVED lines=12> */
.L_x_843:
        /* <DEDUP_REMOVED lines=16> */
.L_x_842:
        /* <DEDUP_REMOVED lines=14> */
.L_x_848:
        /* <DEDUP_REMOVED lines=12> */
.L_x_847:
[----:B------:R-:W-:Y:S01]  /*43b0*/  IMAD.MOV.U32 R5, RZ, RZ, -0x1 ;  /* 0xffffffffff057424 */ /* 0x000fe200078e00ff */
[----:B------:R-:W-:-:S04]  /*43c0*/  SHF.R.U64 R3, R7, R15, R8 ;  /* 0x0000000f07037219 */ /* 0x000fc80000001208 */
[----:B------:R-:W-:-:S04]  /*43d0*/  SHF.L.U32 R0, R5, R0, RZ ;  /* 0x0000000005007219 */ /* 0x000fc800000006ff */
[----:B------:R-:W-:-:S07]  /*43e0*/  LOP3.LUT R3, R3, 0xfffffffe, R0, 0x70, !PT ;  /* 0xfffffffe03037812 */ /* 0x000fce00078e7000 */
.L_x_846:
[----:B------:R-:W-:Y:S05]  /*43f0*/  BSYNC.RECONVERGENT B1 ;  /* 0x0000000000017941 */ /* 0x000fea0003800200 */
.L_x_845:
[----:B-----5:R-:W-:-:S05]  /*4400*/  IADD3 R12, P0, PT, R3, R12, RZ ;  /* 0x0000000c030c7210 */ /* 0x020fca0007f1e0ff */
[----:B------:R-:W-:-:S08]  /*4410*/  IMAD.X R13, R10, 0x1, R13, P0 ;  /* 0x000000010a0d7824 */ /* 0x000fd000000e060d */
.L_x_821:
[----:B------:R-:W-:Y:S05]  /*4420*/  BSYNC.RECONVERGENT B0 ;  /* 0x0000000000007941 */ /* 0x000fea0003800200 */
.L_x_762:
[----:B------:R-:W1:Y:S02]  /*4430*/  LDC.64 R2, c[0x0][0x3a8] ;  /* 0x0000ea00ff027b82 */ /* 0x000e640000000a00 */
[----:B-1----:R-:W-:-:S05]  /*4440*/  IMAD.WIDE R24, R24, 0x8, R2 ;  /* 0x0000000818187825 */ /* 0x002fca00078e0202 */
[----:B-----5:R-:W-:Y:S01]  /*4450*/  STG.E.64 desc[UR4][R24.64], R12 ;  /* 0x0000000c18007986 */ /* 0x020fe2000c101b04 */
[----:B------:R-:W-:Y:S05]  /*4460*/  EXIT ;  /* 0x000000000000794d */ /* 0x000fea0003800000 */
.L_x_849:
        /* <DEDUP_REMOVED lines=9> */
.L_x_1898:


//--------------------- .text._Z26decompress_gpu_rfor_kernelImLi1EEvPKhPK13BlockMetadataIT_EPK12RFORMetadataPS3_i --------------------------
	.section	.text._Z26decompress_gpu_rfor_kernelImLi1EEvPKhPK13BlockMetadataIT_EPK12RFORMetadataPS3_i,"ax",@progbits
	.align	128
        .global         _Z26decompress_gpu_rfor_kernelImLi1EEvPKhPK13BlockMetadataIT_EPK12RFORMetadataPS3_i
        .type           _Z26decompress_gpu_rfor_kernelImLi1EEvPKhPK13BlockMetadataIT_EPK12RFORMetadataPS3_i,@function
        .size           _Z26decompress_gpu_rfor_kernelImLi1EEvPKhPK13BlockMetadataIT_EPK12RFORMetadataPS3_i,(.L_x_1899 - _Z26decompress_gpu_rfor_kernelImLi1EEvPKhPK13BlockMetadataIT_EPK12RFORMetadataPS3_i)
        .other          _Z26decompress_gpu_rfor_kernelImLi1EEvPKhPK13BlockMetadataIT_EPK12RFORMetadataPS3_i,@"STO_CUDA_ENTRY STV_DEFAULT"
_Z26decompress_gpu_rfor_kernelImLi1EEvPKhPK13BlockMetadataIT_EPK12RFORMetadataPS3_i:
.text._Z26decompress_gpu_rfor_kernelImLi1EEvPKhPK13BlockMetadataIT_EPK12RFORMetadataPS3_i:
        /* <DEDUP_REMOVED lines=38> */
.L_x_859:
        /* <DEDUP_REMOVED lines=27> */
.L_x_858:
[----:B------:R-:W-:Y:S05]  /*0410*/  BSYNC.RECONVERGENT B3 ;  /* 0x0000000000037941 */ /* 0x000fea0003800200 */
.L_x_857:
        /* <DEDUP_REMOVED lines=18> */
.L_x_861:
[----:B------:R-:W-:Y:S05]  /*0540*/  BSYNC.RECONVERGENT B3 ;  /* 0x0000000000037941 */ /* 0x000fea0003800200 */
.L_x_860:
[----:B------:R-:W-:-:S13]  /*0550*/  ISETP.NE.OR P0, PT, R0, RZ, P0 ;  /* 0x000000ff0000720c */ /* 0x000fda0000705670 */
[----:B------:R-:W-:Y:S05]  /*0560*/  @!P0 BRA `(.L_x_862) ;  /* 0x0000000000288947 */ /* 0x000fea0003800000 */
.L_x_856:
        /* <DEDUP_REMOVED lines=10> */
.L_x_862:
[----:B------:R-:W-:Y:S05]  /*0610*/  BSYNC.RECONVERGENT B2 ;  /* 0x0000000000027941 */ /* 0x000fea0003800200 */
.L_x_855:
[----:B------:R-:W-:-:S07]  /*0620*/  IMAD.WIDE.U32 R2, R2, 0x8, RZ ;  /* 0x0000000802027825 */ /* 0x000fce00078e00ff */
.L_x_854:
[----:B------:R-:W-:Y:S05]  /*0630*/  BSYNC.RECONVERGENT B1 ;  /* 0x0000000000017941 */ /* 0x000fea0003800200 */
.L_x_853:
        /* <DEDUP_REMOVED lines=20> */
.L_x_852:
        /* <DEDUP_REMOVED lines=21> */
.L_x_869:
        /* <DEDUP_REMOVED lines=35> */
.L_x_868:
[----:B------:R-:W-:Y:S05]  /*0b00*/  BSYNC.RECONVERGENT B3 ;  /* 0x0000000000037941 */ /* 0x000fea0003800200 */
.L_x_867:
        /* <DEDUP_REMOVED lines=22> */
.L_x_871:
[----:B------:R-:W-:Y:S05]  /*0c70*/  BSYNC.RECONVERGENT B3 ;  /* 0x0000000000037941 */ /* 0x000fea0003800200 */
.L_x_870:
[----:B------:R-:W-:-:S13]  /*0c80*/  ISETP.NE.OR P0, PT, R8, RZ, P0 ;  /* 0x000000ff0800720c */ /* 0x000fda0000705670 */
[----:B------:R-:W-:Y:S05]  /*0c90*/  @!P0 BREAK.RELIABLE B2 ;  /* 0x0000000000028942 */ /* 0x000fea0003800100 */
[----:B------:R-:W-:Y:S05]  /*0ca0*/  @!P0 BRA `(.L_x_864) ;  /* 0x0000000000348947 */ /* 0x000fea0003800000 */
.L_x_866:
[----:B------:R-:W-:Y:S05]  /*0cb0*/  BSYNC.RELIABLE B2 ;  /* 0x0000000000027941 */ /* 0x000fea0003800100 */
.L_x_865:
        /* <DEDUP_REMOVED lines=12> */
.L_x_864:
[----:B------:R-:W-:Y:S05]  /*0d80*/  BSYNC.RECONVERGENT B1 ;  /* 0x0000000000017941 */ /* 0x000fea0003800200 */
.L_x_863:
        /* <DEDUP_REMOVED lines=29> */
.L_x_878:
        /* <DEDUP_REMOVED lines=25> */
.L_x_877:
[----:B------:R-:W-:Y:S05]  /*10f0*/  BSYNC.RECONVERGENT B3 ;  /* 0x0000000000037941 */ /* 0x000fea0003800200 */
.L_x_876:
        /* <DEDUP_REMOVED lines=18> */
.L_x_880:
[----:B------:R-:W-:Y:S05]  /*1220*/  BSYNC.RECONVERGENT B3 ;  /* 0x0000000000037941 */ /* 0x000fea0003800200 */
.L_x_879:
[----:B------:R-:W-:-:S13]  /*1230*/  ISETP.NE.OR P0, PT, R9, RZ, P0 ;  /* 0x000000ff0900720c */ /* 0x000fda0000705670 */
[----:B------:R-:W-:Y:S05]  /*1240*/  @!P0 BREAK.RELIABLE B2 ;  /* 0x0000000000028942 */ /* 0x000fea0003800100 */
[----:B------:R-:W-:Y:S05]  /*1250*/  @!P0 BRA `(.L_x_881) ;  /* 0x0000000000308947 */ /* 0x000fea0003800000 */
.L_x_875:
[----:B------:R-:W-:Y:S05]  /*1260*/  BSYNC.RELIABLE B2 ;  /* 0x0000000000027941 */ /* 0x000fea0003800100 */
.L_x_874:
        /* <DEDUP_REMOVED lines=11> */
.L_x_881:
[----:B------:R-:W-:Y:S05]  /*1320*/  BSYNC.RECONVERGENT B1 ;  /* 0x0000000000017941 */ /* 0x000fea0003800200 */
.L_x_873:
        /* <DEDUP_REMOVED lines=16> */
.L_x_872:
        /* <DEDUP_REMOVED lines=27> */
.L_x_889:
        /* <DEDUP_REMOVED lines=25> */
.L_x_888:
[----:B------:R-:W-:Y:S05]  /*1770*/  BSYNC.RECONVERGENT B4 ;  /* 0x0000000000047941 */ /* 0x000fea0003800200 */
.L_x_887:
        /* <DEDUP_REMOVED lines=18> */
.L_x_891:
[----:B------:R-:W-:Y:S05]  /*18a0*/  BSYNC.RECONVERGENT B4 ;  /* 0x0000000000047941 */ /* 0x000fea0003800200 */
.L_x_890:
[----:B------:R-:W-:-:S13]  /*18b0*/  ISETP.NE.OR P0, PT, R11, RZ, P0 ;  /* 0x000000ff0b00720c */ /* 0x000fda0000705670 */
[----:B------:R-:W-:Y:S05]  /*18c0*/  @!P0 BREAK.RELIABLE B1 ;  /* 0x0000000000018942 */ /* 0x000fea0003800100 */
[----:B------:R-:W-:Y:S05]  /*18d0*/  @!P0 BRA `(.L_x_892) ;  /* 0x0000000000308947 */ /* 0x000fea0003800000 */
.L_x_886:
[----:B------:R-:W-:Y:S05]  /*18e0*/  BSYNC.RELIABLE B1 ;  /* 0x0000000000017941 */ /* 0x000fea0003800100 */
.L_x_885:
        /* <DEDUP_REMOVED lines=11> */
.L_x_892:
[----:B------:R-:W-:Y:S05]  /*19a0*/  BSYNC.RECONVERGENT B2 ;  /* 0x0000000000027941 */ /* 0x000fea0003800200 */
.L_x_884:
[----:B------:R-:W-:Y:S01]  /*19b0*/  IMAD.MOV.U32 R5, RZ, RZ, -0x1 ;  /* 0xffffffffff057424 */ /* 0x000fe200078e00ff */
[----:B------:R-:W-:-:S04]  /*19c0*/  SHF.R.U64 R9, R10, R9, R13 ;  /* 0x000000090a097219 */ /* 0x000fc8000000120d */
[----:B------:R-:W-:-:S04]  /*19d0*/  SHF.L.U32 R0, R5, R0, RZ ;  /* 0x0000000005007219 */ /* 0x000fc800000006ff */
[----:B------:R-:W-:-:S07]  /*19e0*/  LOP3.LUT R9, R9, 0xfffffffe, R0, 0x70, !PT ;  /* 0xfffffffe09097812 */ /* 0x000fce00078e7000 */
.L_x_883:
[----:B------:R-:W-:Y:S05]  /*19f0*/  BSYNC.RECONVERGENT B3 ;  /* 0x0000000000037941 */ /* 0x000fea0003800200 */
.L_x_882:
[----:B-----5:R-:W-:-:S05]  /*1a00*/  IADD3 R2, P0, PT, R9, R2, RZ ;  /* 0x0000000209027210 */ /* 0x020fca0007f1e0ff */
[----:B------:R-:W-:-:S08]  /*1a10*/  IMAD.X R3, R8, 0x1, R3, P0 ;  /* 0x0000000108037824 */ /* 0x000fd000000e0603 */
.L_x_851:
[----:B------:R-:W-:Y:S05]  /*1a20*/  BSYNC.RECONVERGENT B0 ;  /* 0x0000000000007941 */ /* 0x000fea0003800200 */
.L_x_850:
[----:B------:R-:W-:Y:S05]  /*1a30*/  WARPSYNC.ALL ;  /* 0x0000000000007948 */ /* 0x000fea0003800000 */
[----:B------:R-:W0:Y:S01]  /*1a40*/  LDC.64 R4, c[0x0][0x398] ;  /* 0x0000e600ff047b82 */ /* 0x000e220000000a00 */
[----:B------:R-:W-:-:S04]  /*1a50*/  IMAD R7, R7, 0x80, R6 ;  /* 0x0000008007077824 */ /* 0x000fc800078e0206 */
[----:B0-----:R-:W-:-:S05]  /*1a60*/  IMAD.WIDE R4, R7, 0x8, R4 ;  /* 0x0000000807047825 */ /* 0x001fca00078e0204 */
[----:B-----5:R-:W-:Y:S01]  /*1a70*/  STG.E.64 desc[UR4][R4.64], R2 ;  /* 0x0000000204007986 */ /* 0x020fe2000c101b04 */
[----:B------:R-:W-:Y:S05]  /*1a80*/  EXIT ;  /* 0x000000000000794d */ /* 0x000fea0003800000 */
.L_x_893:
        /* <DEDUP_REMOVED lines=15> */
.L_x_1899:


//--------------------- .text._Z26decompress_gpu_dfor_kernelImLi1EEvPKhPK13BlockMetadataIT_EPK12DFORMetadataIS3_EPS3_im --------------------------
	.section	.text._Z26decompress_gpu_dfor_kernelImLi1EEvPKhPK13BlockMetadataIT_EPK12DFORMetadataIS3_EPS3_im,"ax",@progbits
	.align	128
        .global         _Z26decompress_gpu_dfor_kernelImLi1EEvPKhPK13BlockMetadataIT_EPK12DFORMetadataIS3_EPS3_im
        .type           _Z26decompress_gpu_dfor_kernelImLi1EEvPKhPK13BlockMetadataIT_EPK12DFORMetadataIS3_EPS3_im,@function
        .size           _Z26decompress_gpu_dfor_kernelImLi1EEvPKhPK13BlockMetadataIT_EPK12DFORMetadataIS3_EPS3_im,(.L_x_1900 - _Z26decompress_gpu_dfor_kernelImLi1EEvPKhPK13BlockMetadataIT_EPK12DFORMetadataIS3_EPS3_im)
        .other          _Z26decompress_gpu_dfor_kernelImLi1EEvPKhPK13BlockMetadataIT_EPK12DFORMetadataIS3_EPS3_im,@"STO_CUDA_ENTRY STV_DEFAULT"
_Z26decompress_gpu_dfor_kernelImLi1EEvPKhPK13BlockMetadataIT_EPK12DFORMetadataIS3_EPS3_im:
.text._Z26decompress_gpu_dfor_kernelImLi1EEvPKhPK13BlockMetadataIT_EPK12DFORMetadataIS3_EPS3_im:
        /* <DEDUP_REMOVED lines=57> */
.L_x_904:
        /* <DEDUP_REMOVED lines=63> */
.L_x_903:
[----:B------:R-:W-:Y:S05]  /*0780*/  BSYNC.RECONVERGENT B4 ;  /* 0x0000000000047941 */ /* 0x000fea0003800200 */
.L_x_902:
        /* <DEDUP_REMOVED lines=36> */
.L_x_906:
[----:B------:R-:W-:Y:S05]  /*09d0*/  BSYNC.RECONVERGENT B4 ;  /* 0x0000000000047941 */ /* 0x000fea0003800200 */
.L_x_905:
[----:B------:R-:W-:-:S13]  /*09e0*/  ISETP.NE.OR P0, PT, R20, RZ, P0 ;  /* 0x000000ff1400720c */ /* 0x000fda0000705670 */
[----:B------:R-:W-:Y:S05]  /*09f0*/  @!P0 BREAK.RELIABLE B0 ;  /* 0x0000000000008942 */ /* 0x000fea0003800100 */
[----:B------:R-:W-:Y:S05]  /*0a00*/  @!P0 BRA `(.L_x_899) ;  /* 0x00000000004c8947 */ /* 0x000fea0003800000 */
.L_x_901:
[----:B------:R-:W-:Y:S05]  /*0a10*/  BSYNC.RELIABLE B0 ;  /* 0x0000000000007941 */ /* 0x000fea0003800100 */
.L_x_900:
        /* <DEDUP_REMOVED lines=18> */
.L_x_899:
[----:B------:R-:W-:Y:S05]  /*0b40*/  BSYNC.RECONVERGENT B1 ;  /* 0x0000000000017941 */ /* 0x000fea0003800200 */
.L_x_898:
[----:B------:R-:W-:Y:S02]  /*0b50*/  IMAD.SHL.U32 R15, R15, 0x8, RZ ;  /* 0x000000080f0f7824 */ /* 0x000fe400078e00ff */
[----:B------:R-:W-:-:S07]  /*0b60*/  IMAD.MOV R14, RZ, RZ, -R14 ;  /* 0x000000ffff0e7224 */ /* 0x000fce00078e0a0e */
.L_x_907:
        /* <DEDUP_REMOVED lines=9> */
.L_x_897:
[----:B------:R-:W-:Y:S05]  /*0c00*/  BSYNC.RECONVERGENT B2 ;  /* 0x0000000000027941 */ /* 0x000fea0003800200 */
.L_x_896:
        /* <DEDUP_REMOVED lines=28> */
.L_x_914:
        /* <DEDUP_REMOVED lines=25> */
.L_x_913:
[----:B------:R-:W-:Y:S05]  /*0f60*/  BSYNC.RECONVERGENT B2 ;  /* 0x0000000000027941 */ /* 0x000fea0003800200 */
.L_x_912:
        /* <DEDUP_REMOVED lines=18> */
.L_x_916:
[----:B------:R-:W-:Y:S05]  /*1090*/  BSYNC.RECONVERGENT B2 ;  /* 0x0000000000027941 */ /* 0x000fea0003800200 */
.L_x_915:
[----:B------:R-:W-:-:S13]  /*10a0*/  ISETP.NE.OR P0, PT, R13, RZ, P0 ;  /* 0x000000ff0d00720c */ /* 0x000fda0000705670 */
[----:B------:R-:W-:Y:S05]  /*10b0*/  @!P0 BREAK.RELIABLE B1 ;  /* 0x0000000000018942 */ /* 0x000fea0003800100 */
[----:B------:R-:W-:Y:S05]  /*10c0*/  @!P0 BRA `(.L_x_917) ;  /* 0x0000000000308947 */ /* 0x000fea0003800000 */
.L_x_911:
[----:B------:R-:W-:Y:S05]  /*10d0*/  BSYNC.RELIABLE B1 ;  /* 0x0000000000017941 */ /* 0x000fea0003800100 */
.L_x_910:
        /* <DEDUP_REMOVED lines=11> */
.L_x_917:
[----:B------:R-:W-:Y:S05]  /*1190*/  BSYNC.RECONVERGENT B0 ;  /* 0x0000000000007941 */ /* 0x000fea0003800200 */
.L_x_909:
        /* <DEDUP_REMOVED lines=15> */
.L_x_908:
        /* <DEDUP_REMOVED lines=28> */
.L_x_920:
        /* <DEDUP_REMOVED lines=25> */
.L_x_919:
[----:B------:R-:W-:Y:S05]  /*15e0*/  BSYNC.RECONVERGENT B0 ;  /* 0x0000000000007941 */ /* 0x000fea0003800200 */
.L_x_918:
        /* <DEDUP_REMOVED lines=31> */
.L_x_895:
[----:B------:R-:W-:Y:S05]  /*17e0*/  BSYNC.RECONVERGENT B3 ;  /* 0x0000000000037941 */ /* 0x000fea0003800200 */
.L_x_894:
        /* <DEDUP_REMOVED lines=88> */
.L_x_922:
        /* <DEDUP_REMOVED lines=73> */
.L_x_921:
        /* <DEDUP_REMOVED lines=18> */
.L_x_923:
        /* <DEDUP_REMOVED lines=14> */
.L_x_1900:


//--------------------- .text._Z25decompress_gpu_for_kernelImLi1EEvPKhPK13BlockMetadataIT_EPS3_i --------------------------
	.section	.text._Z25decompress_gpu_for_kernelImLi1EEvPKhPK13BlockMetadataIT_EPS3_i,"ax",@progbits
	.align	128
        .global         _Z25decompress_gpu_for_kernelImLi1EEvPKhPK13BlockMetadataIT_EPS3_i
        .type           _Z25decompress_gpu_for_kernelImLi1EEvPKhPK13BlockMetadataIT_EPS3_i,@function
        .size           _Z25decompress_gpu_for_kernelImLi1EEvPKhPK13BlockMetadataIT_EPS3_i,(.L_x_1901 - _Z25decompress_gpu_for_kernelImLi1EEvPKhPK13BlockMetadataIT_EPS3_i)
        .other          _Z25decompress_gpu_for_kernelImLi1EEvPKhPK13BlockMetadataIT_EPS3_i,@"STO_CUDA_ENTRY STV_DEFAULT"
_Z25decompress_gpu_for_kernelImLi1EEvPKhPK13BlockMetadataIT_EPS3_i:
.text._Z25decompress_gpu_for_kernelImLi1EEvPKhPK13BlockMetadataIT_EPS3_i:
        /* <DEDUP_REMOVED lines=39> */
.L_x_932:
        /* <DEDUP_REMOVED lines=35> */
.L_x_931:
[----:B------:R-:W-:Y:S05]  /*04a0*/  BSYNC.RECONVERGENT B3 ;  /* 0x0000000000037941 */ /* 0x000fea0003800200 */
.L_x_930:
        /* <DEDUP_REMOVED lines=22> */
.L_x_934:
[----:B------:R-:W-:Y:S05]  /*0610*/  BSYNC.RECONVERGENT B3 ;  /* 0x0000000000037941 */ /* 0x000fea0003800200 */
.L_x_933:
[----:B------:R-:W-:-:S13]  /*0620*/  ISETP.NE.OR P0, PT, R10, RZ, P0 ;  /* 0x000000ff0a00720c */ /* 0x000fda0000705670 */
[----:B------:R-:W-:Y:S05]  /*0630*/  @!P0 BREAK.RELIABLE B2 ;  /* 0x0000000000028942 */ /* 0x000fea0003800100 */
[----:B------:R-:W-:Y:S05]  /*0640*/  @!P0 BRA `(.L_x_927) ;  /* 0x0000000000348947 */ /* 0x000fea0003800000 */
.L_x_929:
[----:B------:R-:W-:Y:S05]  /*0650*/  BSYNC.RELIABLE B2 ;  /* 0x0000000000027941 */ /* 0x000fea0003800100 */
.L_x_928:
        /* <DEDUP_REMOVED lines=12> */
.L_x_927:
[----:B------:R-:W-:Y:S05]  /*0720*/  BSYNC.RECONVERGENT B1 ;  /* 0x0000000000017941 */ /* 0x000fea0003800200 */
.L_x_926:
        /* <DEDUP_REMOVED lines=28> */
.L_x_941:
        /* <DEDUP_REMOVED lines=25> */
.L_x_940:
[----:B------:R-:W-:Y:S05]  /*0a80*/  BSYNC.RECONVERGENT B3 ;  /* 0x0000000000037941 */ /* 0x000fea0003800200 */
.L_x_939:
        /* <DEDUP_REMOVED lines=18> */
.L_x_943:
[----:B------:R-:W-:Y:S05]  /*0bb0*/  BSYNC.RECONVERGENT B3 ;  /* 0x0000000000037941 */ /* 0x000fea0003800200 */
.L_x_942:
[----:B------:R-:W-:-:S13]  /*0bc0*/  ISETP.NE.OR P0, PT, R11, RZ, P0 ;  /* 0x000000ff0b00720c */ /* 0x000fda0000705670 */
[----:B------:R-:W-:Y:S05]  /*0bd0*/  @!P0 BREAK.RELIABLE B2 ;  /* 0x0000000000028942 */ /* 0x000fea0003800100 */
[----:B------:R-:W-:Y:S05]  /*0be0*/  @!P0 BRA `(.L_x_944) ;  /* 0x0000000000308947 */ /* 0x000fea0003800000 */
.L_x_938:
[----:B------:R-:W-:Y:S05]  /*0bf0*/  BSYNC.RELIABLE B2 ;  /* 0x0000000000027941 */ /* 0x000fea0003800100 */
.L_x_937:
        /* <DEDUP_REMOVED lines=11> */
.L_x_944:
[----:B------:R-:W-:Y:S05]  /*0cb0*/  BSYNC.RECONVERGENT B1 ;  /* 0x0000000000017941 */ /* 0x000fea0003800200 */
.L_x_936:
        /* <DEDUP_REMOVED lines=16> */
.L_x_935:
        /* <DEDUP_REMOVED lines=27> */
.L_x_952:
        /* <DEDUP_REMOVED lines=25> */
.L_x_951:
[----:B------:R-:W-:Y:S05]  /*1100*/  BSYNC.RECONVERGENT B4 ;  /* 0x0000000000047941 */ /* 0x000fea0003800200 */
.L_x_950:
        /* <DEDUP_REMOVED lines=18> */
.L_x_954:
[----:B------:R-:W-:Y:S05]  /*1230*/  BSYNC.RECONVERGENT B4 ;  /* 0x0000000000047941 */ /* 0x000fea0003800200 */
.L_x_953:
[----:B------:R-:W-:-:S13]  /*1240*/  ISETP.NE.OR P0, PT, R11, RZ, P0 ;  /* 0x000000ff0b00720c */ /* 0x000fda0000705670 */
[----:B------:R-:W-:Y:S05]  /*1250*/  @!P0 BREAK.RELIABLE B1 ;  /* 0x0000000000018942 */ /* 0x000fea0003800100 */
[----:B------:R-:W-:Y:S05]  /*1260*/  @!P0 BRA `(.L_x_955) ;  /* 0x0000000000308947 */ /* 0x000fea0003800000 */
.L_x_949:
[----:B------:R-:W-:Y:S05]  /*1270*/  BSYNC.RELIABLE B1 ;  /* 0x0000000000017941 */ /* 0x000fea0003800100 */
.L_x_948:
        /* <DEDUP_REMOVED lines=11> */
.L_x_955:
[----:B------:R-:W-:Y:S05]  /*1330*/  BSYNC.RECONVERGENT B2 ;  /* 0x0000000000027941 */ /* 0x000fea0003800200 */
.L_x_947:
[----:B------:R-:W-:Y:S01]  /*1340*/  IMAD.MOV.U32 R9, RZ, RZ, -0x1 ;  /* 0xffffffffff097424 */ /* 0x000fe200078e00ff */
[----:B------:R-:W-:-:S04]  /*1350*/  LOP3.LUT R4, R4, 0x7, RZ, 0xc0, !PT ;  /* 0x0000000704047812 */ /* 0x000fc800078ec0ff */
[----:B------:R-:W-:Y:S02]  /*1360*/  SHF.R.U64 R5, R5, R4, R14 ;  /* 0x0000000405057219 */ /* 0x000fe4000000120e */
[----:B------:R-:W-:-:S04]  /*1370*/  SHF.L.U32 R0, R9, R0, RZ ;  /* 0x0000000009007219 */ /* 0x000fc800000006ff */
[----:B------:R-:W-:-:S07]  /*1380*/  LOP3.LUT R9, R5, 0xfffffffe, R0, 0x70, !PT ;  /* 0xfffffffe05097812 */ /* 0x000fce00078e7000 */
.L_x_946:
[----:B------:R-:W-:Y:S05]  /*1390*/  BSYNC.RECONVERGENT B3 ;  /* 0x0000000000037941 */ /* 0x000fea0003800200 */
.L_x_945:
[----:B-----5:R-:W-:-:S05]  /*13a0*/  IADD3 R2, P0, PT, R9, R2, RZ ;  /* 0x0000000209027210 */ /* 0x020fca0007f1e0ff */
[----:B------:R-:W-:-:S08]  /*13b0*/  IMAD.X R3, R10, 0x1, R3, P0 ;  /* 0x000000010a037824 */ /* 0x000fd000000e0603 */
.L_x_925:
[----:B------:R-:W-:Y:S05]  /*13c0*/  BSYNC.RECONVERGENT B0 ;  /* 0x0000000000007941 */ /* 0x000fea0003800200 */
.L_x_924:
[----:B------:R-:W-:Y:S05]  /*13d0*/  WARPSYNC.ALL ;  /* 0x0000000000007948 */ /* 0x000fea0003800000 */
[----:B------:R-:W0:Y:S01]  /*13e0*/  LDC.64 R4, c[0x0][0x390] ;  /* 0x0000e400ff047b82 */ /* 0x000e220000000a00 */
[----:B------:R-:W-:-:S04]  /*13f0*/  IMAD R7, R7, 0x80, R6 ;  /* 0x0000008007077824 */ /* 0x000fc800078e0206 */
[----:B0-----:R-:W-:-:S05]  /*1400*/  IMAD.WIDE R4, R7, 0x8, R4 ;  /* 0x0000000807047825 */ /* 0x001fca00078e0204 */
[----:B-----5:R-:W-:Y:S01]  /*1410*/  STG.E.64 desc[UR4][R4.64], R2 ;  /* 0x0000000204007986 */ /* 0x020fe2000c101b04 */
[----:B------:R-:W-:Y:S05]  /*1420*/  EXIT ;  /* 0x000000000000794d */ /* 0x000fea0003800000 */
.L_x_956:
        /* <DEDUP_REMOVED lines=13> */
.L_x_1901:


//--------------------- .text._Z25serialize_data_gpu_kernelImEvPhPK20SerializedDataHeaderPKhPK13BlockMetadataIT_EPK12DFORMetadataIS7_EPK12RFORMetadata20CompressionAlgorithm --------------------------
	.section	.text._Z25serialize_data_gpu_kernelImEvPhPK20SerializedDataHeaderPKhPK13BlockMetadataIT_EPK12DFORMetadataIS7_EPK12RFORMetadata20CompressionAlgorithm,"ax",@progbits
	.align	128
        .global         _Z25serialize_data_gpu_kernelImEvPhPK20SerializedDataHeaderPKhPK13BlockMetadataIT_EPK12DFORMetadataIS7_EPK12RFORMetadata20CompressionAlgorithm
        .type           _Z25serialize_data_gpu_kernelImEvPhPK20SerializedDataHeaderPKhPK13BlockMetadataIT_EPK12DFORMetadataIS7_EPK12RFORMetadata20CompressionAlgorithm,@function
        .size           _Z25serialize_data_gpu_kernelImEvPhPK20SerializedDataHeaderPKhPK13BlockMetadataIT_EPK12DFORMetadataIS7_EPK12RFORMetadata20CompressionAlgorithm,(.L_x_1875 - _Z25serialize_data_gpu_kernelImEvPhPK20SerializedDataHeaderPKhPK13BlockMetadataIT_EPK12DFORMetadataIS7_EPK12RFORMetadata20CompressionAlgorithm)
        .other          _Z25serialize_data_gpu_kernelImEvPhPK20SerializedDataHeaderPKhPK13BlockMetadataIT_EPK12DFORMetadataIS7_EPK12RFORMetadata20CompressionAlgorithm,@"STO_CUDA_ENTRY STV_DEFAULT"
_Z25serialize_data_gpu_kernelImEvPhPK20SerializedDataHeaderPKhPK13BlockMetadataIT_EPK12DFORMetadataIS7_EPK12RFORMetadata20CompressionAlgorithm:
.text._Z25serialize_data_gpu_kernelImEvPhPK20SerializedDataHeaderPKhPK13BlockMetadataIT_EPK12DFORMetadataIS7_EPK12RFORMetadata20CompressionAlgorithm:
        /* <DEDUP_REMOVED lines=220> */
.L_x_958:
[----:B0-----:R-:W-:Y:S05]  /*0dc0*/  BSYNC.RECONVERGENT B0 ;  /* 0x0000000000007941 */ /* 0x001fea0003800200 */
.L_x_957:
        /* <DEDUP_REMOVED lines=76> */
.L_x_960:
[----:B------:R-:W-:Y:S05]  /*1290*/  BSYNC.RECONVERGENT B0 ;  /* 0x0000000000007941 */ /* 0x000fea0003800200 */
.L_x_959:
[----:B------:R-:W-:Y:S01]  /*12a0*/  UISETP.NE.AND UP0, UPT, UR8, 0x1, UPT ;  /* 0x000000010800788c */ /* 0x000fe2000bf05270 */
[----:B------:R-:W-:-:S08]  /*12b0*/  PLOP3.LUT P0, PT, PT, PT, PT, 0x8, 0x80 ;  /* 0x000000000080781c */ /* 0x000fd00003f0e170 */
[----:B------:R-:W-:Y:S05]  /*12c0*/  BRA.U UP0, `(.L_x_961) ;  /* 0x0000000100087547 */ /* 0x000fea000b800000 */
[----:B-1----:R-:W2:Y:S02]  /*12d0*/  LDG.E R3, desc[UR4][R4.64+0x18] ;  /* 0x0000180404037981 */ /* 0x002ea4000c1e1900 */
[----:B--2---:R-:W-:-:S13]  /*12e0*/  ISETP.LT.U32.AND P0, PT, R0, R3, PT ;  /* 0x000000030000720c */ /* 0x004fda0003f01070 */
.L_x_961:
        /* <DEDUP_REMOVED lines=45> */
.L_x_963:
[----:B------:R-:W0:Y:S01]  /*15c0*/  LDCU.64 UR6, c[0x0][0x3a8] ;  /* 0x00007500ff0677ac */ /* 0x000e220008000a00 */
[----:B------:R-:W-:Y:S01]  /*15d0*/  PLOP3.LUT P0, PT, PT, PT, PT, 0x8, 0x80 ;  /* 0x000000000080781c */ /* 0x000fe20003f0e170 */
[----:B------:R-:W-:Y:S01]  /*15e0*/  UISETP.NE.AND UP0, UPT, UR8, 0x2, UPT ;  /* 0x000000020800788c */ /* 0x000fe2000bf05270 */
[----:B0-----:R-:W-:-:S08]  /*15f0*/  ISETP.EQ.U32.AND P1, PT, RZ, UR6, PT ;  /* 0x00000006ff007c0c */ /* 0x001fd0000bf22070 */
[----:B------:R-:W-:Y:S05]  /*1600*/  BRA.U UP0, `(.L_x_965) ;  /* 0x0000000100087547 */ /* 0x000fea000b800000 */
[----:B-1----:R-:W2:Y:S02]  /*1610*/  LDG.E R3, desc[UR4][R4.64+0x18] ;  /* 0x0000180404037981 */ /* 0x002ea4000c1e1900 */
[----:B--2---:R-:W-:-:S13]  /*1620*/  ISETP.LT.U32.AND P0, PT, R0, R3, PT ;  /* 0x000000030000720c */ /* 0x004fda0003f01070 */
.L_x_965:
        /* <DEDUP_REMOVED lines=33> */
.L_x_964:
[----:B------:R-:W-:Y:S05]  /*1840*/  BSYNC.RECONVERGENT B0 ;  /* 0x0000000000007941 */ /* 0x000fea0003800200 */
.L_x_962:
        /* <DEDUP_REMOVED lines=28> */
.L_x_966:
[----:B------:R-:W-:-:S07]  /*1a10*/  MOV R6, 0x1a30 ;  /* 0x00001a3000067802 */ /* 0x000fce0000000f00 */
[----:B------:R-:W-:Y:S05]  /*1a20*/  CALL.REL.NOINC `($__internal_4_$__cuda_sm20_div_u64) ;  /* 0x0000000400547944 */ /* 0x000fea0003c00000 */
.L_x_967:
        /* <DEDUP_REMOVED lines=38> */
.L_x_970:
        /* <DEDUP_REMOVED lines=14> */
.L_x_969:
[----:B------:R-:W-:Y:S05]  /*1d70*/  BSYNC.RECONVERGENT B0 ;  /* 0x0000000000007941 */ /* 0x000fea0003800200 */
.L_x_968:
[----:B------:R-:W-:Y:S05]  /*1d80*/  @P0 EXIT ;  /* 0x000000000000094d */ /* 0x000fea0003800000 */
[----:B------:R-:W0:Y:S01]  /*1d90*/  LDC.64 R6, c[0x0][0x388] ;  /* 0x0000e200ff067b82 */ /* 0x000e220000000a00 */
[----:B------:R-:W1:Y:S01]  /*1da0*/  LDCU.64 UR8, c[0x0][0x380] ;  /* 0x00007000ff0877ac */ /* 0x000e620008000a00 */
[----:B------:R-:W2:Y:S02]  /*1db0*/  LDCU.64 UR6, c[0x0][0x390] ;  /* 0x00007200ff0677ac */ /* 0x000ea40008000a00 */
.L_x_971:
        /* <DEDUP_REMOVED lines=28> */
        .weak           $__internal_4_$__cuda_sm20_div_u64
        .type           $__internal_4_$__cuda_sm20_div_u64,@function
        .size           $__internal_4_$__cuda_sm20_div_u64,(.L_x_1875 - $__internal_4_$__cuda_sm20_div_u64)
$__internal_4_$__cuda_sm20_div_u64:
        /* <DEDUP_REMOVED lines=65> */
[----:B------:R-:W-:Y:S06]  /*2390*/  RET.REL.NODEC R6 `(_Z25serialize_data_gpu_kernelImEvPhPK20SerializedDataHeaderPKhPK13BlockMetadataIT_EPK12DFORMetadataIS7_EPK12RFORMetadata20CompressionAlgorithm) ;  /* 0xffffffdc06187950 */ /* 0x000fec0003c3ffff */
.L_x_972:
        /* <DEDUP_REMOVED lines=14> */
.L_x_1875:


//--------------------- .text._Z27deserialize_data_gpu_kernelImEvPKhPK20SerializedDataHeaderPhP13BlockMetadataIT_EP12DFORMetadataIS7_EP12RFORMetadata20CompressionAlgorithm --------------------------
	.section	.text._Z27deserialize_data_gpu_kernelImEvPKhPK20SerializedDataHeaderPhP13BlockMetadataIT_EP12DFORMetadataIS7_EP12RFORMetadata20CompressionAlgorithm,"ax",@progbits
	.align	128
        .global         _Z27deserialize_data_gpu_kernelImEvPKhPK20SerializedDataHeaderPhP13BlockMetadataIT_EP12DFORMetadataIS7_EP12RFORMetadata20CompressionAlgorithm
        .type           _Z27deserialize_data_gpu_kernelImEvPKhPK20SerializedDataHeaderPhP13BlockMetadataIT_EP12DFORMetadataIS7_EP12RFORMetadata20CompressionAlgorithm,@function
        .size           _Z27deserialize_data_gpu_kernelImEvPKhPK20SerializedDataHeaderPhP13BlockMetadataIT_EP12DFORMetadataIS7_EP12RFORMetadata20CompressionAlgorithm,(.L_x_1876 - _Z27deserialize_data_gpu_kernelImEvPKhPK20SerializedDataHeaderPhP13BlockMetadataIT_EP12DFORMetadataIS7_EP12RFORMetadata20CompressionAlgorithm)
        .other          _Z27deserialize_data_gpu_kernelImEvPKhPK20SerializedDataHeaderPhP13BlockMetadataIT_EP12DFORMetadataIS7_EP12RFORMetadata20CompressionAlgorithm,@"STO_CUDA_ENTRY STV_DEFAULT"
_Z27deserialize_data_gpu_kernelImEvPKhPK20SerializedDataHeaderPhP13BlockMetadataIT_EP12DFORMetadataIS7_EP12RFORMetadata20CompressionAlgorithm:
.text._Z27deserialize_data_gpu_kernelImEvPKhPK20SerializedDataHeaderPhP13BlockMetadataIT_EP12DFORMetadataIS7_EP12RFORMetadata20CompressionAlgorithm:
        /* <DEDUP_REMOVED lines=83> */
.L_x_974:
[----:B------:R-:W-:Y:S05]  /*0530*/  BSYNC.RECONVERGENT B0 ;  /* 0x0000000000007941 */ /* 0x000fea0003800200 */
.L_x_973:
[----:B------:R-:W-:Y:S01]  /*0540*/  UISETP.NE.AND UP0, UPT, UR8, 0x1, UPT ;  /* 0x000000010800788c */ /* 0x000fe2000bf05270 */
[----:B------:R-:W-:-:S08]  /*0550*/  PLOP3.LUT P0, PT, PT, PT, PT, 0x8, 0x80 ;  /* 0x000000000080781c */ /* 0x000fd00003f0e170 */
[----:B------:R-:W-:Y:S05]  /*0560*/  BRA.U UP0, `(.L_x_975) ;  /* 0x0000000100087547 */ /* 0x000fea000b800000 */
[----:B-1----:R-:W2:Y:S02]  /*0570*/  LDG.E R5, desc[UR4][R2.64+0x18] ;  /* 0x0000180402057981 */ /* 0x002ea4000c1e1900 */
[----:B--2---:R-:W-:-:S13]  /*0580*/  ISETP.LT.U32.AND P0, PT, R0, R5, PT ;  /* 0x000000050000720c */ /* 0x004fda0003f01070 */
.L_x_975:
        /* <DEDUP_REMOVED lines=45> */
.L_x_977:
[----:B------:R-:W0:Y:S01]  /*0860*/  LDCU.64 UR6, c[0x0][0x3a8] ;  /* 0x00007500ff0677ac */ /* 0x000e220008000a00 */
[----:B------:R-:W-:Y:S01]  /*0870*/  PLOP3.LUT P0, PT, PT, PT, PT, 0x8, 0x80 ;  /* 0x000000000080781c */ /* 0x000fe20003f0e170 */
[----:B------:R-:W-:Y:S01]  /*0880*/  UISETP.NE.AND UP0, UPT, UR8, 0x2, UPT ;  /* 0x000000020800788c */ /* 0x000fe2000bf05270 */
[----:B0-----:R-:W-:-:S08]  /*0890*/  ISETP.EQ.U32.AND P1, PT, RZ, UR6, PT ;  /* 0x00000006ff007c0c */ /* 0x001fd0000bf22070 */
[----:B------:R-:W-:Y:S05]  /*08a0*/  BRA.U UP0, `(.L_x_979) ;  /* 0x0000000100087547 */ /* 0x000fea000b800000 */
[----:B-1----:R-:W2:Y:S02]  /*08b0*/  LDG.E R5, desc[UR4][R2.64+0x18] ;  /* 0x0000180402057981 */ /* 0x002ea4000c1e1900 */
[----:B--2---:R-:W-:-:S13]  /*08c0*/  ISETP.LT.U32.AND P0, PT, R0, R5, PT ;  /* 0x000000050000720c */ /* 0x004fda0003f01070 */
.L_x_979:
        /* <DEDUP_REMOVED lines=33> */
.L_x_978:
[----:B------:R-:W-:Y:S05]  /*0ae0*/  BSYNC.RECONVERGENT B0 ;  /* 0x0000000000007941 */ /* 0x000fea0003800200 */
.L_x_976:
        /* <DEDUP_REMOVED lines=28> */
.L_x_980:
[----:B------:R-:W-:-:S07]  /*0cb0*/  MOV R6, 0xcd0 ;  /* 0x00000cd000067802 */ /* 0x000fce0000000f00 */
[----:B------:R-:W-:Y:S05]  /*0cc0*/  CALL.REL.NOINC `($__internal_5_$__cuda_sm20_div_u64) ;  /* 0x0000000400547944 */ /* 0x000fea0003c00000 */
.L_x_981:
        /* <DEDUP_REMOVED lines=38> */
.L_x_984:
        /* <DEDUP_REMOVED lines=14> */
.L_x_983:
[----:B------:R-:W-:Y:S05]  /*1010*/  BSYNC.RECONVERGENT B0 ;  /* 0x0000000000007941 */ /* 0x000fea0003800200 */
.L_x_982:
[----:B------:R-:W-:Y:S05]  /*1020*/  @P0 EXIT ;  /* 0x000000000000094d */ /* 0x000fea0003800000 */
[----:B-1----:R-:W0:Y:S01]  /*1030*/  LDC.64 R6, c[0x0][0x388] ;  /* 0x0000e200ff067b82 */ /* 0x002e220000000a00 */
[----:B------:R-:W1:Y:S02]  /*1040*/  LDCU.64 UR6, c[0x0][0x380] ;  /* 0x00007000ff0677ac */ /* 0x000e640008000a00 */
.L_x_985:
        /* <DEDUP_REMOVED lines=29> */
        .weak           $__internal_5_$__cuda_sm20_div_u64
        .type           $__internal_5_$__cuda_sm20_div_u64,@function
        .size           $__internal_5_$__cuda_sm20_div_u64,(.L_x_1876 - $__internal_5_$__cuda_sm20_div_u64)
$__internal_5_$__cuda_sm20_div_u64:
        /* <DEDUP_REMOVED lines=65> */
[----:B------:R-:W-:Y:S06]  /*1630*/  RET.REL.NODEC R6 `(_Z27deserialize_data_gpu_kernelImEvPKhPK20SerializedDataHeaderPhP13BlockMetadataIT_EP12DFORMetadataIS7_EP12RFORMetadata20CompressionAlgorithm) ;  /* 0xffffffe806707950 */ /* 0x000fec0003c3ffff */
.L_x_986:
        /* <DEDUP_REMOVED lines=12> */
.L_x_1876:


//--------------------- .text._Z43decompress_random_access_block_based_kernelIlEvPKhPK13BlockMetadataIT_EPK12DFORMetadataIS3_EPK12RFORMetadataPKjPS3_i20CompressionAlgorithmm --------------------------
	.section	.text._Z43decompress_random_access_block_based_kernelIlEvPKhPK13BlockMetadataIT_EPK12DFORMetadataIS3_EPK12RFORMetadataPKjPS3_i20CompressionAlgorithmm,"ax",@progbits
	.align	128
        .global         _Z43decompress_random_access_block_based_kernelIlEvPKhPK13BlockMetadataIT_EPK12DFORMetadataIS3_EPK12RFORMetadataPKjPS3_i20CompressionAlgorithmm
        .type           _Z43decompress_random_access_block_based_kernelIlEvPKhPK13BlockMetadataIT_EPK12DFORMetadataIS3_EPK12RFORMetadataPKjPS3_i20CompressionAlgorithmm,@function
        .size           _Z43decompress_random_access_block_based_kernelIlEvPKhPK13BlockMetadataIT_EPK12DFORMetadataIS3_EPK12RFORMetadataPKjPS3_i20CompressionAlgorithmm,(.L_x_1904 - _Z43decompress_random_access_block_based_kernelIlEvPKhPK13BlockMetadataIT_EPK12DFORMetadataIS3_EPK12RFORMetadataPKjPS3_i20CompressionAlgorithmm)
        .other          _Z43decompress_random_access_block_based_kernelIlEvPKhPK13BlockMetadataIT_EPK12DFORMetadataIS3_EPK12RFORMetadataPKjPS3_i20CompressionAlgorithmm,@"STO_CUDA_ENTRY STV_DEFAULT"
_Z43decompress_random_access_block_based_kernelIlEvPKhPK13BlockMetadataIT_EPK12DFORMetadataIS3_EPK12RFORMetadataPKjPS3_i20CompressionAlgorithmm:
.text._Z43decompress_random_access_block_based_kernelIlEvPKhPK13BlockMetadataIT_EPK12DFORMetadataIS3_EPK12RFORMetadataPKjPS3_i20CompressionAlgorithmm:
        /* <DEDUP_REMOVED lines=35> */
.L_x_1026:
        /* <DEDUP_REMOVED lines=29> */
.L_x_997:
        /* <DEDUP_REMOVED lines=35> */
.L_x_996:
        /* <DEDUP_REMOVED lines=21> */
.L_x_998:
[----:B------:R-:W-:-:S13]  /*0780*/  ISETP.NE.OR P0, PT, R14, RZ, P0 ;  /* 0x000000ff0e00720c */ /* 0x000fda0000705670 */
[----:B------:R-:W-:Y:S05]  /*0790*/  @!P0 BRA `(.L_x_994) ;  /* 0x0000000000308947 */ /* 0x000fea0003800000 */
.L_x_995:
        /* <DEDUP_REMOVED lines=12> */
.L_x_994:
        /* <DEDUP_REMOVED lines=28> */
.L_x_1005:
        /* <DEDUP_REMOVED lines=95> */
.L_x_1004:
[----:B------:R-:W-:Y:S05]  /*1010*/  BSYNC.RECONVERGENT B4 ;  /* 0x0000000000047941 */ /* 0x000fea0003800200 */
.L_x_1003:
        /* <DEDUP_REMOVED lines=51> */
.L_x_1007:
[----:B------:R-:W-:Y:S05]  /*1350*/  BSYNC.RECONVERGENT B4 ;  /* 0x0000000000047941 */ /* 0x000fea0003800200 */
.L_x_1006:
[----:B------:R-:W-:-:S13]  /*1360*/  ISETP.NE.OR P0, PT, R15, R14, P0 ;  /* 0x0000000e0f00720c */ /* 0x000fda0000705670 */
[----:B------:R-:W-:Y:S05]  /*1370*/  @!P0 BREAK.RELIABLE B2 ;  /* 0x0000000000028942 */ /* 0x000fea0003800100 */
[----:B------:R-:W-:Y:S05]  /*1380*/  @!P0 BRA `(.L_x_1008) ;  /* 0x0000000000708947 */ /* 0x000fea0003800000 */
.L_x_1002:
[----:B------:R-:W-:Y:S05]  /*1390*/  BSYNC.RELIABLE B2 ;  /* 0x0000000000027941 */ /* 0x000fea0003800100 */
.L_x_1001:
[----:B------:R-:W-:Y:S01]  /*13a0*/  BSSY.RECONVERGENT B2, `(.L_x_1008) ;  /* 0x000001a000027945 */ /* 0x000fe20003800200 */
.L_x_1009:
        /* <DEDUP_REMOVED lines=26> */
.L_x_1008:
[----:B------:R-:W-:Y:S05]  /*1550*/  BSYNC.RECONVERGENT B3 ;  /* 0x0000000000037941 */ /* 0x000fea0003800200 */
.L_x_1000:
        /* <DEDUP_REMOVED lines=37> */
.L_x_1011:
[----:B------:R-:W-:Y:S05]  /*17b0*/  BSYNC.RECONVERGENT B2 ;  /* 0x0000000000027941 */ /* 0x000fea0003800200 */
.L_x_1010:
        /* <DEDUP_REMOVED lines=12> */
.L_x_999:
        /* <DEDUP_REMOVED lines=31> */
.L_x_1020:
        /* <DEDUP_REMOVED lines=94> */
.L_x_1019:
[----:B------:R-:W-:Y:S05]  /*2050*/  BSYNC.RECONVERGENT B5 ;  /* 0x0000000000057941 */ /* 0x000fea0003800200 */
.L_x_1018:
        /* <DEDUP_REMOVED lines=51> */
.L_x_1022:
[----:B------:R-:W-:Y:S05]  /*2390*/  BSYNC.RECONVERGENT B5 ;  /* 0x0000000000057941 */ /* 0x000fea0003800200 */
.L_x_1021:
[----:B------:R-:W-:-:S13]  /*23a0*/  ISETP.NE.OR P0, PT, R18, R21, P0 ;  /* 0x000000151200720c */ /* 0x000fda0000705670 */
[----:B------:R-:W-:Y:S05]  /*23b0*/  @!P0 BREAK.RELIABLE B2 ;  /* 0x0000000000028942 */ /* 0x000fea0003800100 */
[----:B------:R-:W-:Y:S05]  /*23c0*/  @!P0 BRA `(.L_x_1015) ;  /* 0x0000000000688947 */ /* 0x000fea0003800000 */
.L_x_1017:
[----:B------:R-:W-:Y:S05]  /*23d0*/  BSYNC.RELIABLE B2 ;  /* 0x0000000000027941 */ /* 0x000fea0003800100 */
.L_x_1016:
        /* <DEDUP_REMOVED lines=25> */
.L_x_1015:
[----:B------:R-:W-:Y:S05]  /*2570*/  BSYNC.RECONVERGENT B3 ;  /* 0x0000000000037941 */ /* 0x000fea0003800200 */
.L_x_1014:
        /* <DEDUP_REMOVED lines=28> */
.L_x_1024:
[----:B------:R-:W-:Y:S05]  /*2740*/  BSYNC.RECONVERGENT B2 ;  /* 0x0000000000027941 */ /* 0x000fea0003800200 */
.L_x_1023:
[----:B------:R-:W-:-:S04]  /*2750*/  SHF.R.U64 R13, R24, R13, R22 ;  /* 0x0000000d180d7219 */ /* 0x000fc80000001216 */
[----:B------:R-:W-:-:S07]  /*2760*/  LOP3.LUT R13, R13, 0xfffffffe, R18, 0x70, !PT ;  /* 0xfffffffe0d0d7812 */ /* 0x000fce00078e7012 */
.L_x_1013:
[----:B------:R-:W-:Y:S05]  /*2770*/  BSYNC.RECONVERGENT B4 ;  /* 0x0000000000047941 */ /* 0x000fea0003800200 */
.L_x_1012:
[----:B------:R-:W-:Y:S01]  /*2780*/  IADD3 R14, P0, PT, R2, R13, RZ ;  /* 0x0000000d020e7210 */ /* 0x000fe20007f1e0ff */
[----:B------:R-:W-:Y:S01]  /*2790*/  UMOV UR4, URZ ;  /* 0x000000ff00047c82 */ /* 0x000fe20008000000 */
[----:B------:R-:W-:Y:S02]  /*27a0*/  IMAD R13, R4, 0x8, R1 ;  /* 0x00000008040d7824 */ /* 0x000fe400078e0201 */
[----:B------:R-:W-:-:S05]  /*27b0*/  IADD3.X R15, PT, PT, R3, UR4, RZ, P0, !PT ;  /* 0x00000004030f7c10 */ /* 0x000fca00087fe4ff */
[----:B------:R3:W-:Y:S01]  /*27c0*/  STL.64 [R13], R14 ;  /* 0x0000000e0d007387 */ /* 0x0007e20000100a00 */
[----:B------:R-:W-:Y:S05]  /*27d0*/  BRA `(.L_x_992) ;  /* 0x0000000000087947 */ /* 0x000fea0003800000 */
.L_x_993:
[----:B0-----:R-:W-:-:S05]  /*27e0*/  IMAD R13, R4, 0x8, R1 ;  /* 0x00000008040d7824 */ /* 0x001fca00078e0201 */
[----:B------:R1:W-:Y:S02]  /*27f0*/  STL.64 [R13], R2 ;  /* 0x000000020d007387 */ /* 0x0003e40000100a00 */
.L_x_992:
[----:B------:R-:W-:Y:S05]  /*2800*/  BSYNC.RECONVERGENT B0 ;  /* 0x0000000000007941 */ /* 0x000fea0003800200 */
.L_x_991:
[----:B------:R-:W-:-:S05]  /*2810*/  VIADD R4, R4, 0x1 ;  /* 0x0000000104047836 */ /* 0x000fca0000000000 */
[----:B------:R-:W-:-:S13]  /*2820*/  ISETP.NE.AND P0, PT, R4, 0x80, PT ;  /* 0x000000800400780c */ /* 0x000fda0003f05270 */
[----:B------:R-:W-:Y:S05]  /*2830*/  @!P0 BRA `(.L_x_1025) ;  /* 0x00000040005c8947 */ /* 0x000fea0003800000 */
[----:B------:R-:W-:Y:S05]  /*2840*/  BRA `(.L_x_1026) ;  /* 0xffffffd800787947 */ /* 0x000fea000383ffff */
.L_x_990:
        /* <DEDUP_REMOVED lines=65> */
.L_x_989:
        /* <DEDUP_REMOVED lines=14> */
.L_x_1045:
        /* <DEDUP_REMOVED lines=29> */
.L_x_1033:
        /* <DEDUP_REMOVED lines=23> */
.L_x_1032:
        /* <DEDUP_REMOVED lines=15> */
.L_x_1034:
[----:B------:R-:W-:-:S13]  /*3170*/  ISETP.NE.OR P0, PT, R11, RZ, P0 ;  /* 0x000000ff0b00720c */ /* 0x000fda0000705670 */
[----:B------:R-:W-:Y:S05]  /*3180*/  @!P0 BRA `(.L_x_1030) ;  /* 0x0000000000248947 */ /* 0x000fea0003800000 */
.L_x_1031:
        /* <DEDUP_REMOVED lines=9> */
.L_x_1030:
        /* <DEDUP_REMOVED lines=15> */
.L_x_1037:
        /* <DEDUP_REMOVED lines=27> */
.L_x_1036:
        /* <DEDUP_REMOVED lines=29> */
.L_x_1039:
[----:B------:R-:W-:Y:S05]  /*3690*/  BSYNC.RECONVERGENT B2 ;  /* 0x0000000000027941 */ /* 0x000fea0003800200 */
.L_x_1038:
        /* <DEDUP_REMOVED lines=12> */
.L_x_1035:
        /* <DEDUP_REMOVED lines=26> */
.L_x_1042:
        /* <DEDUP_REMOVED lines=34> */
.L_x_1041:
[----:B------:R-:W-:Y:S05]  /*3b20*/  BSYNC.RECONVERGENT B2 ;  /* 0x0000000000027941 */ /* 0x000fea0003800200 */
.L_x_1040:
        /* <DEDUP_REMOVED lines=23> */
.L_x_1044:
[----:B------:R-:W-:Y:S05]  /*3ca0*/  BSYNC.RECONVERGENT B2 ;  /* 0x0000000000027941 */ /* 0x000fea0003800200 */
.L_x_1043:
        /* <DEDUP_REMOVED lines=20> */
.L_x_1028:
[----:B------:R-:W-:-:S05]  /*3df0*/  IMAD R10, R18, 0x8, R19 ;  /* 0x00000008120a7824 */ /* 0x000fca00078e0213 */
[----:B------:R3:W-:Y:S02]  /*3e00*/  STL.64 [R10], RZ ;  /* 0x000000ff0a007387 */ /* 0x0007e40000100a00 */
.L_x_1029:
[----:B------:R-:W-:Y:S05]  /*3e10*/  BSYNC.RECONVERGENT B0 ;  /* 0x0000000000007941 */ /* 0x000fea0003800200 */
.L_x_1027:
[----:B------:R-:W-:-:S05]  /*3e20*/  VIADD R18, R18, 0x1 ;  /* 0x0000000112127836 */ /* 0x000fca0000000000 */
[----:B------:R-:W-:-:S13]  /*3e30*/  ISETP.NE.AND P0, PT, R18, 0x7f, PT ;  /* 0x0000007f1200780c */ /* 0x000fda0003f05270 */
[----:B------:R-:W-:Y:S05]  /*3e40*/  @P0 BRA `(.L_x_1045) ;  /* 0xffffffec00bc0947 */ /* 0x000fea000383ffff */
[----:B-----5:R4:W-:Y:S01]  /*3e50*/  STL.64 [R1], R2 ;  /* 0x0000000201007387 */ /* 0x0209e20000100a00 */
[----:B------:R-:W-:-:S07]  /*3e60*/  IMAD.MOV.U32 R0, RZ, RZ, 0x1 ;  /* 0x00000001ff007424 */ /* 0x000fce00078e00ff */
.L_x_1048:
        /* <DEDUP_REMOVED lines=48> */
.L_x_1047:
[----:B------:R-:W-:Y:S05]  /*4170*/  BSYNC.RECONVERGENT B0 ;  /* 0x0000000000007941 */ /* 0x000fea0003800200 */
.L_x_1046:
[----:B------:R-:W-:Y:S05]  /*4180*/  BRA `(.L_x_1048) ;  /* 0xfffffffc00387947 */ /* 0x000fea000383ffff */
.L_x_988:
        /* <DEDUP_REMOVED lines=94> */
.L_x_1050:
[----:B------:R-:W-:Y:S05]  /*4770*/  BSYNC.RECONVERGENT B0 ;  /* 0x0000000000007941 */ /* 0x000fea0003800200 */
.L_x_1049:
[----:B012---:R-:W0:Y:S02]  /*4780*/  LDC.64 R2, c[0x0][0x398] ;  /* 0x0000e600ff027b82 */ /* 0x007e240000000a00 */
[----:B0-----:R-:W-:-:S06]  /*4790*/  IMAD.WIDE.U32 R2, R13, 0xc, R2 ;  /* 0x0000000c0d027825 */ /* 0x001fcc00078e0002 */
[----:B------:R-:W2:Y:S01]  /*47a0*/  LDG.E.CONSTANT R3, desc[UR8][R2.64+0x4] ;  /* 0x0000040802037981 */ /* 0x000ea2000c1e9900 */
[----:B------:R-:W-:Y:S02]  /*47b0*/  IMAD.MOV.U32 R14, RZ, RZ, RZ ;  /* 0x000000ffff0e7224 */ /* 0x000fe400078e00ff */
[----:B------:R-:W-:Y:S01]  /*47c0*/  IMAD.MOV.U32 R13, RZ, RZ, RZ ;  /* 0x000000ffff0d7224 */ /* 0x000fe200078e00ff */
[----:B--2---:R-:W-:-:S05]  /*47d0*/  IADD3 R6, P0, PT, R3, R6, RZ ;  /* 0x0000000603067210 */ /* 0x004fca0007f1e0ff */
[----:B------:R-:W-:-:S08]  /*47e0*/  IMAD.X R18, RZ, RZ, R7, P0 ;  /* 0x000000ffff127224 */ /* 0x000fd000000e0607 */
.L_x_1087:
        /* <DEDUP_REMOVED lines=27> */
.L_x_1057:
        /* <DEDUP_REMOVED lines=38> */
.L_x_1056:
        /* <DEDUP_REMOVED lines=22> */
.L_x_1058:
[----:B------:R-:W-:-:S13]  /*4d60*/  ISETP.NE.OR P0, PT, R4, UR4, P0 ;  /* 0x0000000404007c0c */ /* 0x000fda0008705670 */
[----:B------:R-:W-:Y:S05]  /*4d70*/  @!P0 BRA `(.L_x_1054) ;  /* 0x0000000000308947 */ /* 0x000fea0003800000 */
.L_x_1055:
        /* <DEDUP_REMOVED lines=12> */
.L_x_1054:
        /* <DEDUP_REMOVED lines=26> */
.L_x_1066:
        /* <DEDUP_REMOVED lines=96> */
.L_x_1065:
[----:B------:R-:W-:Y:S02]  /*55e0*/  IMAD.MOV.U32 R20, RZ, RZ, R2 ;  /* 0x000000ffff147224 */ /* 0x000fe400078e0002 */
[----:B------:R-:W-:Y:S02]  /*55f0*/  IMAD.MOV.U32 R21, RZ, RZ, R3 ;  /* 0x000000ffff157224 */ /* 0x000fe400078e0003 */
[----:B------:R-:W-:-:S07]  /*5600*/  IMAD.MOV.U32 R2, RZ, RZ, R25 ;  /* 0x000000ffff027224 */ /* 0x000fce00078e0019 */
.L_x_1064:
[----:B------:R-:W-:Y:S05]  /*5610*/  BSYNC.RECONVERGENT B4 ;  /* 0x0000000000047941 */ /* 0x000fea0003800200 */
.L_x_1063:
        /* <DEDUP_REMOVED lines=53> */
.L_x_1068:
[----:B------:R-:W-:Y:S05]  /*5970*/  BSYNC.RECONVERGENT B4 ;  /* 0x0000000000047941 */ /* 0x000fea0003800200 */
.L_x_1067:
[----:B------:R-:W-:-:S13]  /*5980*/  ISETP.NE.OR P0, PT, R16, R19, P0 ;  /* 0x000000131000720c */ /* 0x000fda0000705670 */
[----:B------:R-:W-:Y:S05]  /*5990*/  @!P0 BREAK.RELIABLE B0 ;  /* 0x0000000000008942 */ /* 0x000fea0003800100 */
[----:B------:R-:W-:Y:S05]  /*59a0*/  @!P0 BRA `(.L_x_1069) ;  /* 0x00000000007c8947 */ /* 0x000fea0003800000 */
.L_x_1062:
[----:B------:R-:W-:Y:S05]  /*59b0*/  BSYNC.RELIABLE B0 ;  /* 0x0000000000007941 */ /* 0x000fea0003800100 */
.L_x_1061:
[----:B------:R-:W-:Y:S01]  /*59c0*/  BSSY.RECONVERGENT B0, `(.L_x_1070) ;  /* 0x000001a000007945 */ /* 0x000fe20003800200 */
.L_x_1071:
        /* <DEDUP_REMOVED lines=26> */
.L_x_1070:
[----:B------:R-:W-:Y:S02]  /*5b70*/  IMAD.MOV.U32 R20, RZ, RZ, R2 ;  /* 0x000000ffff147224 */ /* 0x000fe400078e0002 */
[----:B------:R-:W-:Y:S02]  /*5b80*/  IMAD.MOV.U32 R21, RZ, RZ, R3 ;  /* 0x000000ffff157224 */ /* 0x000fe400078e0003 */
[----:B------:R-:W-:-:S07]  /*5b90*/  IMAD.MOV.U32 R2, RZ, RZ, R22 ;  /* 0x000000ffff027224 */ /* 0x000fce00078e0016 */
.L_x_1069:
[----:B------:R-:W-:Y:S05]  /*5ba0*/  BSYNC.RECONVERGENT B2 ;  /* 0x0000000000027941 */ /* 0x000fea0003800200 */
.L_x_1060:
        /* <DEDUP_REMOVED lines=38> */
.L_x_1073:
[----:B------:R-:W-:Y:S05]  /*5e10*/  BSYNC.RECONVERGENT B0 ;  /* 0x0000000000007941 */ /* 0x000fea0003800200 */
.L_x_1072:
        /* <DEDUP_REMOVED lines=12> */
.L_x_1059:
        /* <DEDUP_REMOVED lines=20> */
.L_x_1079:
        /* <DEDUP_REMOVED lines=27> */
.L_x_1078:
[----:B------:R-:W-:Y:S05]  /*61d0*/  BSYNC.RECONVERGENT B2 ;  /* 0x0000000000027941 */ /* 0x000fea0003800200 */
.L_x_1077:
        /* <DEDUP_REMOVED lines=29> */
.L_x_1081:
[----:B------:R-:W-:Y:S05]  /*63b0*/  BSYNC.RECONVERGENT B2 ;  /* 0x0000000000027941 */ /* 0x000fea0003800200 */
.L_x_1080:
[----:B------:R-:W-:-:S04]  /*63c0*/  SHF.R.U64 R16, R15, R16, R7 ;  /* 0x000000100f107219 */ /* 0x000fc80000001207 */
[----:B------:R-:W-:-:S07]  /*63d0*/  LOP3.LUT R5, R16, 0xfffffffe, R19, 0x70, !PT ;  /* 0xfffffffe10057812 */ /* 0x000fce00078e7013 */
.L_x_1076:
[----:B------:R-:W-:Y:S05]  /*63e0*/  BSYNC.RECONVERGENT B0 ;  /* 0x0000000000007941 */ /* 0x000fea0003800200 */
.L_x_1075:
[----:B-----5:R-:W-:Y:S01]  /*63f0*/  IADD3 R4, P0, PT, R10, R5, RZ ;  /* 0x000000050a047210 */ /* 0x020fe20007f1e0ff */
[----:B------:R-:W-:Y:S01]  /*6400*/  UMOV UR4, URZ ;  /* 0x000000ff00047c82 */ /* 0x000fe20008000000 */
[----:B------:R-:W-:Y:S02]  /*6410*/  IMAD R3, R14, 0x8, R1 ;  /* 0x000000080e037824 */ /* 0x000fe400078e0201 */
[----:B------:R-:W-:-:S05]  /*6420*/  IADD3.X R5, PT, PT, R11, UR4, RZ, P0, !PT ;  /* 0x000000040b057c10 */ /* 0x000fca00087fe4ff */
[----:B------:R3:W-:Y:S01]  /*6430*/  STL.64 [R3], R4 ;  /* 0x0000000403007387 */ /* 0x0007e20000100a00 */
[----:B------:R-:W-:Y:S05]  /*6440*/  BRA `(.L_x_1074) ;  /* 0x0000000400487947 */ /* 0x000fea0003800000 */
.L_x_1053:
        /* <DEDUP_REMOVED lines=15> */
.L_x_1085:
        /* <DEDUP_REMOVED lines=30> */
.L_x_1084:
        /* <DEDUP_REMOVED lines=18> */
.L_x_1086:
[----:B------:R-:W-:-:S13]  /*6840*/  ISETP.NE.OR P0, PT, R4, UR4, P0 ;  /* 0x0000000404007c0c */ /* 0x000fda0008705670 */
[----:B------:R-:W-:Y:S05]  /*6850*/  @!P0 BRA `(.L_x_1082) ;  /* 0x0000000000288947 */ /* 0x000fea0003800000 */
.L_x_1083:
        /* <DEDUP_REMOVED lines=10> */
.L_x_1082:
[----:B------:R-:W-:-:S06]  /*6900*/  IMAD R4, R13, 0x8, R0 ;  /* 0x000000080d047824 */ /* 0x000fcc00078e0200 */
[----:B------:R-:W2:Y:S01]  /*6910*/  LDL.64 R4, [R4] ;  /* 0x0000000004047983 */ /* 0x000ea20000100a00 */
[----:B------:R-:W-:-:S05]  /*6920*/  IMAD R3, R14, 0x8, R1 ;  /* 0x000000080e037824 */ /* 0x000fca00078e0201 */
[----:B--2---:R1:W-:Y:S01]  /*6930*/  STL.64 [R3], R4 ;  /* 0x0000000403007387 */ /* 0x0043e20000100a00 */
[----:B------:R-:W-:Y:S05]  /*6940*/  BRA `(.L_x_1074) ;  /* 0x0000000000087947 */ /* 0x000fea0003800000 */
.L_x_1052:
[----:B------:R-:W-:-:S05]  /*6950*/  IMAD R3, R14, 0x8, R1 ;  /* 0x000000080e037824 */ /* 0x000fca00078e0201 */
[----:B-----5:R0:W-:Y:S02]  /*6960*/  STL.64 [R3], R10 ;  /* 0x0000000a03007387 */ /* 0x0201e40000100a00 */
.L_x_1074:
[----:B------:R-:W-:Y:S05]  /*6970*/  BSYNC.RECONVERGENT B3 ;  /* 0x0000000000037941 */ /* 0x000fea0003800200 */
.L_x_1051:
[----:B------:R-:W-:-:S05]  /*6980*/  VIADD R14, R14, 0x1 ;  /* 0x000000010e0e7836 */ /* 0x000fca0000000000 */
[----:B------:R-:W-:-:S13]  /*6990*/  ISETP.NE.AND P0, PT, R14, 0x80, PT ;  /* 0x000000800e00780c */ /* 0x000fda0003f05270 */
[----:B------:R-:W-:Y:S05]  /*69a0*/  @P0 BRA `(.L_x_1087) ;  /* 0xffffffdc00900947 */ /* 0x000fea000383ffff */
.L_x_1025:
[----:B------:R-:W-:Y:S05]  /*69b0*/  BSYNC.RECONVERGENT B1 ;  /* 0x0000000000017941 */ /* 0x000fea0003800200 */
.L_x_987:
        /* <DEDUP_REMOVED lines=9> */
.L_x_1088:
        /* <DEDUP_REMOVED lines=11> */
.L_x_1904:


//--------------------- .text._Z31decompress_random_access_kernelIlEvPKhPK13BlockMetadataIT_EPK12DFORMetadataIS3_EPK12RFORMetadataPKjPS3_i20CompressionAlgorithmm --------------------------
	.section	.text._Z31decompress_random_access_kernelIlEvPKhPK13BlockMetadataIT_EPK12DFORMetadataIS3_EPK12RFORMetadataPKjPS3_i20CompressionAlgorithmm,"ax",@progbits
	.align	128
        .global         _Z31decompress_random_access_kernelIlEvPKhPK13BlockMetadataIT_EPK12DFORMetadataIS3_EPK12RFORMetadataPKjPS3_i20CompressionAlgorithmm
        .type           _Z31decompress_random_access_kernelIlEvPKhPK13BlockMetadataIT_EPK12DFORMetadataIS3_EPK12RFORMetadataPKjPS3_i20CompressionAlgorithmm,@function
        .size           _Z31decompress_random_access_kernelIlEvPKhPK13BlockMetadataIT_EPK12DFORMetadataIS3_EPK12RFORMetadataPKjPS3_i20CompressionAlgorithmm,(.L_x_1905 - _Z31decompress_random_access_kernelIlEvPKhPK13BlockMetadataIT_EPK12DFORMetadataIS3_EPK12RFORMetadataPKjPS3_i20CompressionAlgorithmm)
        .other          _Z31decompress_random_access_kernelIlEvPKhPK13BlockMetadataIT_EPK12DFORMetadataIS3_EPK12RFORMetadataPKjPS3_i20CompressionAlgorithmm,@"STO_CUDA_ENTRY STV_DEFAULT"
_Z31decompress_random_access_kernelIlEvPKhPK13BlockMetadataIT_EPK12DFORMetadataIS3_EPK12RFORMetadataPKjPS3_i20CompressionAlgorithmm:
.text._Z31decompress_random_access_kernelIlEvPKhPK13BlockMetadataIT_EPK12DFORMetadataIS3_EPK12RFORMetadataPKjPS3_i20CompressionAlgorithmm:
        /* <DEDUP_REMOVED lines=58> */
.L_x_1100:
        /* <DEDUP_REMOVED lines=35> */
.L_x_1099:
[----:B------:R-:W-:Y:S05]  /*05d0*/  BSYNC.RECONVERGENT B3 ;  /* 0x0000000000037941 */ /* 0x000fea0003800200 */
.L_x_1098:
        /* <DEDUP_REMOVED lines=22> */
.L_x_1102:
[----:B------:R-:W-:Y:S05]  /*0740*/  BSYNC.RECONVERGENT B3 ;  /* 0x0000000000037941 */ /* 0x000fea0003800200 */
.L_x_1101:
[----:B------:R-:W-:-:S13]  /*0750*/  ISETP.NE.OR P0, PT, R4, RZ, P0 ;  /* 0x000000ff0400720c */ /* 0x000fda0000705670 */
[----:B------:R-:W-:Y:S05]  /*0760*/  @!P0 BREAK.RELIABLE B2 ;  /* 0x0000000000028942 */ /* 0x000fea0003800100 */
[----:B------:R-:W-:Y:S05]  /*0770*/  @!P0 BRA `(.L_x_1095) ;  /* 0x0000000000348947 */ /* 0x000fea0003800000 */
.L_x_1097:
[----:B------:R-:W-:Y:S05]  /*0780*/  BSYNC.RELIABLE B2 ;  /* 0x0000000000027941 */ /* 0x000fea0003800100 */
.L_x_1096:
        /* <DEDUP_REMOVED lines=12> */
.L_x_1095:
[----:B------:R-:W-:Y:S05]  /*0850*/  BSYNC.RECONVERGENT B1 ;  /* 0x0000000000017941 */ /* 0x000fea0003800200 */
.L_x_1094:
        /* <DEDUP_REMOVED lines=27> */
.L_x_1109:
        /* <DEDUP_REMOVED lines=25> */
.L_x_1108:
[----:B------:R-:W-:Y:S05]  /*0ba0*/  BSYNC.RECONVERGENT B3 ;  /* 0x0000000000037941 */ /* 0x000fea0003800200 */
.L_x_1107:
        /* <DEDUP_REMOVED lines=18> */
.L_x_1111:
[----:B------:R-:W-:Y:S05]  /*0cd0*/  BSYNC.RECONVERGENT B3 ;  /* 0x0000000000037941 */ /* 0x000fea0003800200 */
.L_x_1110:
[----:B------:R-:W-:-:S13]  /*0ce0*/  ISETP.NE.OR P0, PT, R8, RZ, P0 ;  /* 0x000000ff0800720c */ /* 0x000fda0000705670 */
[----:B------:R-:W-:Y:S05]  /*0cf0*/  @!P0 BREAK.RELIABLE B2 ;  /* 0x0000000000028942 */ /* 0x000fea0003800100 */
[----:B------:R-:W-:Y:S05]  /*0d00*/  @!P0 BRA `(.L_x_1112) ;  /* 0x0000000000308947 */ /* 0x000fea0003800000 */
.L_x_1106:
[----:B------:R-:W-:Y:S05]  /*0d10*/  BSYNC.RELIABLE B2 ;  /* 0x0000000000027941 */ /* 0x000fea0003800100 */
.L_x_1105:
        /* <DEDUP_REMOVED lines=11> */
.L_x_1112:
[----:B------:R-:W-:Y:S05]  /*0dd0*/  BSYNC.RECONVERGENT B1 ;  /* 0x0000000000017941 */ /* 0x000fea0003800200 */
.L_x_1104:
        /* <DEDUP_REMOVED lines=16> */
.L_x_1103:
        /* <DEDUP_REMOVED lines=27> */
.L_x_1115:
        /* <DEDUP_REMOVED lines=25> */
.L_x_1114:
[----:B------:R-:W-:Y:S05]  /*1220*/  BSYNC.RECONVERGENT B1 ;  /* 0x0000000000017941 */ /* 0x000fea0003800200 */
.L_x_1113:
        /* <DEDUP_REMOVED lines=32> */
.L_x_1093:
[----:B------:R-:W-:Y:S05]  /*1430*/  BSYNC.RECONVERGENT B0 ;  /* 0x0000000000007941 */ /* 0x000fea0003800200 */
.L_x_1092:
[----:B------:R-:W-:Y:S05]  /*1440*/  BRA `(.L_x_1091) ;  /* 0x0000002c00f87947 */ /* 0x000fea0003800000 */
.L_x_1090:
        /* <DEDUP_REMOVED lines=16> */
.L_x_1149:
        /* <DEDUP_REMOVED lines=9> */
.L_x_1119:
        /* <DEDUP_REMOVED lines=17> */
.L_x_1126:
        /* <DEDUP_REMOVED lines=23> */
.L_x_1125:
[----:B------:R-:W-:Y:S05]  /*1860*/  BSYNC.RECONVERGENT B4 ;  /* 0x0000000000047941 */ /* 0x000fea0003800200 */
.L_x_1124:
        /* <DEDUP_REMOVED lines=16> */
.L_x_1128:
[----:B------:R-:W-:Y:S05]  /*1970*/  BSYNC.RECONVERGENT B4 ;  /* 0x0000000000047941 */ /* 0x000fea0003800200 */
.L_x_1127:
[----:B------:R-:W-:-:S13]  /*1980*/  ISETP.NE.OR P0, PT, R4, RZ, P0 ;  /* 0x000000ff0400720c */ /* 0x000fda0000705670 */
[----:B------:R-:W-:Y:S05]  /*1990*/  @!P0 BRA `(.L_x_1122) ;  /* 0x0000000000248947 */ /* 0x000fea0003800000 */
.L_x_1123:
        /* <DEDUP_REMOVED lines=9> */
.L_x_1122:
[----:B------:R-:W-:Y:S05]  /*1a30*/  BSYNC.RECONVERGENT B3 ;  /* 0x0000000000037941 */ /* 0x000fea0003800200 */
.L_x_1121:
        /* <DEDUP_REMOVED lines=27> */
.L_x_1136:
        /* <DEDUP_REMOVED lines=95> */
.L_x_1135:
[----:B------:R-:W-:Y:S02]  /*21e0*/  IMAD.MOV.U32 R8, RZ, RZ, R6 ;  /* 0x000000ffff087224 */ /* 0x000fe400078e0006 */
[----:B------:R-:W-:-:S07]  /*21f0*/  IMAD.MOV.U32 R6, RZ, RZ, R2 ;  /* 0x000000ffff067224 */ /* 0x000fce00078e0002 */
.L_x_1134:
[----:B------:R-:W-:Y:S05]  /*2200*/  BSYNC.RECONVERGENT B5 ;  /* 0x0000000000057941 */ /* 0x000fea0003800200 */
.L_x_1133:
        /* <DEDUP_REMOVED lines=53> */
.L_x_1138:
[----:B------:R-:W-:Y:S05]  /*2560*/  BSYNC.RECONVERGENT B5 ;  /* 0x0000000000057941 */ /* 0x000fea0003800200 */
.L_x_1137:
[----:B------:R-:W-:-:S13]  /*2570*/  ISETP.NE.OR P0, PT, R5, R0, P0 ;  /* 0x000000000500720c */ /* 0x000fda0000705670 */
[----:B------:R-:W-:Y:S05]  /*2580*/  @!P0 BREAK.RELIABLE B3 ;  /* 0x0000000000038942 */ /* 0x000fea0003800100 */
[----:B------:R-:W-:Y:S05]  /*2590*/  @!P0 BRA `(.L_x_1139) ;  /* 0x0000000000788947 */ /* 0x000fea0003800000 */
.L_x_1132:
[----:B------:R-:W-:Y:S05]  /*25a0*/  BSYNC.RELIABLE B3 ;  /* 0x0000000000037941 */ /* 0x000fea0003800100 */
.L_x_1131:
[----:B------:R-:W-:Y:S01]  /*25b0*/  BSSY.RECONVERGENT B3, `(.L_x_1140) ;  /* 0x000001a000037945 */ /* 0x000fe20003800200 */
.L_x_1141:
        /* <DEDUP_REMOVED lines=26> */
.L_x_1140:
[----:B------:R-:W-:Y:S02]  /*2760*/  IMAD.MOV.U32 R8, RZ, RZ, R6 ;  /* 0x000000ffff087224 */ /* 0x000fe400078e0006 */
[----:B------:R-:W-:-:S07]  /*2770*/  IMAD.MOV.U32 R6, RZ, RZ, R2 ;  /* 0x000000ffff067224 */ /* 0x000fce00078e0002 */
.L_x_1139:
[----:B------:R-:W-:Y:S05]  /*2780*/  BSYNC.RECONVERGENT B4 ;  /* 0x0000000000047941 */ /* 0x000fea0003800200 */
.L_x_1130:
        /* <DEDUP_REMOVED lines=37> */
.L_x_1143:
[----:B------:R-:W-:Y:S05]  /*29e0*/  BSYNC.RECONVERGENT B3 ;  /* 0x0000000000037941 */ /* 0x000fea0003800200 */
.L_x_1142:
        /* <DEDUP_REMOVED lines=17> */
.L_x_1129:
        /* <DEDUP_REMOVED lines=29> */
.L_x_1146:
        /* <DEDUP_REMOVED lines=34> */
.L_x_1145:
[----:B------:R-:W-:Y:S05]  /*2ef0*/  BSYNC.RECONVERGENT B3 ;  /* 0x0000000000037941 */ /* 0x000fea0003800200 */
.L_x_1144:
        /* <DEDUP_REMOVED lines=22> */
.L_x_1148:
[----:B------:R-:W-:Y:S05]  /*3060*/  BSYNC.RECONVERGENT B3 ;  /* 0x0000000000037941 */ /* 0x000fea0003800200 */
.L_x_1147:
        /* <DEDUP_REMOVED lines=17> */
.L_x_1120:
[----:B------:R-:W-:Y:S05]  /*3180*/  BSYNC.RECONVERGENT B0 ;  /* 0x0000000000007941 */ /* 0x000fea0003800200 */
.L_x_1118:
[----:B------:R-:W-:Y:S01]  /*3190*/  VIADD R9, R9, 0x1 ;  /* 0x0000000109097836 */ /* 0x000fe20000000000 */
[----:B-----5:R-:W-:-:S04]  /*31a0*/  IADD3 R12, P1, PT, R12, R2, RZ ;  /* 0x000000020c0c7210 */ /* 0x020fc80007f3e0ff */
[----:B------:R-:W-:Y:S01]  /*31b0*/  ISETP.NE.AND P0, PT, R9, R22, PT ;  /* 0x000000160900720c */ /* 0x000fe20003f05270 */
[----:B------:R-:W-:-:S12]  /*31c0*/  IMAD.X R13, R13, 0x1, R3, P1 ;  /* 0x000000010d0d7824 */ /* 0x000fd800008e0603 */
[----:B------:R-:W-:Y:S05]  /*31d0*/  @P0 BRA `(.L_x_1149) ;  /* 0xffffffe000dc0947 */ /* 0x000fea000383ffff */
[----:B------:R-:W-:Y:S05]  /*31e0*/  BSYNC.RECONVERGENT B1 ;  /* 0x0000000000017941 */ /* 0x000fea0003800200 */
.L_x_1117:
[----:B------:R-:W-:Y:S05]  /*31f0*/  BSYNC.RECONVERGENT B2 ;  /* 0x0000000000027941 */ /* 0x000fea0003800200 */
.L_x_1116:
[----:B------:R-:W-:Y:S05]  /*3200*/  BRA `(.L_x_1091) ;  /* 0x0000001000887947 */ /* 0x000fea0003800000 */
.L_x_1089:
        /* <DEDUP_REMOVED lines=26> */
.L_x_1158:
        /* <DEDUP_REMOVED lines=30> */
.L_x_1157:
[----:B------:R-:W-:Y:S05]  /*3590*/  BSYNC.RECONVERGENT B3 ;  /* 0x0000000000037941 */ /* 0x000fea0003800200 */
.L_x_1156:
        /* <DEDUP_REMOVED lines=19> */
.L_x_1160:
[----:B------:R-:W-:Y:S05]  /*36d0*/  BSYNC.RECONVERGENT B3 ;  /* 0x0000000000037941 */ /* 0x000fea0003800200 */
.L_x_1159:
[----:B------:R-:W-:-:S13]  /*36e0*/  ISETP.NE.OR P0, PT, R5, R6, P0 ;  /* 0x000000060500720c */ /* 0x000fda0000705670 */
[----:B------:R-:W-:Y:S05]  /*36f0*/  @!P0 BRA `(.L_x_1161) ;  /* 0x0000000000288947 */ /* 0x000fea0003800000 */
.L_x_1155:
        /* <DEDUP_REMOVED lines=10> */
.L_x_1161:
[----:B------:R-:W-:Y:S05]  /*37a0*/  BSYNC.RECONVERGENT B2 ;  /* 0x0000000000027941 */ /* 0x000fea0003800200 */
.L_x_1154:
[----:B------:R-:W-:-:S07]  /*37b0*/  IMAD.WIDE.U32 R4, R0, 0x8, RZ ;  /* 0x0000000800047825 */ /* 0x000fce00078e00ff */
.L_x_1153:
[----:B------:R-:W-:Y:S05]  /*37c0*/  BSYNC.RECONVERGENT B1 ;  /* 0x0000000000017941 */ /* 0x000fea0003800200 */
.L_x_1152:
        /* <DEDUP_REMOVED lines=19> */
.L_x_1151:
        /* <DEDUP_REMOVED lines=22> */
.L_x_1168:
        /* <DEDUP_REMOVED lines=38> */
.L_x_1167:
[----:B------:R-:W-:Y:S05]  /*3cc0*/  BSYNC.RECONVERGENT B3 ;  /* 0x0000000000037941 */ /* 0x000fea0003800200 */
.L_x_1166:
        /* <DEDUP_REMOVED lines=23> */
.L_x_1170:
[----:B------:R-:W-:Y:S05]  /*3e40*/  BSYNC.RECONVERGENT B3 ;  /* 0x0000000000037941 */ /* 0x000fea0003800200 */
.L_x_1169:
[----:B------:R-:W-:-:S13]  /*3e50*/  ISETP.NE.OR P0, PT, R9, R6, P0 ;  /* 0x000000060900720c */ /* 0x000fda0000705670 */
[----:B------:R-:W-:Y:S05]  /*3e60*/  @!P0 BREAK.RELIABLE B2 ;  /* 0x0000000000028942 */ /* 0x000fea0003800100 */
[----:B------:R-:W-:Y:S05]  /*3e70*/  @!P0 BRA `(.L_x_1163) ;  /* 0x0000000000348947 */ /* 0x000fea0003800000 */
.L_x_1165:
[----:B------:R-:W-:Y:S05]  /*3e80*/  BSYNC.RELIABLE B2 ;  /* 0x0000000000027941 */ /* 0x000fea0003800100 */
.L_x_1164:
        /* <DEDUP_REMOVED lines=12> */
.L_x_1163:
[----:B------:R-:W-:Y:S05]  /*3f50*/  BSYNC.RECONVERGENT B1 ;  /* 0x0000000000017941 */ /* 0x000fea0003800200 */
.L_x_1162:
        /* <DEDUP_REMOVED lines=15> */
.L_x_1173:
        /* <DEDUP_REMOVED lines=12> */
.L_x_1172:
        /* <DEDUP_REMOVED lines=16> */
.L_x_1171:
        /* <DEDUP_REMOVED lines=14> */
.L_x_1177:
        /* <DEDUP_REMOVED lines=12> */
.L_x_1176:
[----:B------:R-:W-:Y:S01]  /*43b0*/  IMAD.MOV.U32 R5, RZ, RZ, -0x1 ;  /* 0xffffffffff057424 */ /* 0x000fe200078e00ff */
[----:B------:R-:W-:-:S04]  /*43c0*/  SHF.R.U64 R3, R7, R15, R8 ;  /* 0x0000000f07037219 */ /* 0x000fc80000001208 */
[----:B------:R-:W-:-:S04]  /*43d0*/  SHF.L.U32 R0, R5, R0, RZ ;  /* 0x0000000005007219 */ /* 0x000fc800000006ff */
[----:B------:R-:W-:-:S07]  /*43e0*/  LOP3.LUT R3, R3, 0xfffffffe, R0, 0x70, !PT ;  /* 0xfffffffe03037812 */ /* 0x000fce00078e7000 */
.L_x_1175:
[----:B------:R-:W-:Y:S05]  /*43f0*/  BSYNC.RECONVERGENT B1 ;  /* 0x0000000000017941 */ /* 0x000fea0003800200 */
.L_x_1174:
[----:B-----5:R-:W-:-:S05]  /*4400*/  IADD3 R12, P0, PT, R3, R12, RZ ;  /* 0x0000000c030c7210 */ /* 0x020fca0007f1e0ff */
[----:B------:R-:W-:-:S08]  /*4410*/  IMAD.X R13, R10, 0x1, R13, P0 ;  /* 0x000000010a0d7824 */ /* 0x000fd000000e060d */
.L_x_1150:
[----:B------:R-:W-:Y:S05]  /*4420*/  BSYNC.RECONVERGENT B0 ;  /* 0x0000000000007941 */ /* 0x000fea0003800200 */
.L_x_1091:
[----:B------:R-:W1:Y:S02]  /*4430*/  LDC.64 R2, c[0x0][0x3a8] ;  /* 0x0000ea00ff027b82 */ /* 0x000e640000000a00 */
[----:B-1----:R-:W-:-:S05]  /*4440*/  IMAD.WIDE R24, R24, 0x8, R2 ;  /* 0x0000000818187825 */ /* 0x002fca00078e0202 */
[----:B-----5:R-:W-:Y:S01]  /*4450*/  STG.E.64 desc[UR4][R24.64], R12 ;  /* 0x0000000c18007986 */ /* 0x020fe2000c101b04 */
[----:B------:R-:W-:Y:S05]  /*4460*/  EXIT ;  /* 0x000000000000794d */ /* 0x000fea0003800000 */
.L_x_1178:
        /* <DEDUP_REMOVED lines=9> */
.L_x_1905:


//--------------------- .text._Z26decompress_gpu_rfor_kernelIlLi1EEvPKhPK13BlockMetadataIT_EPK12RFORMetadataPS3_i --------------------------
	.section	.text._Z26decompress_gpu_rfor_kernelIlLi1EEvPKhPK13BlockMetadataIT_EPK12RFORMetadataPS3_i,"ax",@progbits
	.align	128
        .global         _Z26decompress_gpu_rfor_kernelIlLi1EEvPKhPK13BlockMetadataIT_EPK12RFORMetadataPS3_i
        .type           _Z26decompress_gpu_rfor_kernelIlLi1EEvPKhPK13BlockMetadataIT_EPK12RFORMetadataPS3_i,@function
        .size           _Z26decompress_gpu_rfor_kernelIlLi1EEvPKhPK13BlockMetadataIT_EPK12RFORMetadataPS3_i,(.L_x_1906 - _Z26decompress_gpu_rfor_kernelIlLi1EEvPKhPK13BlockMetadataIT_EPK12RFORMetadataPS3_i)
        .other          _Z26decompress_gpu_rfor_kernelIlLi1EEvPKhPK13BlockMetadataIT_EPK12RFORMetadataPS3_i,@"STO_CUDA_ENTRY STV_DEFAULT"
_Z26decompress_gpu_rfor_kernelIlLi1EEvPKhPK13BlockMetadataIT_EPK12RFORMetadataPS3_i:
.text._Z26decompress_gpu_rfor_kernelIlLi1EEvPKhPK13BlockMetadataIT_EPK12RFORMetadataPS3_i:
        /* <DEDUP_REMOVED lines=38> */
.L_x_1188:
        /* <DEDUP_REMOVED lines=27> */
.L_x_1187:
[----:B------:R-:W-:Y:S05]  /*0410*/  BSYNC.RECONVERGENT B3 ;  /* 0x0000000000037941 */ /* 0x000fea0003800200 */
.L_x_1186:
        /* <DEDUP_REMOVED lines=18> */
.L_x_1190:
[----:B------:R-:W-:Y:S05]  /*0540*/  BSYNC.RECONVERGENT B3 ;  /* 0x0000000000037941 */ /* 0x000fea0003800200 */
.L_x_1189:
[----:B------:R-:W-:-:S13]  /*0550*/  ISETP.NE.OR P0, PT, R0, RZ, P0 ;  /* 0x000000ff0000720c */ /* 0x000fda0000705670 */
[----:B------:R-:W-:Y:S05]  /*0560*/  @!P0 BRA `(.L_x_1191) ;  /* 0x0000000000288947 */ /* 0x000fea0003800000 */
.L_x_1185:
        /* <DEDUP_REMOVED lines=10> */
.L_x_1191:
[----:B------:R-:W-:Y:S05]  /*0610*/  BSYNC.RECONVERGENT B2 ;  /* 0x0000000000027941 */ /* 0x000fea0003800200 */
.L_x_1184:
[----:B------:R-:W-:-:S07]  /*0620*/  IMAD.WIDE.U32 R2, R2, 0x8, RZ ;  /* 0x0000000802027825 */ /* 0x000fce00078e00ff */
.L_x_1183:
[----:B------:R-:W-:Y:S05]  /*0630*/  BSYNC.RECONVERGENT B1 ;  /* 0x0000000000017941 */ /* 0x000fea0003800200 */
.L_x_1182:
        /* <DEDUP_REMOVED lines=20> */
.L_x_1181:
        /* <DEDUP_REMOVED lines=21> */
.L_x_1198:
        /* <DEDUP_REMOVED lines=35> */
.L_x_1197:
[----:B------:R-:W-:Y:S05]  /*0b00*/  BSYNC.RECONVERGENT B3 ;  /* 0x0000000000037941 */ /* 0x000fea0003800200 */
.L_x_1196:
        /* <DEDUP_REMOVED lines=22> */
.L_x_1200:
[----:B------:R-:W-:Y:S05]  /*0c70*/  BSYNC.RECONVERGENT B3 ;  /* 0x0000000000037941 */ /* 0x000fea0003800200 */
.L_x_1199:
[----:B------:R-:W-:-:S13]  /*0c80*/  ISETP.NE.OR P0, PT, R8, RZ, P0 ;  /* 0x000000ff0800720c */ /* 0x000fda0000705670 */
[----:B------:R-:W-:Y:S05]  /*0c90*/  @!P0 BREAK.RELIABLE B2 ;  /* 0x0000000000028942 */ /* 0x000fea0003800100 */
[----:B------:R-:W-:Y:S05]  /*0ca0*/  @!P0 BRA `(.L_x_1193) ;  /* 0x0000000000348947 */ /* 0x000fea0003800000 */
.L_x_1195:
[----:B------:R-:W-:Y:S05]  /*0cb0*/  BSYNC.RELIABLE B2 ;  /* 0x0000000000027941 */ /* 0x000fea0003800100 */
.L_x_1194:
        /* <DEDUP_REMOVED lines=12> */
.L_x_1193:
[----:B------:R-:W-:Y:S05]  /*0d80*/  BSYNC.RECONVERGENT B1 ;  /* 0x0000000000017941 */ /* 0x000fea0003800200 */
.L_x_1192:
        /* <DEDUP_REMOVED lines=29> */
.L_x_1207:
        /* <DEDUP_REMOVED lines=25> */
.L_x_1206:
[----:B------:R-:W-:Y:S05]  /*10f0*/  BSYNC.RECONVERGENT B3 ;  /* 0x0000000000037941 */ /* 0x000fea0003800200 */
.L_x_1205:
        /* <DEDUP_REMOVED lines=18> */
.L_x_1209:
[----:B------:R-:W-:Y:S05]  /*1220*/  BSYNC.RECONVERGENT B3 ;  /* 0x0000000000037941 */ /* 0x000fea0003800200 */
.L_x_1208:
[----:B------:R-:W-:-:S13]  /*1230*/  ISETP.NE.OR P0, PT, R9, RZ, P0 ;  /* 0x000000ff0900720c */ /* 0x000fda0000705670 */
[----:B------:R-:W-:Y:S05]  /*1240*/  @!P0 BREAK.RELIABLE B2 ;  /* 0x0000000000028942 */ /* 0x000fea0003800100 */
[----:B------:R-:W-:Y:S05]  /*1250*/  @!P0 BRA `(.L_x_1210) ;  /* 0x0000000000308947 */ /* 0x000fea0003800000 */
.L_x_1204:
[----:B------:R-:W-:Y:S05]  /*1260*/  BSYNC.RELIABLE B2 ;  /* 0x0000000000027941 */ /* 0x000fea0003800100 */
.L_x_1203:
        /* <DEDUP_REMOVED lines=11> */
.L_x_1210:
[----:B------:R-:W-:Y:S05]  /*1320*/  BSYNC.RECONVERGENT B1 ;  /* 0x0000000000017941 */ /* 0x000fea0003800200 */
.L_x_1202:
        /* <DEDUP_REMOVED lines=16> */
.L_x_1201:
        /* <DEDUP_REMOVED lines=27> */
.L_x_1218:
        /* <DEDUP_REMOVED lines=25> */
.L_x_1217:
[----:B------:R-:W-:Y:S05]  /*1770*/  BSYNC.RECONVERGENT B4 ;  /* 0x0000000000047941 */ /* 0x000fea0003800200 */
.L_x_1216:
        /* <DEDUP_REMOVED lines=18> */
.L_x_1220:
[----:B------:R-:W-:Y:S05]  /*18a0*/  BSYNC.RECONVERGENT B4 ;  /* 0x0000000000047941 */ /* 0x000fea0003800200 */
.L_x_1219:
[----:B------:R-:W-:-:S13]  /*18b0*/  ISETP.NE.OR P0, PT, R11, RZ, P0 ;  /* 0x000000ff0b00720c */ /* 0x000fda0000705670 */
[----:B------:R-:W-:Y:S05]  /*18c0*/  @!P0 BREAK.RELIABLE B1 ;  /* 0x0000000000018942 */ /* 0x000fea0003800100 */
[----:B------:R-:W-:Y:S05]  /*18d0*/  @!P0 BRA `(.L_x_1221) ;  /* 0x0000000000308947 */ /* 0x000fea0003800000 */
.L_x_1215:
[----:B------:R-:W-:Y:S05]  /*18e0*/  BSYNC.RELIABLE B1 ;  /* 0x0000000000017941 */ /* 0x000fea0003800100 */
.L_x_1214:
        /* <DEDUP_REMOVED lines=11> */
.L_x_1221:
[----:B------:R-:W-:Y:S05]  /*19a0*/  BSYNC.RECONVERGENT B2 ;  /* 0x0000000000027941 */ /* 0x000fea0003800200 */
.L_x_1213:
[----:B------:R-:W-:Y:S01]  /*19b0*/  IMAD.MOV.U32 R5, RZ, RZ, -0x1 ;  /* 0xffffffffff057424 */ /* 0x000fe200078e00ff */
[----:B------:R-:W-:-:S04]  /*19c0*/  SHF.R.U64 R9, R10, R9, R13 ;  /* 0x000000090a097219 */ /* 0x000fc8000000120d */
[----:B------:R-:W-:-:S04]  /*19d0*/  SHF.L.U32 R0, R5, R0, RZ ;  /* 0x0000000005007219 */ /* 0x000fc800000006ff */
[----:B------:R-:W-:-:S07]  /*19e0*/  LOP3.LUT R9, R9, 0xfffffffe, R0, 0x70, !PT ;  /* 0xfffffffe09097812 */ /* 0x000fce00078e7000 */
.L_x_1212:
[----:B------:R-:W-:Y:S05]  /*19f0*/  BSYNC.RECONVERGENT B3 ;  /* 0x0000000000037941 */ /* 0x000fea0003800200 */
.L_x_1211:
[----:B-----5:R-:W-:-:S05]  /*1a00*/  IADD3 R2, P0, PT, R9, R2, RZ ;  /* 0x0000000209027210 */ /* 0x020fca0007f1e0ff */
[----:B------:R-:W-:-:S08]  /*1a10*/  IMAD.X R3, R8, 0x1, R3, P0 ;  /* 0x0000000108037824 */ /* 0x000fd000000e0603 */
.L_x_1180:
[----:B------:R-:W-:Y:S05]  /*1a20*/  BSYNC.RECONVERGENT B0 ;  /* 0x0000000000007941 */ /* 0x000fea0003800200 */
.L_x_1179:
[----:B------:R-:W-:Y:S05]  /*1a30*/  WARPSYNC.ALL ;  /* 0x0000000000007948 */ /* 0x000fea0003800000 */
[----:B------:R-:W0:Y:S01]  /*1a40*/  LDC.64 R4, c[0x0][0x398] ;  /* 0x0000e600ff047b82 */ /* 0x000e220000000a00 */
[----:B------:R-:W-:-:S04]  /*1a50*/  IMAD R7, R7, 0x80, R6 ;  /* 0x0000008007077824 */ /* 0x000fc800078e0206 */
[----:B0-----:R-:W-:-:S05]  /*1a60*/  IMAD.WIDE R4, R7, 0x8, R4 ;  /* 0x0000000807047825 */ /* 0x001fca00078e0204 */
[----:B-----5:R-:W-:Y:S01]  /*1a70*/  STG.E.64 desc[UR4][R4.64], R2 ;  /* 0x0000000204007986 */ /* 0x020fe2000c101b04 */
[----:B------:R-:W-:Y:S05]  /*1a80*/  EXIT ;  /* 0x000000000000794d */ /* 0x000fea0003800000 */
.L_x_1222:
        /* <DEDUP_REMOVED lines=15> */
.L_x_1906:


//--------------------- .text._Z26decompress_gpu_dfor_kernelIlLi1EEvPKhPK13BlockMetadataIT_EPK12DFORMetadataIS3_EPS3_im --------------------------
	.section	.text._Z26decompress_gpu_dfor_kernelIlLi1EEvPKhPK13BlockMetadataIT_EPK12DFORMetadataIS3_EPS3_im,"ax",@progbits
	.align	128
        .global         _Z26decompress_gpu_dfor_kernelIlLi1EEvPKhPK13BlockMetadataIT_EPK12DFORMetadataIS3_EPS3_im
        .type           _Z26decompress_gpu_dfor_kernelIlLi1EEvPKhPK13BlockMetadataIT_EPK12DFORMetadataIS3_EPS3_im,@function
        .size           _Z26decompress_gpu_dfor_kernelIlLi1EEvPKhPK13BlockMetadataIT_EPK12DFORMetadataIS3_EPS3_im,(.L_x_1907 - _Z26decompress_gpu_dfor_kernelIlLi1EEvPKhPK13BlockMetadataIT_EPK12DFORMetadataIS3_EPS3_im)
        .other          _Z26decompress_gpu_dfor_kernelIlLi1EEvPKhPK13BlockMetadataIT_EPK12DFORMetadataIS3_EPS3_im,@"STO_CUDA_ENTRY STV_DEFAULT"
_Z26decompress_gpu_dfor_kernelIlLi1EEvPKhPK13BlockMetadataIT_EPK12DFORMetadataIS3_EPS3_im:
.text._Z26decompress_gpu_dfor_kernelIlLi1EEvPKhPK13BlockMetadataIT_EPK12DFORMetadataIS3_EPS3_im:
        /* <DEDUP_REMOVED lines=57> */
.L_x_1233:
        /* <DEDUP_REMOVED lines=63> */
.L_x_1232:
[----:B------:R-:W-:Y:S05]  /*0780*/  BSYNC.RECONVERGENT B4 ;  /* 0x0000000000047941 */ /* 0x000fea0003800200 */
.L_x_1231:
        /* <DEDUP_REMOVED lines=36> */
.L_x_1235:
[----:B------:R-:W-:Y:S05]  /*09d0*/  BSYNC.RECONVERGENT B4 ;  /* 0x0000000000047941 */ /* 0x000fea0003800200 */
.L_x_1234:
[----:B------:R-:W-:-:S13]  /*09e0*/  ISETP.NE.OR P0, PT, R20, RZ, P0 ;  /* 0x000000ff1400720c */ /* 0x000fda0000705670 */
[----:B------:R-:W-:Y:S05]  /*09f0*/  @!P0 BREAK.RELIABLE B0 ;  /* 0x0000000000008942 */ /* 0x000fea0003800100 */
[----:B------:R-:W-:Y:S05]  /*0a00*/  @!P0 BRA `(.L_x_1228) ;  /* 0x00000000004c8947 */ /* 0x000fea0003800000 */
.L_x_1230:
[----:B------:R-:W-:Y:S05]  /*0a10*/  BSYNC.RELIABLE B0 ;  /* 0x0000000000007941 */ /* 0x000fea0003800100 */
.L_x_1229:
        /* <DEDUP_REMOVED lines=18> */
.L_x_1228:
[----:B------:R-:W-:Y:S05]  /*0b40*/  BSYNC.RECONVERGENT B1 ;  /* 0x0000000000017941 */ /* 0x000fea0003800200 */
.L_x_1227:
[----:B------:R-:W-:Y:S02]  /*0b50*/  IMAD.SHL.U32 R15, R15, 0x8, RZ ;  /* 0x000000080f0f7824 */ /* 0x000fe400078e00ff */
[----:B------:R-:W-:-:S07]  /*0b60*/  IMAD.MOV R14, RZ, RZ, -R14 ;  /* 0x000000ffff0e7224 */ /* 0x000fce00078e0a0e */
.L_x_1236:
        /* <DEDUP_REMOVED lines=9> */
.L_x_1226:
[----:B------:R-:W-:Y:S05]  /*0c00*/  BSYNC.RECONVERGENT B2 ;  /* 0x0000000000027941 */ /* 0x000fea0003800200 */
.L_x_1225:
        /* <DEDUP_REMOVED lines=28> */
.L_x_1243:
        /* <DEDUP_REMOVED lines=25> */
.L_x_1242:
[----:B------:R-:W-:Y:S05]  /*0f60*/  BSYNC.RECONVERGENT B2 ;  /* 0x0000000000027941 */ /* 0x000fea0003800200 */
.L_x_1241:
        /* <DEDUP_REMOVED lines=18> */
.L_x_1245:
[----:B------:R-:W-:Y:S05]  /*1090*/  BSYNC.RECONVERGENT B2 ;  /* 0x0000000000027941 */ /* 0x000fea0003800200 */
.L_x_1244:
[----:B------:R-:W-:-:S13]  /*10a0*/  ISETP.NE.OR P0, PT, R13, RZ, P0 ;  /* 0x000000ff0d00720c */ /* 0x000fda0000705670 */
[----:B------:R-:W-:Y:S05]  /*10b0*/  @!P0 BREAK.RELIABLE B1 ;  /* 0x0000000000018942 */ /* 0x000fea0003800100 */
[----:B------:R-:W-:Y:S05]  /*10c0*/  @!P0 BRA `(.L_x_1246) ;  /* 0x0000000000308947 */ /* 0x000fea0003800000 */
.L_x_1240:
[----:B------:R-:W-:Y:S05]  /*10d0*/  BSYNC.RELIABLE B1 ;  /* 0x0000000000017941 */ /* 0x000fea0003800100 */
.L_x_1239:
        /* <DEDUP_REMOVED lines=11> */
.L_x_1246:
[----:B------:R-:W-:Y:S05]  /*1190*/  BSYNC.RECONVERGENT B0 ;  /* 0x0000000000007941 */ /* 0x000fea0003800200 */
.L_x_1238:
        /* <DEDUP_REMOVED lines=15> */
.L_x_1237:
        /* <DEDUP_REMOVED lines=28> */
.L_x_1249:
        /* <DEDUP_REMOVED lines=25> */
.L_x_1248:
[----:B------:R-:W-:Y:S05]  /*15e0*/  BSYNC.RECONVERGENT B0 ;  /* 0x0000000000007941 */ /* 0x000fea0003800200 */
.L_x_1247:
        /* <DEDUP_REMOVED lines=31> */
.L_x_1224:
[----:B------:R-:W-:Y:S05]  /*17e0*/  BSYNC.RECONVERGENT B3 ;  /* 0x0000000000037941 */ /* 0x000fea0003800200 */
.L_x_1223:
        /* <DEDUP_REMOVED lines=88> */
.L_x_1251:
        /* <DEDUP_REMOVED lines=73> */
.L_x_1250:
        /* <DEDUP_REMOVED lines=18> */
.L_x_1252:
        /* <DEDUP_REMOVED lines=14> */
.L_x_1907:


//--------------------- .text._Z25decompress_gpu_for_kernelIlLi1EEvPKhPK13BlockMetadataIT_EPS3_i --------------------------
	.section	.text._Z25decompress_gpu_for_kernelIlLi1EEvPKhPK13BlockMetadataIT_EPS3_i,"ax",@progbits
	.align	128
        .global         _Z25decompress_gpu_for_kernelIlLi1EEvPKhPK13BlockMetadataIT_EPS3_i
        .type           _Z25decompress_gpu_for_kernelIlLi1EEvPKhPK13BlockMetadataIT_EPS3_i,@function
        .size           _Z25decompress_gpu_for_kernelIlLi1EEvPKhPK13BlockMetadataIT_EPS3_i,(.L_x_1908 - _Z25decompress_gpu_for_kernelIlLi1EEvPKhPK13BlockMetadataIT_EPS3_i)
        .other          _Z25decompress_gpu_for_kernelIlLi1EEvPKhPK13BlockMetadataIT_EPS3_i,@"STO_CUDA_ENTRY STV_DEFAULT"
_Z25decompress_gpu_for_kernelIlLi1EEvPKhPK13BlockMetadataIT_EPS3_i:
.text._Z25decompress_gpu_for_kernelIlLi1EEvPKhPK13BlockMetadataIT_EPS3_i:
        /* <DEDUP_REMOVED lines=39> */
.L_x_1261:
        /* <DEDUP_REMOVED lines=35> */
.L_x_1260:
[----:B------:R-:W-:Y:S05]  /*04a0*/  BSYNC.RECONVERGENT B3 ;  /* 0x0000000000037941 */ /* 0x000fea0003800200 */
.L_x_1259:
        /* <DEDUP_REMOVED lines=22> */
.L_x_1263:
[----:B------:R-:W-:Y:S05]  /*0610*/  BSYNC.RECONVERGENT B3 ;  /* 0x0000000000037941 */ /* 0x000fea0003800200 */
.L_x_1262:
[----:B------:R-:W-:-:S13]  /*0620*/  ISETP.NE.OR P0, PT, R10, RZ, P0 ;  /* 0x000000ff0a00720c */ /* 0x000fda0000705670 */
[----:B------:R-:W-:Y:S05]  /*0630*/  @!P0 BREAK.RELIABLE B2 ;  /* 0x0000000000028942 */ /* 0x000fea0003800100 */
[----:B------:R-:W-:Y:S05]  /*0640*/  @!P0 BRA `(.L_x_1256) ;  /* 0x0000000000348947 */ /* 0x000fea0003800000 */
.L_x_1258:
[----:B------:R-:W-:Y:S05]  /*0650*/  BSYNC.RELIABLE B2 ;  /* 0x0000000000027941 */ /* 0x000fea0003800100 */
.L_x_1257:
        /* <DEDUP_REMOVED lines=12> */
.L_x_1256:
[----:B------:R-:W-:Y:S05]  /*0720*/  BSYNC.RECONVERGENT B1 ;  /* 0x0000000000017941 */ /* 0x000fea0003800200 */
.L_x_1255:
        /* <DEDUP_REMOVED lines=28> */
.L_x_1270:
        /* <DEDUP_REMOVED lines=25> */
.L_x_1269:
[----:B------:R-:W-:Y:S05]  /*0a80*/  BSYNC.RECONVERGENT B3 ;  /* 0x0000000000037941 */ /* 0x000fea0003800200 */
.L_x_1268:
        /* <DEDUP_REMOVED lines=18> */
.L_x_1272:
[----:B------:R-:W-:Y:S05]  /*0bb0*/  BSYNC.RECONVERGENT B3 ;  /* 0x0000000000037941 */ /* 0x000fea0003800200 */
.L_x_1271:
[----:B------:R-:W-:-:S13]  /*0bc0*/  ISETP.NE.OR P0, PT, R11, RZ, P0 ;  /* 0x000000ff0b00720c */ /* 0x000fda0000705670 */
[----:B------:R-:W-:Y:S05]  /*0bd0*/  @!P0 BREAK.RELIABLE B2 ;  /* 0x0000000000028942 */ /* 0x000fea0003800100 */
[----:B------:R-:W-:Y:S05]  /*0be0*/  @!P0 BRA `(.L_x_1273) ;  /* 0x0000000000308947 */ /* 0x000fea0003800000 */
.L_x_1267:
[----:B------:R-:W-:Y:S05]  /*0bf0*/  BSYNC.RELIABLE B2 ;  /* 0x0000000000027941 */ /* 0x000fea0003800100 */
.L_x_1266:
        /* <DEDUP_REMOVED lines=11> */
.L_x_1273:
[----:B------:R-:W-:Y:S05]  /*0cb0*/  BSYNC.RECONVERGENT B1 ;  /* 0x0000000000017941 */ /* 0x000fea0003800200 */
.L_x_1265:
        /* <DEDUP_REMOVED lines=16> */
.L_x_1264:
        /* <DEDUP_REMOVED lines=27> */
.L_x_1281:
        /* <DEDUP_REMOVED lines=25> */
.L_x_1280:
[----:B------:R-:W-:Y:S05]  /*1100*/  BSYNC.RECONVERGENT B4 ;  /* 0x0000000000047941 */ /* 0x000fea0003800200 */
.L_x_1279:
        /* <DEDUP_REMOVED lines=18> */
.L_x_1283:
[----:B------:R-:W-:Y:S05]  /*1230*/  BSYNC.RECONVERGENT B4 ;  /* 0x0000000000047941 */ /* 0x000fea0003800200 */
.L_x_1282:
[----:B------:R-:W-:-:S13]  /*1240*/  ISETP.NE.OR P0, PT, R11, RZ, P0 ;  /* 0x000000ff0b00720c */ /* 0x000fda0000705670 */
[----:B------:R-:W-:Y:S05]  /*1250*/  @!P0 BREAK.RELIABLE B1 ;  /* 0x0000000000018942 */ /* 0x000fea0003800100 */
[----:B------:R-:W-:Y:S05]  /*1260*/  @!P0 BRA `(.L_x_1284) ;  /* 0x0000000000308947 */ /* 0x000fea0003800000 */
.L_x_1278:
[----:B------:R-:W-:Y:S05]  /*1270*/  BSYNC.RELIABLE B1 ;  /* 0x0000000000017941 */ /* 0x000fea0003800100 */
.L_x_1277:
        /* <DEDUP_REMOVED lines=11> */
.L_x_1284:
[----:B------:R-:W-:Y:S05]  /*1330*/  BSYNC.RECONVERGENT B2 ;  /* 0x0000000000027941 */ /* 0x000fea0003800200 */
.L_x_1276:
[----:B------:R-:W-:Y:S01]  /*1340*/  IMAD.MOV.U32 R9, RZ, RZ, -0x1 ;  /* 0xffffffffff097424 */ /* 0x000fe200078e00ff */
[----:B------:R-:W-:-:S04]  /*1350*/  LOP3.LUT R4, R4, 0x7, RZ, 0xc0, !PT ;  /* 0x0000000704047812 */ /* 0x000fc800078ec0ff */
[----:B------:R-:W-:Y:S02]  /*1360*/  SHF.R.U64 R5, R5, R4, R14 ;  /* 0x0000000405057219 */ /* 0x000fe4000000120e */
[----:B------:R-:W-:-:S04]  /*1370*/  SHF.L.U32 R0, R9, R0, RZ ;  /* 0x0000000009007219 */ /* 0x000fc800000006ff */
[----:B------:R-:W-:-:S07]  /*1380*/  LOP3.LUT R9, R5, 0xfffffffe, R0, 0x70, !PT ;  /* 0xfffffffe05097812 */ /* 0x000fce00078e7000 */
.L_x_1275:
[----:B------:R-:W-:Y:S05]  /*1390*/  BSYNC.RECONVERGENT B3 ;  /* 0x0000000000037941 */ /* 0x000fea0003800200 */
.L_x_1274:
[----:B-----5:R-:W-:-:S05]  /*13a0*/  IADD3 R2, P0, PT, R9, R2, RZ ;  /* 0x0000000209027210 */ /* 0x020fca0007f1e0ff */
[----:B------:R-:W-:-:S08]  /*13b0*/  IMAD.X R3, R10, 0x1, R3, P0 ;  /* 0x000000010a037824 */ /* 0x000fd000000e0603 */
.L_x_1254:
[----:B------:R-:W-:Y:S05]  /*13c0*/  BSYNC.RECONVERGENT B0 ;  /* 0x0000000000007941 */ /* 0x000fea0003800200 */
.L_x_1253:
[----:B------:R-:W-:Y:S05]  /*13d0*/  WARPSYNC.ALL ;  /* 0x0000000000007948 */ /* 0x000fea0003800000 */
[----:B------:R-:W0:Y:S01]  /*13e0*/  LDC.64 R4, c[0x0][0x390] ;  /* 0x0000e400ff047b82 */ /* 0x000e220000000a00 */
[----:B------:R-:W-:-:S04]  /*13f0*/  IMAD R7, R7, 0x80, R6 ;  /* 0x0000008007077824 */ /* 0x000fc800078e0206 */
[----:B0-----:R-:W-:-:S05]  /*1400*/  IMAD.WIDE R4, R7, 0x8, R4 ;  /* 0x0000000807047825 */ /* 0x001fca00078e0204 */
[----:B-----5:R-:W-:Y:S01]  /*1410*/  STG.E.64 desc[UR4][R4.64], R2 ;  /* 0x0000000204007986 */ /* 0x020fe2000c101b04 */
[----:B------:R-:W-:Y:S05]  /*1420*/  EXIT ;  /* 0x000000000000794d */ /* 0x000fea0003800000 */
.L_x_1285:
        /* <DEDUP_REMOVED lines=13> */
.L_x_1908:


//--------------------- .text._Z25serialize_data_gpu_kernelIlEvPhPK20SerializedDataHeaderPKhPK13BlockMetadataIT_EPK12DFORMetadataIS7_EPK12RFORMetadata20CompressionAlgorithm --------------------------
	.section	.text._Z25serialize_data_gpu_kernelIlEvPhPK20SerializedDataHeaderPKhPK13BlockMetadataIT_EPK12DFORMetadataIS7_EPK12RFORMetadata20CompressionAlgorithm,"ax",@progbits
	.align	128
        .global         _Z25serialize_data_gpu_kernelIlEvPhPK20SerializedDataHeaderPKhPK13BlockMetadataIT_EPK12DFORMetadataIS7_EPK12RFORMetadata20CompressionAlgorithm
        .type           _Z25serialize_data_gpu_kernelIlEvPhPK20SerializedDataHeaderPKhPK13BlockMetadataIT_EPK12DFORMetadataIS7_EPK12RFORMetadata20CompressionAlgorithm,@function
        .size           _Z25serialize_data_gpu_kernelIlEvPhPK20SerializedDataHeaderPKhPK13BlockMetadataIT_EPK12DFORMetadataIS7_EPK12RFORMetadata20CompressionAlgorithm,(.L_x_1877 - _Z25serialize_data_gpu_kernelIlEvPhPK20SerializedDataHeaderPKhPK13BlockMetadataIT_EPK12DFORMetadataIS7_EPK12RFORMetadata20CompressionAlgorithm)
        .other          _Z25serialize_data_gpu_kernelIlEvPhPK20SerializedDataHeaderPKhPK13BlockMetadataIT_EPK12DFORMetadataIS7_EPK12RFORMetadata20CompressionAlgorithm,@"STO_CUDA_ENTRY STV_DEFAULT"
_Z25serialize_data_gpu_kernelIlEvPhPK20SerializedDataHeaderPKhPK13BlockMetadataIT_EPK12DFORMetadataIS7_EPK12RFORMetadata20CompressionAlgorithm:
.text._Z25serialize_data_gpu_kernelIlEvPhPK20SerializedDataHeaderPKhPK13BlockMetadataIT_EPK12DFORMetadataIS7_EPK12RFORMetadata20CompressionAlgorithm:
        /* <DEDUP_REMOVED lines=220> */
.L_x_1287:
[----:B0-----:R-:W-:Y:S05]  /*0dc0*/  BSYNC.RECONVERGENT B0 ;  /* 0x0000000000007941 */ /* 0x001fea0003800200 */
.L_x_1286:
        /* <DEDUP_REMOVED lines=76> */
.L_x_1289:
[----:B------:R-:W-:Y:S05]  /*1290*/  BSYNC.RECONVERGENT B0 ;  /* 0x0000000000007941 */ /* 0x000fea0003800200 */
.L_x_1288:
[----:B------:R-:W-:Y:S01]  /*12a0*/  UISETP.NE.AND UP0, UPT, UR8, 0x1, UPT ;  /* 0x000000010800788c */ /* 0x000fe2000bf05270 */
[----:B------:R-:W-:-:S08]  /*12b0*/  PLOP3.LUT P0, PT, PT, PT, PT, 0x8, 0x80 ;  /* 0x000000000080781c */ /* 0x000fd00003f0e170 */
[----:B------:R-:W-:Y:S05]  /*12c0*/  BRA.U UP0, `(.L_x_1290) ;  /* 0x0000000100087547 */ /* 0x000fea000b800000 */
[----:B-1----:R-:W2:Y:S02]  /*12d0*/  LDG.E R3, desc[UR4][R4.64+0x18] ;  /* 0x0000180404037981 */ /* 0x002ea4000c1e1900 */
[----:B--2---:R-:W-:-:S13]  /*12e0*/  ISETP.LT.U32.AND P0, PT, R0, R3, PT ;  /* 0x000000030000720c */ /* 0x004fda0003f01070 */
.L_x_1290:
        /* <DEDUP_REMOVED lines=45> */
.L_x_1292:
[----:B------:R-:W0:Y:S01]  /*15c0*/  LDCU.64 UR6, c[0x0][0x3a8] ;  /* 0x00007500ff0677ac */ /* 0x000e220008000a00 */
[----:B------:R-:W-:Y:S01]  /*15d0*/  PLOP3.LUT P0, PT, PT, PT, PT, 0x8, 0x80 ;  /* 0x000000000080781c */ /* 0x000fe20003f0e170 */
[----:B------:R-:W-:Y:S01]  /*15e0*/  UISETP.NE.AND UP0, UPT, UR8, 0x2, UPT ;  /* 0x000000020800788c */ /* 0x000fe2000bf05270 */
[----:B0-----:R-:W-:-:S08]  /*15f0*/  ISETP.EQ.U32.AND P1, PT, RZ, UR6, PT ;  /* 0x00000006ff007c0c */ /* 0x001fd0000bf22070 */
[----:B------:R-:W-:Y:S05]  /*1600*/  BRA.U UP0, `(.L_x_1294) ;  /* 0x0000000100087547 */ /* 0x000fea000b800000 */
[----:B-1----:R-:W2:Y:S02]  /*1610*/  LDG.E R3, desc[UR4][R4.64+0x18] ;  /* 0x0000180404037981 */ /* 0x002ea4000c1e1900 */
[----:B--2---:R-:W-:-:S13]  /*1620*/  ISETP.LT.U32.AND P0, PT, R0, R3, PT ;  /* 0x000000030000720c */ /* 0x004fda0003f01070 */
.L_x_1294:
        /* <DEDUP_REMOVED lines=33> */
.L_x_1293:
[----:B------:R-:W-:Y:S05]  /*1840*/  BSYNC.RECONVERGENT B0 ;  /* 0x0000000000007941 */ /* 0x000fea0003800200 */
.L_x_1291:
        /* <DEDUP_REMOVED lines=28> */
.L_x_1295:
[----:B------:R-:W-:-:S07]  /*1a10*/  MOV R6, 0x1a30 ;  /* 0x00001a3000067802 */ /* 0x000fce0000000f00 */
[----:B------:R-:W-:Y:S05]  /*1a20*/  CALL.REL.NOINC `($__internal_6_$__cuda_sm20_div_u64) ;  /* 0x0000000400547944 */ /* 0x000fea0003c00000 */
.L_x_1296:
        /* <DEDUP_REMOVED lines=38> */
.L_x_1299:
        /* <DEDUP_REMOVED lines=14> */
.L_x_1298:
[----:B------:R-:W-:Y:S05]  /*1d70*/  BSYNC.RECONVERGENT B0 ;  /* 0x0000000000007941 */ /* 0x000fea0003800200 */
.L_x_1297:
[----:B------:R-:W-:Y:S05]  /*1d80*/  @P0 EXIT ;  /* 0x000000000000094d */ /* 0x000fea0003800000 */
[----:B------:R-:W0:Y:S01]  /*1d90*/  LDC.64 R6, c[0x0][0x388] ;  /* 0x0000e200ff067b82 */ /* 0x000e220000000a00 */
[----:B------:R-:W1:Y:S01]  /*1da0*/  LDCU.64 UR8, c[0x0][0x380] ;  /* 0x00007000ff0877ac */ /* 0x000e620008000a00 */
[----:B------:R-:W2:Y:S02]  /*1db0*/  LDCU.64 UR6, c[0x0][0x390] ;  /* 0x00007200ff0677ac */ /* 0x000ea40008000a00 */
.L_x_1300:
        /* <DEDUP_REMOVED lines=28> */
        .weak           $__internal_6_$__cuda_sm20_div_u64
        .type           $__internal_6_$__cuda_sm20_div_u64,@function
        .size           $__internal_6_$__cuda_sm20_div_u64,(.L_x_1877 - $__internal_6_$__cuda_sm20_div_u64)
$__internal_6_$__cuda_sm20_div_u64:
        /* <DEDUP_REMOVED lines=65> */
[----:B------:R-:W-:Y:S06]  /*2390*/  RET.REL.NODEC R6 `(_Z25serialize_data_gpu_kernelIlEvPhPK20SerializedDataHeaderPKhPK13BlockMetadataIT_EPK12DFORMetadataIS7_EPK12RFORMetadata20CompressionAlgorithm) ;  /* 0xffffffdc06187950 */ /* 0x000fec0003c3ffff */
.L_x_1301:
        /* <DEDUP_REMOVED lines=14> */
.L_x_1877:


//--------------------- .text._Z27deserialize_data_gpu_kernelIlEvPKhPK20SerializedDataHeaderPhP13BlockMetadataIT_EP12DFORMetadataIS7_EP12RFORMetadata20CompressionAlgorithm --------------------------
	.section	.text._Z27deserialize_data_gpu_kernelIlEvPKhPK20SerializedDataHeaderPhP13BlockMetadataIT_EP12DFORMetadataIS7_EP12RFORMetadata20CompressionAlgorithm,"ax",@progbits
	.align	128
        .global         _Z27deserialize_data_gpu_kernelIlEvPKhPK20SerializedDataHeaderPhP13BlockMetadataIT_EP12DFORMetadataIS7_EP12RFORMetadata20CompressionAlgorithm
        .type           _Z27deserialize_data_gpu_kernelIlEvPKhPK20SerializedDataHeaderPhP13BlockMetadataIT_EP12DFORMetadataIS7_EP12RFORMetadata20CompressionAlgorithm,@function
        .size           _Z27deserialize_data_gpu_kernelIlEvPKhPK20SerializedDataHeaderPhP13BlockMetadataIT_EP12DFORMetadataIS7_EP12RFORMetadata20CompressionAlgorithm,(.L_x_1878 - _Z27deserialize_data_gpu_kernelIlEvPKhPK20SerializedDataHeaderPhP13BlockMetadataIT_EP12DFORMetadataIS7_EP12RFORMetadata20CompressionAlgorithm)
        .other          _Z27deserialize_data_gpu_kernelIlEvPKhPK20SerializedDataHeaderPhP13BlockMetadataIT_EP12DFORMetadataIS7_EP12RFORMetadata20CompressionAlgorithm,@"STO_CUDA_ENTRY STV_DEFAULT"
_Z27deserialize_data_gpu_kernelIlEvPKhPK20SerializedDataHeaderPhP13BlockMetadataIT_EP12DFORMetadataIS7_EP12RFORMetadata20CompressionAlgorithm:
.text._Z27deserialize_data_gpu_kernelIlEvPKhPK20SerializedDataHeaderPhP13BlockMetadataIT_EP12DFORMetadataIS7_EP12RFORMetadata20CompressionAlgorithm:
        /* <DEDUP_REMOVED lines=83> */
.L_x_1303:
[----:B------:R-:W-:Y:S05]  /*0530*/  BSYNC.RECONVERGENT B0 ;  /* 0x0000000000007941 */ /* 0x000fea0003800200 */
.L_x_1302:
[----:B------:R-:W-:Y:S01]  /*0540*/  UISETP.NE.AND UP0, UPT, UR8, 0x1, UPT ;  /* 0x000000010800788c */ /* 0x000fe2000bf05270 */
[----:B------:R-:W-:-:S08]  /*0550*/  PLOP3.LUT P0, PT, PT, PT, PT, 0x8, 0x80 ;  /* 0x000000000080781c */ /* 0x000fd00003f0e170 */
[----:B------:R-:W-:Y:S05]  /*0560*/  BRA.U UP0, `(.L_x_1304) ;  /* 0x0000000100087547 */ /* 0x000fea000b800000 */
[----:B-1----:R-:W2:Y:S02]  /*0570*/  LDG.E R5, desc[UR4][R2.64+0x18] ;  /* 0x0000180402057981 */ /* 0x002ea4000c1e1900 */
[----:B--2---:R-:W-:-:S13]  /*0580*/  ISETP.LT.U32.AND P0, PT, R0, R5, PT ;  /* 0x000000050000720c */ /* 0x004fda0003f01070 */
.L_x_1304:
        /* <DEDUP_REMOVED lines=45> */
.L_x_1306:
[----:B------:R-:W0:Y:S01]  /*0860*/  LDCU.64 UR6, c[0x0][0x3a8] ;  /* 0x00007500ff0677ac */ /* 0x000e220008000a00 */
[----:B------:R-:W-:Y:S01]  /*0870*/  PLOP3.LUT P0, PT, PT, PT, PT, 0x8, 0x80 ;  /* 0x000000000080781c */ /* 0x000fe20003f0e170 */
[----:B------:R-:W-:Y:S01]  /*0880*/  UISETP.NE.AND UP0, UPT, UR8, 0x2, UPT ;  /* 0x000000020800788c */ /* 0x000fe2000bf05270 */
[----:B0-----:R-:W-:-:S08]  /*0890*/  ISETP.EQ.U32.AND P1, PT, RZ, UR6, PT ;  /* 0x00000006ff007c0c */ /* 0x001fd0000bf22070 */
[----:B------:R-:W-:Y:S05]  /*08a0*/  BRA.U UP0, `(.L_x_1308) ;  /* 0x0000000100087547 */ /* 0x000fea000b800000 */
[----:B-1----:R-:W2:Y:S02]  /*08b0*/  LDG.E R5, desc[UR4][R2.64+0x18] ;  /* 0x0000180402057981 */ /* 0x002ea4000c1e1900 */
[----:B--2---:R-:W-:-:S13]  /*08c0*/  ISETP.LT.U32.AND P0, PT, R0, R5, PT ;  /* 0x000000050000720c */ /* 0x004fda0003f01070 */
.L_x_1308:
        /* <DEDUP_REMOVED lines=33> */
.L_x_1307:
[----:B------:R-:W-:Y:S05]  /*0ae0*/  BSYNC.RECONVERGENT B0 ;  /* 0x0000000000007941 */ /* 0x000fea0003800200 */
.L_x_1305:
        /* <DEDUP_REMOVED lines=28> */
.L_x_1309:
[----:B------:R-:W-:-:S07]  /*0cb0*/  MOV R6, 0xcd0 ;  /* 0x00000cd000067802 */ /* 0x000fce0000000f00 */
[----:B------:R-:W-:Y:S05]  /*0cc0*/  CALL.REL.NOINC `($__internal_7_$__cuda_sm20_div_u64) ;  /* 0x0000000400547944 */ /* 0x000fea0003c00000 */
.L_x_1310:
        /* <DEDUP_REMOVED lines=38> */
.L_x_1313:
        /* <DEDUP_REMOVED lines=14> */
.L_x_1312:
[----:B------:R-:W-:Y:S05]  /*1010*/  BSYNC.RECONVERGENT B0 ;  /* 0x0000000000007941 */ /* 0x000fea0003800200 */
.L_x_1311:
[----:B------:R-:W-:Y:S05]  /*1020*/  @P0 EXIT ;  /* 0x000000000000094d */ /* 0x000fea0003800000 */
[----:B-1----:R-:W0:Y:S01]  /*1030*/  LDC.64 R6, c[0x0][0x388] ;  /* 0x0000e200ff067b82 */ /* 0x002e220000000a00 */
[----:B------:R-:W1:Y:S02]  /*1040*/  LDCU.64 UR6, c[0x0][0x380] ;  /* 0x00007000ff0677ac */ /* 0x000e640008000a00 */
.L_x_1314:
        /* <DEDUP_REMOVED lines=29> */
        .weak           $__internal_7_$__cuda_sm20_div_u64
        .type           $__internal_7_$__cuda_sm20_div_u64,@function
        .size           $__internal_7_$__cuda_sm20_div_u64,(.L_x_1878 - $__internal_7_$__cuda_sm20_div_u64)
$__internal_7_$__cuda_sm20_div_u64:
        /* <DEDUP_REMOVED lines=65> */
[----:B------:R-:W-:Y:S06]  /*1630*/  RET.REL.NODEC R6 `(_Z27deserialize_data_gpu_kernelIlEvPKhPK20SerializedDataHeaderPhP13BlockMetadataIT_EP12DFORMetadataIS7_EP12RFORMetadata20CompressionAlgorithm) ;  /* 0xffffffe806707950 */ /* 0x000fec0003c3ffff */
.L_x_1315:
        /* <DEDUP_REMOVED lines=12> */
.L_x_1878:


//--------------------- .text._Z43decompress_random_access_block_based_kernelIjEvPKhPK13BlockMetadataIT_EPK12DFORMetadataIS3_EPK12RFORMetadataPKjPS3_i20CompressionAlgorithmm --------------------------
	.section	.text._Z43decompress_random_access_block_based_kernelIjEvPKhPK13BlockMetadataIT_EPK12DFORMetadataIS3_EPK12RFORMetadataPKjPS3_i20CompressionAlgorithmm,"ax",@progbits
	.align	128
        .global         _Z43decompress_random_access_block_based_kernelIjEvPKhPK13BlockMetadataIT_EPK12DFORMetadataIS3_EPK12RFORMetadataPKjPS3_i20CompressionAlgorithmm
        .type           _Z43decompress_random_access_block_based_kernelIjEvPKhPK13BlockMetadataIT_EPK12DFORMetadataIS3_EPK12RFORMetadataPKjPS3_i20CompressionAlgorithmm,@function
        .size           _Z43decompress_random_access_block_based_kernelIjEvPKhPK13BlockMetadataIT_EPK12DFORMetadataIS3_EPK12RFORMetadataPKjPS3_i20CompressionAlgorithmm,(.L_x_1911 - _Z43decompress_random_access_block_based_kernelIjEvPKhPK13BlockMetadataIT_EPK12DFORMetadataIS3_EPK12RFORMetadataPKjPS3_i20CompressionAlgorithmm)
        .other          _Z43decompress_random_access_block_based_kernelIjEvPKhPK13BlockMetadataIT_EPK12DFORMetadataIS3_EPK12RFORMetadataPKjPS3_i20CompressionAlgorithmm,@"STO_CUDA_ENTRY STV_DEFAULT"
_Z43decompress_random_access_block_based_kernelIjEvPKhPK13BlockMetadataIT_EPK12DFORMetadataIS3_EPK12RFORMetadataPKjPS3_i20CompressionAlgorithmm:
.text._Z43decompress_random_access_block_based_kernelIjEvPKhPK13BlockMetadataIT_EPK12DFORMetadataIS3_EPK12RFORMetadataPKjPS3_i20CompressionAlgorithmm:
        /* <DEDUP_REMOVED lines=25> */
[----:B------:R-:W-:Y:S01]  /*0190*/  VIADD R10, R1, 0x200 ;  /* 0x00000200010a7836 */ /* 0x000fe20000000000 */
[----:B--2---:R-:W-:-:S05]  /*01a0*/  IADD3 R2, P0, PT, R2, UR6, RZ ;  /* 0x0000000602027c10 */ /* 0x004fca000ff1e0ff */
[----:B------:R-:W-:Y:S01]  /*01b0*/  IMAD.X R3, RZ, RZ, UR7, P0 ;  /* 0x00000007ff037e24 */ /* 0x000fe200080e06ff */
[----:B------:R-:W-:Y:S07]  /*01c0*/  BRA.U !UP0, `(.L_x_1317) ;  /* 0x0000003108047547 */ /* 0x000fee000b800000 */
[----:B------:R-:W-:-:S09]  /*01d0*/  UISETP.NE.AND UP0, UPT, UR10, 0x1, UPT ;  /* 0x000000010a00788c */ /* 0x000fd2000bf05270 */
[----:B------:R-:W-:Y:S05]  /*01e0*/  BRA.U !UP0, `(.L_x_1318) ;  /* 0x0000001908087547 */ /* 0x000fea000b800000 */
[----:B------:R-:W-:-:S09]  /*01f0*/  UISETP.NE.AND UP0, UPT, UR10, URZ, UPT ;  /* 0x000000ff0a00728c */ /* 0x000fd2000bf05270 */
[----:B------:R-:W-:Y:S05]  /*0200*/  BRA.U UP0, `(.L_x_1319) ;  /* 0x00000015007c7547 */ /* 0x000fea000b800000 */
[----:B------:R0:W5:Y:S04]  /*0210*/  LDG.E.CONSTANT R17, desc[UR8][R18.64] ;  /* 0x0000000812117981 */ /* 0x000168000c1e9900 */
[----:B------:R0:W5:Y:S01]  /*0220*/  LDG.E.CONSTANT R16, desc[UR8][R18.64+0x4] ;  /* 0x0000040812107981 */ /* 0x000162000c1e9900 */
[----:B------:R-:W-:-:S07]  /*0230*/  IMAD.MOV.U32 R14, RZ, RZ, RZ ;  /* 0x000000ffff0e7224 */ /* 0x000fce00078e00ff */
.L_x_1342:
[----:B-123--:R-:W-:Y:S01]  /*0240*/  SHF.R.U32.HI R0, RZ, 0x2, R14 ;  /* 0x00000002ff007819 */ /* 0x00efe2000001160e */
[----:B------:R-:W-:Y:S03]  /*0250*/  BSSY.RECONVERGENT B4, `(.L_x_1320) ;  /* 0x0000156000047945 */ /* 0x000fe60003800200 */
[----:B------:R-:W-:-:S04]  /*0260*/  LOP3.LUT R5, R0, 0x1ffffff8, RZ, 0xc0, !PT ;  /* 0x1ffffff800057812 */ /* 0x000fc800078ec0ff */
[----:B-----5:R-:W-:-:S04]  /*0270*/  SHF.R.U32.HI R5, RZ, R5, R16 ;  /* 0x00000005ff057219 */ /* 0x020fc80000011610 */
[----:B------:R-:W-:-:S13]  /*0280*/  LOP3.LUT P0, R4, R5, 0xff, RZ, 0xc0, !PT ;  /* 0x000000ff05047812 */ /* 0x000fda000780c0ff */
[----:B------:R-:W-:-:S05]  /*0290*/  @!P0 IMAD R0, R14, 0x4, R1 ;  /* 0x000000040e008824 */ /* 0x000fca00078e0201 */
[----:B------:R1:W-:Y:S01]  /*02a0*/  @!P0 STL [R0], R17 ;  /* 0x0000001100008387 */ /* 0x0003e20000100800 */
[----:B------:R-:W-:Y:S05]  /*02b0*/  @!P0 BRA `(.L_x_1321) ;  /* 0x00000014003c8947 */ /* 0x000fea0003800000 */
[----:B------:R-:W-:-:S13]  /*02c0*/  ISETP.NE.AND P0, PT, R4, 0xff, PT ;  /* 0x000000ff0400780c */ /* 0x000fda0003f05270 */
[----:B------:R-:W-:Y:S05]  /*02d0*/  @!P0 BRA `(.L_x_1322) ;  /* 0x00000014002c8947 */ /* 0x000fea0003800000 */
[----:B------:R-:W-:Y:S01]  /*02e0*/  ISETP.GE.U32.AND P0, PT, R14, 0x20, PT ;  /* 0x000000200e00780c */ /* 0x000fe20003f06070 */
[----:B------:R-:W-:Y:S01]  /*02f0*/  IMAD.MOV.U32 R4, RZ, RZ, RZ ;  /* 0x000000ffff047224 */ /* 0x000fe200078e00ff */
[----:B------:R-:W-:-:S11]  /*0300*/  LOP3.LUT R12, R5, 0xff, RZ, 0xc0, !PT ;  /* 0x000000ff050c7812 */ /* 0x000fd600078ec0ff */
[----:B------:R-:W-:Y:S05]  /*0310*/  @!P0 BRA `(.L_x_1323) ;  /* 0x0000000400388947 */ /* 0x000fea0003800000 */
[----:B-1----:R-:W-:Y:S01]  /*0320*/  SHF.R.U32.HI R0, RZ, 0x5, R14 ;  /* 0x00000005ff007819 */ /* 0x002fe2000001160e */
[----:B------:R-:W-:Y:S01]  /*0330*/  UMOV UR4, URZ ;  /* 0x000000ff00047c82 */ /* 0x000fe20008000000 */
[----:B------:R-:W-:Y:S02]  /*0340*/  IMAD.MOV.U32 R4, RZ, RZ, RZ ;  /* 0x000000ffff047224 */ /* 0x000fe400078e00ff */
[----:B------:R-:W-:-:S05]  /*0350*/  VIMNMX.U32 R0, PT, PT, R0, 0x1, !PT ;  /* 0x0000000100007848 */ /* 0x000fca0007fe0000 */
[----:B------:R-:W-:-:S05]  /*0360*/  IMAD.MOV R0, RZ, RZ, -R0 ;  /* 0x000000ffff007224 */ /* 0x000fca00078e0a00 */
[----:B------:R-:W-:-:S13]  /*0370*/  ISETP.GE.AND P0, PT, R0, RZ, PT ;  /* 0x000000ff0000720c */ /* 0x000fda0003f06270 */
[----:B------:R-:W-:Y:S05]  /*0380*/  @P0 BRA `(.L_x_1324) ;  /* 0x0000000000f00947 */ /* 0x000fea0003800000 */
[----:B------:R-:W-:Y:S01]  /*0390*/  IMAD.MOV R5, RZ, RZ, -R0 ;  /* 0x000000ffff057224 */ /* 0x000fe200078e0a00 */
[----:B------:R-:W-:-:S04]  /*03a0*/  PLOP3.LUT P0, PT, PT, PT, PT, 0x80, 0x8 ;  /* 0x000000000008781c */ /* 0x000fc80003f0f070 */
[----:B------:R-:W-:-:S13]  /*03b0*/  ISETP.GT.AND P1, PT, R5, 0x3, PT ;  /* 0x000000030500780c */ /* 0x000fda0003f24270 */
[----:B------:R-:W-:Y:S05]  /*03c0*/  @!P1 BRA `(.L_x_1325) ;  /* 0x0000000000889947 */ /* 0x000fea0003800000 */
[----:B------:R-:W-:-:S13]  /*03d0*/  PLOP3.LUT P0, PT, PT, PT, PT, 0x8, 0x80 ;  /* 0x000000000080781c */ /* 0x000fda0003f0e170 */
.L_x_1326:
[----:B------:R-:W-:Y:S02]  /*03e0*/  UIADD3 UR5, UPT, UPT, UR4, 0x8, URZ ;  /* 0x0000000804057890 */ /* 0x000fe4000fffe0ff */
[--C-:B------:R-:W-:Y:S01]  /*03f0*/  SHF.R.U32.HI R5, RZ, UR4, R16.reuse ;  /* 0x00000004ff057c19 */ /* 0x100fe20008011610 */
[----:B------:R-:W-:Y:S01]  /*0400*/  UIADD3 UR6, UPT, UPT, UR4, 0x18, URZ ;  /* 0x0000001804067890 */ /* 0x000fe2000fffe0ff */
[----:B------:R-:W-:Y:S02]  /*0410*/  VIADD R0, R0, 0x4 ;  /* 0x0000000400007836 */ /* 0x000fe40000000000 */
[C---:B------:R-:W-:Y:S01]  /*0420*/  LOP3.LUT R7, R5.reuse, 0xff, RZ, 0xc0, !PT ;  /* 0x000000ff05077812 */ /* 0x040fe200078ec0ff */
[----:B------:R-:W-:Y:S01]  /*0430*/  IMAD.SHL.U32 R5, R5, 0x20, RZ ;  /* 0x0000002005057824 */ /* 0x000fe200078e00ff */
[----:B------:R-:W-:Y:S01]  /*0440*/  SHF.R.U32.HI R6, RZ, UR5, R16 ;  /* 0x00000005ff067c19 */ /* 0x000fe20008011610 */
[----:B------:R-:W-:Y:S01]  /*0450*/  UIADD3 UR5, UPT, UPT, UR4, 0x10, URZ ;  /* 0x0000001004057890 */ /* 0x000fe2000fffe0ff */
[----:B------:R-:W-:Y:S01]  /*0460*/  ISETP.NE.AND P2, PT, R7, 0xff, PT ;  /* 0x000000ff0700780c */ /* 0x000fe20003f45270 */
[----:B------:R-:W-:Y:S01]  /*0470*/  UIADD3 UR4, UPT, UPT, UR4, 0x20, URZ ;  /* 0x0000002004047890 */ /* 0x000fe2000fffe0ff */
[C---:B------:R-:W-:Y:S01]  /*0480*/  LOP3.LUT R10, R6.reuse, 0xff, RZ, 0xc0, !PT ;  /* 0x000000ff060a7812 */ /* 0x040fe200078ec0ff */
[----:B------:R-:W-:Y:S01]  /*0490*/  IMAD.SHL.U32 R6, R6, 0x20, RZ ;  /* 0x0000002006067824 */ /* 0x000fe200078e00ff */
[----:B------:R-:W-:-:S02]  /*04a0*/  LOP3.LUT R5, R5, 0x1fe0, RZ, 0xc0, !PT ;  /* 0x00001fe005057812 */ /* 0x000fc400078ec0ff */
[----:B------:R-:W-:Y:S02]  /*04b0*/  ISETP.NE.AND P3, PT, R10, 0xff, PT ;  /* 0x000000ff0a00780c */ /* 0x000fe40003f65270 */
[----:B------:R-:W-:Y:S02]  /*04c0*/  LOP3.LUT R6, R6, 0x1fe0, RZ, 0xc0, !PT ;  /* 0x00001fe006067812 */ /* 0x000fe400078ec0ff */
[--C-:B------:R-:W-:Y:S02]  /*04d0*/  SHF.R.U32.HI R7, RZ, UR5, R16.reuse ;  /* 0x00000005ff077c19 */ /* 0x100fe40008011610 */
[----:B------:R-:W-:Y:S02]  /*04e0*/  SHF.R.U32.HI R10, RZ, UR6, R16 ;  /* 0x00000006ff0a7c19 */ /* 0x000fe40008011610 */
[----:B------:R-:W-:Y:S02]  /*04f0*/  SEL R6, R6, RZ, P3 ;  /* 0x000000ff06067207 */ /* 0x000fe40001800000 */
[----:B------:R-:W-:-:S02]  /*0500*/  ISETP.GE.AND P3, PT, R0, -0x3, PT ;  /* 0xfffffffd0000780c */ /* 0x000fc40003f66270 */
[C---:B------:R-:W-:Y:S01]  /*0510*/  LOP3.LUT R11, R7.reuse, 0xff, RZ, 0xc0, !PT ;  /* 0x000000ff070b7812 */ /* 0x040fe200078ec0ff */
[----:B------:R-:W-:Y:S01]  /*0520*/  IMAD.SHL.U32 R7, R7, 0x20, RZ ;  /* 0x0000002007077824 */ /* 0x000fe200078e00ff */
[C---:B------:R-:W-:Y:S01]  /*0530*/  LOP3.LUT R13, R10.reuse, 0xff, RZ, 0xc0, !PT ;  /* 0x000000ff0a0d7812 */ /* 0x040fe200078ec0ff */
[----:B------:R-:W-:Y:S01]  /*0540*/  IMAD.SHL.U32 R10, R10, 0x20, RZ ;  /* 0x000000200a0a7824 */ /* 0x000fe200078e00ff */
[----:B------:R-:W-:Y:S02]  /*0550*/  SEL R5, R5, RZ, P2 ;  /* 0x000000ff05057207 */ /* 0x000fe40001000000 */
[----:B------:R-:W-:Y:S02]  /*0560*/  ISETP.NE.AND P1, PT, R11, 0xff, PT ;  /* 0x000000ff0b00780c */ /* 0x000fe40003f25270 */
[----:B------:R-:W-:Y:S02]  /*0570*/  ISETP.NE.AND P2, PT, R13, 0xff, PT ;  /* 0x000000ff0d00780c */ /* 0x000fe40003f45270 */
[----:B------:R-:W-:-:S02]  /*0580*/  LOP3.LUT R7, R7, 0x1fe0, RZ, 0xc0, !PT ;  /* 0x00001fe007077812 */ /* 0x000fc400078ec0ff */
[----:B------:R-:W-:Y:S02]  /*0590*/  LOP3.LUT R10, R10, 0x1fe0, RZ, 0xc0, !PT ;  /* 0x00001fe00a0a7812 */ /* 0x000fe400078ec0ff */
[----:B------:R-:W-:Y:S02]  /*05a0*/  IADD3 R4, PT, PT, R6, R4, R5 ;  /* 0x0000000406047210 */ /* 0x000fe40007ffe005 */
[----:B------:R-:W-:Y:S02]  /*05b0*/  SEL R7, R7, RZ, P1 ;  /* 0x000000ff07077207 */ /* 0x000fe40000800000 */
[----:B------:R-:W-:-:S04]  /*05c0*/  SEL R10, R10, RZ, P2 ;  /* 0x000000ff0a0a7207 */ /* 0x000fc80001000000 */
[----:B------:R-:W-:Y:S01]  /*05d0*/  IADD3 R4, PT, PT, R10, R4, R7 ;  /* 0x000000040a047210 */ /* 0x000fe20007ffe007 */
[----:B------:R-:W-:Y:S06]  /*05e0*/  @!P3 BRA `(.L_x_1326) ;  /* 0xfffffffc007cb947 */ /* 0x000fec000383ffff */
.L_x_1325:
        /* <DEDUP_REMOVED lines=18> */
[----:B------:R-:W-:-:S04]  /*0710*/  SEL R6, R6, RZ, P2 ;  /* 0x000000ff06067207 */ /* 0x000fc80001000000 */
[----:B------:R-:W-:-:S07]  /*0720*/  IADD3 R4, PT, PT, R6, R4, R5 ;  /* 0x0000000406047210 */ /* 0x000fce0007ffe005 */
.L_x_1327:
[----:B------:R-:W-:-:S13]  /*0730*/  ISETP.NE.OR P0, PT, R0, RZ, P0 ;  /* 0x000000ff0000720c */ /* 0x000fda0000705670 */
[----:B------:R-:W-:Y:S05]  /*0740*/  @!P0 BRA `(.L_x_1323) ;  /* 0x00000000002c8947 */ /* 0x000fea0003800000 */
.L_x_1324:
[----:B------:R-:W-:Y:S01]  /*0750*/  VIADD R0, R0, 0x1 ;  /* 0x0000000100007836 */ /* 0x000fe20000000000 */
[----:B------:R-:W-:Y:S01]  /*0760*/  SHF.R.U32.HI R5, RZ, UR4, R16 ;  /* 0x00000004ff057c19 */ /* 0x000fe20008011610 */
[----:B------:R-:W-:-:S03]  /*0770*/  UIADD3 UR4, UPT, UPT, UR4, 0x8, URZ ;  /* 0x0000000804047890 */ /* 0x000fc6000fffe0ff */
[C---:B------:R-:W-:Y:S01]  /*0780*/  LOP3.LUT R6, R5.reuse, 0xff, RZ, 0xc0, !PT ;  /* 0x000000ff05067812 */ /* 0x040fe200078ec0ff */
[----:B------:R-:W-:Y:S01]  /*0790*/  IMAD.SHL.U32 R5, R5, 0x20, RZ ;  /* 0x0000002005057824 */ /* 0x000fe200078e00ff */
[----:B------:R-:W-:Y:S02]  /*07a0*/  ISETP.NE.AND P0, PT, R0, RZ, PT ;  /* 0x000000ff0000720c */ /* 0x000fe40003f05270 */
[----:B------:R-:W-:Y:S02]  /*07b0*/  ISETP.NE.AND P1, PT, R6, 0xff, PT ;  /* 0x000000ff0600780c */ /* 0x000fe40003f25270 */
[----:B------:R-:W-:-:S04]  /*07c0*/  LOP3.LUT R5, R5, 0x1fe0, RZ, 0xc0, !PT ;  /* 0x00001fe005057812 */ /* 0x000fc800078ec0ff */
[----:B------:R-:W-:-:S05]  /*07d0*/  SEL R5, R5, RZ, P1 ;  /* 0x000000ff05057207 */ /* 0x000fca0000800000 */
[----:B------:R-:W-:Y:S01]  /*07e0*/  IMAD.IADD R4, R5, 0x1, R4 ;  /* 0x0000000105047824 */ /* 0x000fe200078e0204 */
[----:B------:R-:W-:Y:S06]  /*07f0*/  @P0 BRA `(.L_x_1324) ;  /* 0xfffffffc00d40947 */ /* 0x000fec000383ffff */
.L_x_1323:
[----:B------:R-:W-:Y:S01]  /*0800*/  ISETP.NE.AND P0, PT, R12, RZ, PT ;  /* 0x000000ff0c00720c */ /* 0x000fe20003f05270 */
[----:B------:R-:W-:Y:S01]  /*0810*/  BSSY.RECONVERGENT B3, `(.L_x_1328) ;  /* 0x00000f3000037945 */ /* 0x000fe20003800200 */
[----:B------:R-:W-:Y:S01]  /*0820*/  LOP3.LUT R5, R14, 0x1f, RZ, 0xc0, !PT ;  /* 0x0000001f0e057812 */ /* 0x000fe200078ec0ff */
[----:B-1----:R-:W-:-:S04]  /*0830*/  IMAD.MOV.U32 R0, RZ, RZ, RZ ;  /* 0x000000ffff007224 */ /* 0x002fc800078e00ff */
[----:B------:R-:W-:-:S06]  /*0840*/  IMAD R4, R12, R5, R4 ;  /* 0x000000050c047224 */ /* 0x000fcc00078e0204 */
[----:B------:R-:W-:Y:S05]  /*0850*/  @!P0 BRA `(.L_x_1329) ;  /* 0x0000000c00b88947 */ /* 0x000fea0003800000 */
[----:B------:R-:W-:Y:S01]  /*0860*/  LOP3.LUT R15, R4, 0x7, RZ, 0xc0, !PT ;  /* 0x00000007040f7812 */ /* 0x000fe200078ec0ff */
[----:B------:R-:W-:Y:S01]  /*0870*/  BSSY.RECONVERGENT B2, `(.L_x_1330) ;  /* 0x00000ca000027945 */ /* 0x000fe20003800200 */
[----:B------:R-:W-:Y:S01]  /*0880*/  VIMNMX.U32 R10, PT, PT, R12, 0x40, PT ;  /* 0x000000400c0a7848 */ /* 0x000fe20003fe0000 */
[----:B------:R-:W-:Y:S01]  /*0890*/  IMAD.MOV.U32 R21, RZ, RZ, RZ ;  /* 0x000000ffff157224 */ /* 0x000fe200078e00ff */
[----:B------:R-:W-:Y:S01]  /*08a0*/  SHF.R.U64 R13, R4, 0x3, RZ ;  /* 0x00000003040d7819 */ /* 0x000fe200000012ff */
[----:B------:R-:W-:Y:S01]  /*08b0*/  IMAD.MOV.U32 R22, RZ, RZ, RZ ;  /* 0x000000ffff167224 */ /* 0x000fe200078e00ff */
[----:B------:R-:W-:-:S04]  /*08c0*/  IADD3 R0, PT, PT, R10, 0x7, R15 ;  /* 0x000000070a007810 */ /* 0x000fc80007ffe00f */
[----:B------:R-:W-:-:S04]  /*08d0*/  SHF.R.U32.HI R5, RZ, 0x3, R0 ;  /* 0x00000003ff057819 */ /* 0x000fc80000011600 */
[C---:B0-----:R-:W-:Y:S01]  /*08e0*/  LOP3.LUT R18, R5.reuse, 0x3, RZ, 0xc0, !PT ;  /* 0x0000000305127812 */ /* 0x041fe200078ec0ff */
[----:B------:R-:W-:-:S05]  /*08f0*/  VIADD R0, R5, 0xffffffff ;  /* 0xffffffff05007836 */ /* 0x000fca0000000000 */
[----:B------:R-:W-:Y:S01]  /*0900*/  ISETP.GE.U32.AND P0, PT, R0, 0x3, PT ;  /* 0x000000030000780c */ /* 0x000fe20003f06070 */
[----:B------:R-:W-:-:S12]  /*0910*/  IMAD.MOV.U32 R0, RZ, RZ, RZ ;  /* 0x000000ffff007224 */ /* 0x000fd800078e00ff */
        /* <DEDUP_REMOVED lines=15> */
.L_x_1336:
[----:B------:R-:W-:-:S04]  /*0a10*/  IADD3 R4, P1, P2, R2, R13, R11 ;  /* 0x0000000d02047210 */ /* 0x000fc80007a3e00b */
[----:B------:R-:W-:-:S05]  /*0a20*/  IADD3.X R5, PT, PT, R3, RZ, RZ, P1, P2 ;  /* 0x000000ff03057210 */ /* 0x000fca0000fe44ff */
[----:B------:R-:W2:Y:S04]  /*0a30*/  LDG.E.U8.CONSTANT R28, desc[UR8][R4.64] ;  /* 0x00000008041c7981 */ /* 0x000ea8000c1e9100 */
[----:B------:R-:W3:Y:S01]  /*0a40*/  LDG.E.U8.CONSTANT R7, desc[UR8][R4.64+0x1] ;  /* 0x0000010804077981 */ /* 0x000ee2000c1e9100 */
[----:B------:R-:W-:-:S04]  /*0a50*/  IMAD.SHL.U32 R19, R11, 0x8, RZ ;  /* 0x000000080b137824 */ /* 0x000fc800078e00ff */
[----:B------:R-:W-:Y:S02]  /*0a60*/  VIADD R6, R19, 0x8 ;  /* 0x0000000813067836 */ /* 0x000fe40000000000 */
[----:B------:R-:W-:Y:S01]  /*0a70*/  VIADD R26, R11, 0x4 ;  /* 0x000000040b1a7836 */ /* 0x000fe20000000000 */
[----:B--2---:R-:W-:Y:S02]  /*0a80*/  SHF.L.U32 R23, R28, R19, RZ ;  /* 0x000000131c177219 */ /* 0x004fe400000006ff */
[CC--:B---3--:R-:W-:Y:S02]  /*0a90*/  SHF.L.U32 R24, R7.reuse, R6.reuse, RZ ;  /* 0x0000000607187219 */ /* 0x0c8fe400000006ff */
[----:B------:R-:W-:Y:S02]  /*0aa0*/  SHF.L.U64.HI R27, R7, R6, RZ ;  /* 0x00000006071b7219 */ /* 0x000fe400000102ff */
[----:B------:R-:W-:Y:S02]  /*0ab0*/  LOP3.LUT R21, R24, R23, R21, 0xfe, !PT ;  /* 0x0000001718157212 */ /* 0x000fe400078efe15 */
[----:B------:R-:W2:Y:S01]  /*0ac0*/  LDG.E.U8.CONSTANT R23, desc[UR8][R4.64+0x2] ;  /* 0x0000020804177981 */ /* 0x000ea2000c1e9100 */
[----:B------:R-:W-:-:S03]  /*0ad0*/  IADD3 R6, P1, P2, R2, R13, R26 ;  /* 0x0000000d02067210 */ /* 0x000fc60007a3e01a */
[----:B------:R0:W3:Y:S01]  /*0ae0*/  LDG.E.U8.CONSTANT R24, desc[UR8][R4.64+0x3] ;  /* 0x0000030804187981 */ /* 0x0000e2000c1e9100 */
[----:B------:R-:W-:Y:S02]  /*0af0*/  SHF.L.U64.HI R28, R28, R19, RZ ;  /* 0x000000131c1c7219 */ /* 0x000fe400000102ff */
[----:B------:R-:W-:Y:S02]  /*0b00*/  IADD3.X R7, PT, PT, R3, RZ, RZ, P1, P2 ;  /* 0x000000ff03077210 */ /* 0x000fe40000fe44ff */
[----:B------:R-:W-:-:S03]  /*0b10*/  LOP3.LUT R27, R27, R28, R22, 0xfe, !PT ;  /* 0x0000001c1b1b7212 */ /* 0x000fc600078efe16 */
[----:B------:R-:W4:Y:S04]  /*0b20*/  LDG.E.U8.CONSTANT R22, desc[UR8][R6.64] ;  /* 0x0000000806167981 */ /* 0x000f28000c1e9100 */
[----:B------:R-:W5:Y:S01]  /*0b30*/  LDG.E.U8.CONSTANT R25, desc[UR8][R6.64+0x1] ;  /* 0x0000010806197981 */ /* 0x000f62000c1e9100 */
[C---:B------:R-:W-:Y:S02]  /*0b40*/  VIADD R29, R19.reuse, 0x10 ;  /* 0x00000010131d7836 */ /* 0x040fe40000000000 */
[----:B0-----:R-:W-:-:S03]  /*0b50*/  VIADD R5, R19, 0x18 ;  /* 0x0000001813057836 */ /* 0x001fc60000000000 */
[CC--:B--2---:R-:W-:Y:S02]  /*0b60*/  SHF.L.U64.HI R28, R23.reuse, R29.reuse, RZ ;  /* 0x0000001d171c7219 */ /* 0x0c4fe400000102ff */
[----:B------:R-:W-:Y:S02]  /*0b70*/  SHF.L.U32 R23, R23, R29, RZ ;  /* 0x0000001d17177219 */ /* 0x000fe400000006ff */
[CC--:B---3--:R-:W-:Y:S02]  /*0b80*/  SHF.L.U32 R4, R24.reuse, R5.reuse, RZ ;  /* 0x0000000518047219 */ /* 0x0c8fe400000006ff */
[----:B------:R-:W-:Y:S01]  /*0b90*/  SHF.L.U64.HI R24, R24, R5, RZ ;  /* 0x0000000518187219 */ /* 0x000fe200000102ff */
[----:B------:R-:W-:Y:S01]  /*0ba0*/  IMAD.SHL.U32 R5, R26, 0x8, RZ ;  /* 0x000000081a057824 */ /* 0x000fe200078e00ff */
[----:B------:R-:W-:Y:S01]  /*0bb0*/  LOP3.LUT R21, R4, R23, R21, 0xfe, !PT ;  /* 0x0000001704157212 */ /* 0x000fe200078efe15 */
[----:B------:R-:W-:Y:S01]  /*0bc0*/  VIADD R4, R19, 0x28 ;  /* 0x0000002813047836 */ /* 0x000fe20000000000 */
[----:B------:R-:W-:Y:S01]  /*0bd0*/  LOP3.LUT R24, R24, R28, R27, 0xfe, !PT ;  /* 0x0000001c18187212 */ /* 0x000fe200078efe1b */
[----:B------:R-:W2:Y:S01]  /*0be0*/  LDG.E.U8.CONSTANT R26, desc[UR8][R6.64+0x3] ;  /* 0x00000308061a7981 */ /* 0x000ea2000c1e9100 */
[----:B----4-:R-:W-:-:S02]  /*0bf0*/  SHF.L.U64.HI R27, R22, R5, RZ ;  /* 0x00000005161b7219 */ /* 0x010fc400000102ff */
[----:B------:R-:W-:Y:S02]  /*0c00*/  SHF.L.U32 R5, R22, R5, RZ ;  /* 0x0000000516057219 */ /* 0x000fe400000006ff */
[----:B-----5:R-:W-:-:S04]  /*0c10*/  SHF.L.U32 R22, R25, R4, RZ ;  /* 0x0000000419167219 */ /* 0x020fc800000006ff */
[----:B------:R-:W-:Y:S02]  /*0c20*/  LOP3.LUT R22, R22, R5, R21, 0xfe, !PT ;  /* 0x0000000516167212 */ /* 0x000fe400078efe15 */
[----:B------:R0:W3:Y:S01]  /*0c30*/  LDG.E.U8.CONSTANT R21, desc[UR8][R6.64+0x2] ;  /* 0x0000020806157981 */ /* 0x0000e2000c1e9100 */
[----:B------:R-:W-:Y:S01]  /*0c40*/  VIADD R23, R11, 0x8 ;  /* 0x000000080b177836 */ /* 0x000fe20000000000 */
[----:B------:R-:W-:-:S04]  /*0c50*/  SHF.L.U64.HI R25, R25, R4, RZ ;  /* 0x0000000419197219 */ /* 0x000fc800000102ff */
[----:B------:R-:W-:-:S04]  /*0c60*/  IADD3 R4, P1, P2, R2, R13, R23 ;  /* 0x0000000d02047210 */ /* 0x000fc80007a3e017 */
[----:B------:R-:W-:Y:S02]  /*0c70*/  IADD3.X R5, PT, PT, R3, RZ, RZ, P1, P2 ;  /* 0x000000ff03057210 */ /* 0x000fe40000fe44ff */
[----:B------:R-:W-:-:S03]  /*0c80*/  LOP3.LUT R25, R25, R27, R24, 0xfe, !PT ;  /* 0x0000001b19197212 */ /* 0x000fc600078efe18 */
[----:B------:R-:W4:Y:S04]  /*0c90*/  LDG.E.U8.CONSTANT R27, desc[UR8][R4.64] ;  /* 0x00000008041b7981 */ /* 0x000f28000c1e9100 */
[----:B------:R-:W5:Y:S01]  /*0ca0*/  LDG.E.U8.CONSTANT R24, desc[UR8][R4.64+0x1] ;  /* 0x0000010804187981 */ /* 0x000f62000c1e9100 */
[----:B------:R-:W-:Y:S02]  /*0cb0*/  VIADD R29, R19, 0x30 ;  /* 0x00000030131d7836 */ /* 0x000fe40000000000 */
[----:B0-----:R-:W-:Y:S02]  /*0cc0*/  IMAD.SHL.U32 R6, R23, 0x8, RZ ;  /* 0x0000000817067824 */ /* 0x001fe400078e00ff */
[----:B------:R-:W-:Y:S01]  /*0cd0*/  VIADD R23, R11, 0xc ;  /* 0x0000000c0b177836 */ /* 0x000fe20000000000 */
[----:B---3--:R-:W-:-:S02]  /*0ce0*/  SHF.L.U64.HI R28, R21, R29, RZ ;  /* 0x0000001d151c7219 */ /* 0x008fc400000102ff */
[----:B------:R-:W-:Y:S01]  /*0cf0*/  SHF.L.U32 R21, R21, R29, RZ ;  /* 0x0000001d15157219 */ /* 0x000fe200000006ff */
[----:B------:R-:W-:-:S05]  /*0d00*/  VIADD R29, R19, 0x38 ;  /* 0x00000038131d7836 */ /* 0x000fca0000000000 */
[CC--:B--2---:R-:W-:Y:S02]  /*0d10*/  SHF.L.U32 R7, R26.reuse, R29.reuse, RZ ;  /* 0x0000001d1a077219 */ /* 0x0c4fe400000006ff */
[----:B------:R-:W-:Y:S02]  /*0d20*/  SHF.L.U64.HI R26, R26, R29, RZ ;  /* 0x0000001d1a1a7219 */ /* 0x000fe400000102ff */
[----:B------:R-:W-:Y:S01]  /*0d30*/  LOP3.LUT R22, R7, R21, R22, 0xfe, !PT ;  /* 0x0000001507167212 */ /* 0x000fe200078efe16 */
[----:B------:R-:W-:Y:S01]  /*0d40*/  VIADD R7, R19, 0x48 ;  /* 0x0000004813077836 */ /* 0x000fe20000000000 */
[----:B------:R-:W-:Y:S02]  /*0d50*/  LOP3.LUT R25, R26, R28, R25, 0xfe, !PT ;  /* 0x0000001c1a197212 */ /* 0x000fe400078efe19 */
[CC--:B----4-:R-:W-:Y:S01]  /*0d60*/  SHF.L.U64.HI R28, R27.reuse, R6.reuse, RZ ;  /* 0x000000061b1c7219 */ /* 0x0d0fe200000102ff */
[----:B------:R-:W2:Y:S01]  /*0d70*/  LDG.E.U8.CONSTANT R26, desc[UR8][R4.64+0x3] ;  /* 0x00000308041a7981 */ /* 0x000ea2000c1e9100 */
[----:B------:R-:W-:-:S02]  /*0d80*/  SHF.L.U32 R6, R27, R6, RZ ;  /* 0x000000061b067219 */ /* 0x000fc400000006ff */
[----:B-----5:R-:W-:-:S04]  /*0d90*/  SHF.L.U32 R21, R24, R7, RZ ;  /* 0x0000000718157219 */ /* 0x020fc800000006ff */
[----:B------:R-:W-:Y:S02]  /*0da0*/  LOP3.LUT R22, R21, R6, R22, 0xfe, !PT ;  /* 0x0000000615167212 */ /* 0x000fe400078efe16 */
[----:B------:R-:W3:Y:S01]  /*0db0*/  LDG.E.U8.CONSTANT R21, desc[UR8][R4.64+0x2] ;  /* 0x0000020804157981 */ /* 0x000ee2000c1e9100 */
[----:B------:R-:W-:Y:S02]  /*0dc0*/  IADD3 R6, P1, P2, R2, R13, R23 ;  /* 0x0000000d02067210 */ /* 0x000fe40007a3e017 */
[----:B------:R-:W-:Y:S02]  /*0dd0*/  SHF.L.U64.HI R27, R24, R7, RZ ;  /* 0x00000007181b7219 */ /* 0x000fe400000102ff */
[----:B------:R-:W-:Y:S02]  /*0de0*/  IADD3.X R7, PT, PT, R3, RZ, RZ, P1, P2 ;  /* 0x000000ff03077210 */ /* 0x000fe40000fe44ff */
[----:B------:R-:W-:-:S03]  /*0df0*/  LOP3.LUT R27, R27, R28, R25, 0xfe, !PT ;  /* 0x0000001c1b1b7212 */ /* 0x000fc600078efe19 */
[----:B------:R-:W4:Y:S04]  /*0e00*/  LDG.E.U8.CONSTANT R25, desc[UR8][R6.64] ;  /* 0x0000000806197981 */ /* 0x000f28000c1e9100 */
[----:B------:R-:W5:Y:S01]  /*0e10*/  LDG.E.U8.CONSTANT R24, desc[UR8][R6.64+0x1] ;  /* 0x0000010806187981 */ /* 0x000f62000c1e9100 */
[----:B------:R-:W-:-:S05]  /*0e20*/  VIADD R29, R19, 0x50 ;  /* 0x00000050131d7836 */ /* 0x000fca0000000000 */
[CC--:B---3--:R-:W-:Y:S02]  /*0e30*/  SHF.L.U64.HI R28, R21.reuse, R29.reuse, RZ ;  /* 0x0000001d151c7219 */ /* 0x0c8fe400000102ff */
[----:B------:R-:W-:Y:S01]  /*0e40*/  SHF.L.U32 R21, R21, R29, RZ ;  /* 0x0000001d15157219 */ /* 0x000fe200000006ff */
[----:B------:R-:W-:-:S05]  /*0e50*/  VIADD R29, R19, 0x58 ;  /* 0x00000058131d7836 */ /* 0x000fca0000000000 */
[CC--:B--2---:R-:W-:Y:S02]  /*0e60*/  SHF.L.U32 R5, R26.reuse, R29.reuse, RZ ;  /* 0x0000001d1a057219 */ /* 0x0c4fe400000006ff */
[----:B------:R-:W-:Y:S02]  /*0e70*/  SHF.L.U64.HI R26, R26, R29, RZ ;  /* 0x0000001d1a1a7219 */ /* 0x000fe400000102ff */
[----:B------:R-:W-:Y:S02]  /*0e80*/  LOP3.LUT R22, R5, R21, R22, 0xfe, !PT ;  /* 0x0000001505167212 */ /* 0x000fe400078efe16 */
[----:B------:R-:W-:Y:S01]  /*0e90*/  LOP3.LUT R27, R26, R28, R27, 0xfe, !PT ;  /* 0x0000001c1a1b7212 */ /* 0x000fe200078efe1b */
[----:B------:R-:W-:Y:S01]  /*0ea0*/  IMAD.SHL.U32 R26, R23, 0x8, RZ ;  /* 0x00000008171a7824 */ /* 0x000fe200078e00ff */
[----:B------:R-:W2:Y:S01]  /*0eb0*/  LDG.E.U8.CONSTANT R21, desc[UR8][R6.64+0x3] ;  /* 0x0000030806157981 */ /* 0x000ea2000c1e9100 */
[----:B------:R-:W-:-:S03]  /*0ec0*/  VIADD R5, R19, 0x68 ;  /* 0x0000006813057836 */ /* 0x000fc60000000000 */
[CC--:B----4-:R-:W-:Y:S02]  /*0ed0*/  SHF.L.U64.HI R4, R25.reuse, R26.reuse, RZ ;  /* 0x0000001a19047219 */ /* 0x0d0fe400000102ff */
[----:B------:R-:W-:Y:S02]  /*0ee0*/  SHF.L.U32 R26, R25, R26, RZ ;  /* 0x0000001a191a7219 */ /* 0x000fe400000006ff */
[CC--:B-----5:R-:W-:Y:S02]  /*0ef0*/  SHF.L.U64.HI R23, R24.reuse, R5.reuse, RZ ;  /* 0x0000000518177219 */ /* 0x0e0fe400000102ff */
[----:B------:R-:W-:Y:S02]  /*0f00*/  SHF.L.U32 R25, R24, R5, RZ ;  /* 0x0000000518197219 */ /* 0x000fe400000006ff */
[----:B------:R-:W3:Y:S01]  /*0f10*/  LDG.E.U8.CONSTANT R5, desc[UR8][R6.64+0x2] ;  /* 0x0000020806057981 */ /* 0x000ee2000c1e9100 */
[----:B------:R-:W-:Y:S01]  /*0f20*/  VIADD R11, R11, 0x10 ;  /* 0x000000100b0b7836 */ /* 0x000fe20000000000 */
[----:B------:R-:W-:Y:S01]  /*0f30*/  LOP3.LUT R23, R23, R4, R27, 0xfe, !PT ;  /* 0x0000000417177212 */ /* 0x000fe200078efe1b */
[----:B------:R-:W-:-:S03]  /*0f40*/  VIADD R24, R19, 0x70 ;  /* 0x0000007013187836 */ /* 0x000fc60000000000 */
[----:B------:R-:W-:Y:S01]  /*0f50*/  ISETP.GE.AND P1, PT, R11, R20, PT ;  /* 0x000000140b00720c */ /* 0x000fe20003f26270 */
[----:B------:R-:W-:Y:S01]  /*0f60*/  VIADD R4, R19, 0x78 ;  /* 0x0000007813047836 */ /* 0x000fe20000000000 */
[----:B------:R-:W-:Y:S02]  /*0f70*/  LOP3.LUT R22, R25, R26, R22, 0xfe, !PT ;  /* 0x0000001a19167212 */ /* 0x000fe400078efe16 */
[CC--:B---3--:R-:W-:Y:S02]  /*0f80*/  SHF.L.U64.HI R19, R5.reuse, R24.reuse, RZ ;  /* 0x0000001805137219 */ /* 0x0c8fe400000102ff */
[----:B------:R-:W-:Y:S02]  /*0f90*/  SHF.L.U32 R24, R5, R24, RZ ;  /* 0x0000001805187219 */ /* 0x000fe400000006ff */
[CC--:B--2---:R-:W-:Y:S02]  /*0fa0*/  SHF.L.U32 R5, R21.reuse, R4.reuse, RZ ;  /* 0x0000000415057219 */ /* 0x0c4fe400000006ff */
[----:B------:R-:W-:-:S02]  /*0fb0*/  SHF.L.U64.HI R4, R21, R4, RZ ;  /* 0x0000000415047219 */ /* 0x000fc400000102ff */
[----:B------:R-:W-:Y:S02]  /*0fc0*/  LOP3.LUT R21, R5, R24, R22, 0xfe, !PT ;  /* 0x0000001805157212 */ /* 0x000fe400078efe16 */
[----:B------:R-:W-:Y:S01]  /*0fd0*/  LOP3.LUT R22, R4, R19, R23, 0xfe, !PT ;  /* 0x0000001304167212 */ /* 0x000fe200078efe17 */
[----:B------:R-:W-:Y:S06]  /*0fe0*/  @!P1 BRA `(.L_x_1336) ;  /* 0xfffffff800889947 */ /* 0x000fec000383ffff */
.L_x_1335:
[----:B------:R-:W-:Y:S05]  /*0ff0*/  BSYNC.RECONVERGENT B5 ;  /* 0x0000000000057941 */ /* 0x000fea0003800200 */
.L_x_1334:
[----:B------:R-:W-:Y:S01]  /*1000*/  IMAD.IADD R4, R0, 0x1, -R11 ;  /* 0x0000000100047824 */ /* 0x000fe200078e0a0b */
[----:B------:R-:W-:Y:S04]  /*1010*/  BSSY.RECONVERGENT B5, `(.L_x_1337) ;  /* 0x0000032000057945 */ /* 0x000fe80003800200 */
[----:B------:R-:W-:-:S13]  /*1020*/  ISETP.GT.AND P1, PT, R4, 0x4, PT ;  /* 0x000000040400780c */ /* 0x000fda0003f24270 */
[----:B------:R-:W-:Y:S05]  /*1030*/  @!P1 BRA `(.L_x_1338) ;  /* 0x0000000000bc9947 */ /* 0x000fea0003800000 */
[----:B------:R-:W-:-:S04]  /*1040*/  IADD3 R4, P0, P1, R2, R13, R11 ;  /* 0x0000000d02047210 */ /* 0x000fc8000791e00b */
[----:B------:R-:W-:-:S05]  /*1050*/  IADD3.X R5, PT, PT, R3, RZ, RZ, P0, P1 ;  /* 0x000000ff03057210 */ /* 0x000fca00007e24ff */
[----:B------:R-:W2:Y:S04]  /*1060*/  LDG.E.U8.CONSTANT R19, desc[UR8][R4.64+0x1] ;  /* 0x0000010804137981 */ /* 0x000ea8000c1e9100 */
[----:B------:R-:W3:Y:S04]  /*1070*/  LDG.E.U8.CONSTANT R7, desc[UR8][R4.64] ;  /* 0x0000000804077981 */ /* 0x000ee8000c1e9100 */
[----:B------:R-:W4:Y:S04]  /*1080*/  LDG.E.U8.CONSTANT R20, desc[UR8][R4.64+0x2] ;  /* 0x0000020804147981 */ /* 0x000f28000c1e9100 */
[----:B------:R4:W5:Y:S01]  /*1090*/  LDG.E.U8.CONSTANT R23, desc[UR8][R4.64+0x3] ;  /* 0x0000030804177981 */ /* 0x000962000c1e9100 */
        /* <DEDUP_REMOVED lines=11> */
[----:B----4-:R-:W-:Y:S02]  /*1150*/  SHF.L.U32 R5, R20, R21, RZ ;  /* 0x0000001514057219 */ /* 0x010fe400000006ff */
[----:B-----5:R-:W-:Y:S02]  /*1160*/  SHF.L.U32 R26, R23, R24, RZ ;  /* 0x00000018171a7219 */ /* 0x020fe400000006ff */
[----:B------:R-:W-:Y:S02]  /*1170*/  IADD3 R4, P0, P1, R2, R13, R19 ;  /* 0x0000000d02047210 */ /* 0x000fe4000791e013 */
[----:B------:R-:W-:Y:S02]  /*1180*/  LOP3.LUT R7, R26, R5, R7, 0xfe, !PT ;  /* 0x000000051a077212 */ /* 0x000fe400078efe07 */
[----:B------:R-:W-:Y:S02]  /*1190*/  IADD3.X R5, PT, PT, R3, RZ, RZ, P0, P1 ;  /* 0x000000ff03057210 */ /* 0x000fe400007e24ff */
[----:B------:R-:W-:-:S03]  /*11a0*/  SHF.L.U64.HI R26, R20, R21, RZ ;  /* 0x00000015141a7219 */ /* 0x000fc600000102ff */
[----:B------:R-:W2:Y:S04]  /*11b0*/  LDG.E.U8.CONSTANT R20, desc[UR8][R4.64] ;  /* 0x0000000804147981 */ /* 0x000ea8000c1e9100 */
[----:B------:R-:W3:Y:S01]  /*11c0*/  LDG.E.U8.CONSTANT R21, desc[UR8][R4.64+0x1] ;  /* 0x0000010804157981 */ /* 0x000ee2000c1e9100 */
[----:B------:R-:W-:-:S03]  /*11d0*/  SHF.L.U64.HI R25, R23, R24, RZ ;  /* 0x0000001817197219 */ /* 0x000fc600000102ff */
[----:B------:R-:W4:Y:S04]  /*11e0*/  LDG.E.U8.CONSTANT R23, desc[UR8][R4.64+0x2] ;  /* 0x0000020804177981 */ /* 0x000f28000c1e9100 */
[----:B------:R0:W5:Y:S01]  /*11f0*/  LDG.E.U8.CONSTANT R24, desc[UR8][R4.64+0x3] ;  /* 0x0000030804187981 */ /* 0x000162000c1e9100 */
[----:B------:R-:W-:Y:S01]  /*1200*/  LOP3.LUT R22, R25, R26, R22, 0xfe, !PT ;  /* 0x0000001a19167212 */ /* 0x000fe200078efe16 */
[----:B------:R-:W-:Y:S01]  /*1210*/  IMAD.SHL.U32 R25, R19, 0x8, RZ ;  /* 0x0000000813197824 */ /* 0x000fe200078e00ff */
[----:B------:R-:W-:Y:S01]  /*1220*/  PLOP3.LUT P0, PT, PT, PT, PT, 0x8, 0x80 ;  /* 0x000000000080781c */ /* 0x000fe20003f0e170 */
[----:B------:R-:W-:Y:S02]  /*1230*/  VIADD R26, R6, 0x28 ;  /* 0x00000028061a7836 */ /* 0x000fe40000000000 */
[----:B------:R-:W-:-:S02]  /*1240*/  VIADD R11, R11, 0x8 ;  /* 0x000000080b0b7836 */ /* 0x000fc40000000000 */
[----:B0-----:R-:W-:Y:S01]  /*1250*/  VIADD R5, R6, 0x38 ;  /* 0x0000003806057836 */ /* 0x001fe20000000000 */
[CC--:B--2---:R-:W-:Y:S02]  /*1260*/  SHF.L.U64.HI R19, R20.reuse, R25.reuse, RZ ;  /* 0x0000001914137219 */ /* 0x0c4fe400000102ff */
[----:B------:R-:W-:Y:S02]  /*1270*/  SHF.L.U32 R25, R20, R25, RZ ;  /* 0x0000001914197219 */ /* 0x000fe400000006ff */
[CC--:B---3--:R-:W-:Y:S02]  /*1280*/  SHF.L.U32 R20, R21.reuse, R26.reuse, RZ ;  /* 0x0000001a15147219 */ /* 0x0c8fe400000006ff */
[----:B------:R-:W-:Y:S02]  /*1290*/  SHF.L.U64.HI R21, R21, R26, RZ ;  /* 0x0000001a15157219 */ /* 0x000fe400000102ff */
[----:B------:R-:W-:Y:S01]  /*12a0*/  LOP3.LUT R7, R20, R25, R7, 0xfe, !PT ;  /* 0x0000001914077212 */ /* 0x000fe200078efe07 */
[----:B------:R-:W-:Y:S01]  /*12b0*/  VIADD R20, R6, 0x30 ;  /* 0x0000003006147836 */ /* 0x000fe20000000000 */
[----:B------:R-:W-:-:S02]  /*12c0*/  LOP3.LUT R19, R21, R19, R22, 0xfe, !PT ;  /* 0x0000001315137212 */ /* 0x000fc400078efe16 */
[CC--:B-----5:R-:W-:Y:S02]  /*12d0*/  SHF.L.U32 R21, R24.reuse, R5.reuse, RZ ;  /* 0x0000000518157219 */ /* 0x0e0fe400000006ff */
[CC--:B----4-:R-:W-:Y:S02]  /*12e0*/  SHF.L.U64.HI R22, R23.reuse, R20.reuse, RZ ;  /* 0x0000001417167219 */ /* 0x0d0fe400000102ff */
[----:B------:R-:W-:Y:S02]  /*12f0*/  SHF.L.U32 R20, R23, R20, RZ ;  /* 0x0000001417147219 */ /* 0x000fe400000006ff */
[----:B------:R-:W-:Y:S02]  /*1300*/  SHF.L.U64.HI R5, R24, R5, RZ ;  /* 0x0000000518057219 */ /* 0x000fe400000102ff */
[----:B------:R-:W-:Y:S02]  /*1310*/  LOP3.LUT R21, R21, R20, R7, 0xfe, !PT ;  /* 0x0000001415157212 */ /* 0x000fe400078efe07 */
[----:B------:R-:W-:-:S07]  /*1320*/  LOP3.LUT R22, R5, R22, R19, 0xfe, !PT ;  /* 0x0000001605167212 */ /* 0x000fce00078efe13 */
.L_x_1338:
[----:B------:R-:W-:Y:S05]  /*1330*/  BSYNC.RECONVERGENT B5 ;  /* 0x0000000000057941 */ /* 0x000fea0003800200 */
.L_x_1337:
[----:B------:R-:W-:-:S13]  /*1340*/  ISETP.NE.OR P0, PT, R11, R0, P0 ;  /* 0x000000000b00720c */ /* 0x000fda0000705670 */
[----:B------:R-:W-:Y:S05]  /*1350*/  @!P0 BREAK.RELIABLE B1 ;  /* 0x0000000000018942 */ /* 0x000fea0003800100 */
[----:B------:R-:W-:Y:S05]  /*1360*/  @!P0 BRA `(.L_x_1331) ;  /* 0x0000000000688947 */ /* 0x000fea0003800000 */
.L_x_1333:
[----:B------:R-:W-:Y:S05]  /*1370*/  BSYNC.RELIABLE B1 ;  /* 0x0000000000017941 */ /* 0x000fea0003800100 */
.L_x_1332:
        /* <DEDUP_REMOVED lines=8> */
[C---:B------:R-:W-:Y:S02]  /*1400*/  VIADD R24, R7.reuse, 0x8 ;  /* 0x0000000807187836 */ /* 0x040fe40000000000 */
[----:B------:R-:W-:Y:S01]  /*1410*/  VIADD R27, R7, 0x10 ;  /* 0x00000010071b7836 */ /* 0x000fe20000000000 */
[----:B------:R-:W-:Y:S01]  /*1420*/  ISETP.NE.AND P0, PT, R11, R0, PT ;  /* 0x000000000b00720c */ /* 0x000fe20003f05270 */
[----:B0-----:R-:W-:Y:S01]  /*1430*/  VIADD R4, R7, 0x18 ;  /* 0x0000001807047836 */ /* 0x001fe20000000000 */
[CC--:B--2---:R-:W-:Y:S02]  /*1440*/  SHF.L.U64.HI R25, R23.reuse, R24.reuse, RZ ;  /* 0x0000001817197219 */ /* 0x0c4fe400000102ff */
[----:B------:R-:W-:Y:S02]  /*1450*/  SHF.L.U32 R26, R23, R24, RZ ;  /* 0x00000018171a7219 */ /* 0x000fe400000006ff */
[----:B---3--:R-:W-:-:S02]  /*1460*/  SHF.L.U32 R24, R20, R7, RZ ;  /* 0x0000000714187219 */ /* 0x008fc400000006ff */
[----:B------:R-:W-:Y:S02]  /*1470*/  SHF.L.U64.HI R23, R20, R7, RZ ;  /* 0x0000000714177219 */ /* 0x000fe400000102ff */
[----:B----4-:R-:W-:Y:S02]  /*1480*/  SHF.L.U64.HI R5, R6, R27, RZ ;  /* 0x0000001b06057219 */ /* 0x010fe400000102ff */
[----:B------:R-:W-:Y:S02]  /*1490*/  LOP3.LUT R21, R26, R24, R21, 0xfe, !PT ;  /* 0x000000181a157212 */ /* 0x000fe400078efe15 */
[----:B-----5:R-:W-:Y:S02]  /*14a0*/  SHF.L.U32 R7, R19, R4, RZ ;  /* 0x0000000413077219 */ /* 0x020fe400000006ff */
[----:B------:R-:W-:Y:S02]  /*14b0*/  LOP3.LUT R22, R25, R23, R22, 0xfe, !PT ;  /* 0x0000001719167212 */ /* 0x000fe400078efe16 */
[----:B------:R-:W-:-:S02]  /*14c0*/  SHF.L.U32 R6, R6, R27, RZ ;  /* 0x0000001b06067219 */ /* 0x000fc400000006ff */
[----:B------:R-:W-:Y:S02]  /*14d0*/  SHF.L.U64.HI R4, R19, R4, RZ ;  /* 0x0000000413047219 */ /* 0x000fe400000102ff */
[----:B------:R-:W-:Y:S02]  /*14e0*/  LOP3.LUT R21, R7, R6, R21, 0xfe, !PT ;  /* 0x0000000607157212 */ /* 0x000fe400078efe15 */
[----:B------:R-:W-:Y:S01]  /*14f0*/  LOP3.LUT R22, R4, R5, R22, 0xfe, !PT ;  /* 0x0000000504167212 */ /* 0x000fe200078efe16 */
[----:B------:R-:W-:Y:S06]  /*1500*/  @P0 BRA `(.L_x_1332) ;  /* 0xfffffffc009c0947 */ /* 0x000fec000383ffff */
.L_x_1331:
[----:B------:R-:W-:Y:S05]  /*1510*/  BSYNC.RECONVERGENT B2 ;  /* 0x0000000000027941 */ /* 0x000fea0003800200 */
.L_x_1330:
[----:B------:R-:W-:Y:S01]  /*1520*/  ISETP.NE.AND P1, PT, R18, RZ, PT ;  /* 0x000000ff1200720c */ /* 0x000fe20003f25270 */
[----:B------:R-:W-:Y:S01]  /*1530*/  IMAD.MOV.U32 R5, RZ, RZ, -0x1 ;  /* 0xffffffffff057424 */ /* 0x000fe200078e00ff */
[----:B------:R-:W-:Y:S01]  /*1540*/  BSSY.RECONVERGENT B1, `(.L_x_1339) ;  /* 0x000001c000017945 */ /* 0x000fe20003800200 */
[----:B------:R-:W-:-:S03]  /*1550*/  ISETP.GT.U32.AND P0, PT, R12, 0x3f, PT ;  /* 0x0000003f0c00780c */ /* 0x000fc60003f04070 */
[----:B------:R-:W-:-:S04]  /*1560*/  SHF.L.U32 R10, R5, R10, RZ ;  /* 0x0000000a050a7219 */ /* 0x000fc800000006ff */
[----:B------:R-:W-:-:S03]  /*1570*/  LOP3.LUT R10, RZ, R10, RZ, 0x33, !PT ;  /* 0x0000000aff0a7212 */ /* 0x000fc600078e33ff */
        /* <DEDUP_REMOVED lines=24> */
.L_x_1340:
[----:B------:R-:W-:Y:S05]  /*1700*/  BSYNC.RECONVERGENT B1 ;  /* 0x0000000000017941 */ /* 0x000fea0003800200 */
.L_x_1339:
[----:B------:R-:W-:Y:S02]  /*1710*/  SEL R0, R10, 0xffffffff, !P0 ;  /* 0xffffffff0a007807 */ /* 0x000fe40004000000 */
[----:B------:R-:W-:-:S04]  /*1720*/  SHF.R.U64 R15, R21, R15, R22 ;  /* 0x0000000f150f7219 */ /* 0x000fc80000001216 */
[----:B------:R-:W-:-:S07]  /*1730*/  LOP3.LUT R0, R15, R0, RZ, 0xc0, !PT ;  /* 0x000000000f007212 */ /* 0x000fce00078ec0ff */
.L_x_1329:
[----:B------:R-:W-:Y:S05]  /*1740*/  BSYNC.RECONVERGENT B3 ;  /* 0x0000000000037941 */ /* 0x000fea0003800200 */
.L_x_1328:
[----:B------:R-:W-:Y:S02]  /*1750*/  IMAD.IADD R0, R17, 0x1, R0 ;  /* 0x0000000111007824 */ /* 0x000fe400078e0200 */
[----:B------:R-:W-:-:S05]  /*1760*/  IMAD R5, R14, 0x4, R1 ;  /* 0x000000040e057824 */ /* 0x000fca00078e0201 */
[----:B------:R2:W-:Y:S01]  /*1770*/  STL [R5], R0 ;  /* 0x0000000005007387 */ /* 0x0005e20000100800 */
[----:B------:R-:W-:Y:S05]  /*1780*/  BRA `(.L_x_1321) ;  /* 0x0000000000087947 */ /* 0x000fea0003800000 */
.L_x_1322:
[----:B-1----:R-:W-:-:S05]  /*1790*/  IMAD R0, R14, 0x4, R1 ;  /* 0x000000040e007824 */ /* 0x002fca00078e0201 */
[----:B------:R3:W-:Y:S02]  /*17a0*/  STL [R0], R17 ;  /* 0x0000001100007387 */ /* 0x0007e40000100800 */
.L_x_1321:
[----:B------:R-:W-:Y:S05]  /*17b0*/  BSYNC.RECONVERGENT B4 ;  /* 0x0000000000047941 */ /* 0x000fea0003800200 */
.L_x_1320:
[----:B------:R-:W-:-:S05]  /*17c0*/  VIADD R14, R14, 0x1 ;  /* 0x000000010e0e7836 */ /* 0x000fca0000000000 */
[----:B------:R-:W-:-:S13]  /*17d0*/  ISETP.NE.AND P0, PT, R14, 0x80, PT ;  /* 0x000000800e00780c */ /* 0x000fda0003f05270 */
[----:B------:R-:W-:Y:S05]  /*17e0*/  @!P0 BRA `(.L_x_1341) ;  /* 0x00000038007c8947 */ /* 0x000fea0003800000 */
[----:B------:R-:W-:Y:S05]  /*17f0*/  BRA `(.L_x_1342) ;  /* 0xffffffe800907947 */ /* 0x000fea000383ffff */
.L_x_1319:
        /* <DEDUP_REMOVED lines=33> */
.L_x_1318:
[----:B------:R-:W0:Y:S01]  /*1a10*/  LDC.64 R4, c[0x0][0x390] ;  /* 0x0000e400ff047b82 */ /* 0x000e220000000a00 */
[----:B------:R1:W5:Y:S01]  /*1a20*/  LDG.E.CONSTANT R11, desc[UR8][R18.64+0x4] ;  /* 0x00000408120b7981 */ /* 0x000362000c1e9900 */
[----:B0-----:R-:W-:-:S05]  /*1a30*/  IMAD.WIDE.U32 R4, R7, 0x8, R4 ;  /* 0x0000000807047825 */ /* 0x001fca00078e0004 */
[----:B------:R1:W5:Y:S04]  /*1a40*/  LDG.E.CONSTANT R0, desc[UR8][R4.64] ;  /* 0x0000000804007981 */ /* 0x000368000c1e9900 */
[----:B------:R1:W5:Y:S01]  /*1a50*/  LDG.E.CONSTANT R12, desc[UR8][R4.64+0x4] ;  /* 0x00000408040c7981 */ /* 0x000362000c1e9900 */
[----:B------:R-:W-:-:S04]  /*1a60*/  LOP3.LUT R6, R8, 0xffffff80, RZ, 0xc0, !PT ;  /* 0xffffff8008067812 */ /* 0x000fc800078ec0ff */
[----:B------:R-:W-:-:S04]  /*1a70*/  IADD3 R7, P1, PT, R6, 0x80, RZ ;  /* 0x0000008006077810 */ /* 0x000fc80007f3e0ff */
[----:B------:R-:W-:Y:S01]  /*1a80*/  ISETP.GT.U32.AND P0, PT, R7, UR4, PT ;  /* 0x0000000407007c0c */ /* 0x000fe2000bf04070 */
[----:B------:R-:W-:Y:S01]  /*1a90*/  IMAD.X R7, RZ, RZ, RZ, P1 ;  /* 0x000000ffff077224 */ /* 0x000fe200008e06ff */
[----:B------:R-:W-:-:S04]  /*1aa0*/  IADD3 R14, PT, PT, -R6, UR4, RZ ;  /* 0x00000004060e7c10 */ /* 0x000fc8000fffe1ff */
[----:B------:R-:W-:Y:S01]  /*1ab0*/  ISETP.GT.U32.AND.EX P0, PT, R7, UR5, PT, P0 ;  /* 0x0000000507007c0c */ /* 0x000fe2000bf04100 */
[----:B------:R-:W-:-:S03]  /*1ac0*/  IMAD.MOV.U32 R13, RZ, RZ, RZ ;  /* 0x000000ffff0d7224 */ /* 0x000fc600078e00ff */
[----:B-1----:R-:W-:-:S09]  /*1ad0*/  SEL R14, R14, 0x80, P0 ;  /* 0x000000800e0e7807 */ /* 0x002fd20000000000 */
.L_x_1363:
[----:B0-2---:R-:W-:Y:S01]  /*1ae0*/  VIADD R4, R14, 0xffffffff ;  /* 0xffffffff0e047836 */ /* 0x005fe20000000000 */
[----:B------:R-:W-:Y:S04]  /*1af0*/  BSSY.RECONVERGENT B1, `(.L_x_1343) ;  /* 0x0000143000017945 */ /* 0x000fe80003800200 */
[----:B------:R-:W-:-:S13]  /*1b00*/  ISETP.GE.AND P0, PT, R13, R4, PT ;  /* 0x000000040d00720c */ /* 0x000fda0003f06270 */
[----:B-1----:R-:W-:Y:S05]  /*1b10*/  @P0 BRA `(.L_x_1344) ;  /* 0x0000001000f80947 */ /* 0x002fea0003800000 */
[----:B------:R-:W-:-:S04]  /*1b20*/  SHF.R.U32.HI R4, RZ, 0x2, R13 ;  /* 0x00000002ff047819 */ /* 0x000fc8000001160d */
[----:B------:R-:W-:-:S04]  /*1b30*/  LOP3.LUT R4, R4, 0x1ffffff8, RZ, 0xc0, !PT ;  /* 0x1ffffff804047812 */ /* 0x000fc800078ec0ff */
[----:B-----5:R-:W-:-:S04]  /*1b40*/  SHF.R.U32.HI R4, RZ, R4, R11 ;  /* 0x00000004ff047219 */ /* 0x020fc8000001160b */
[----:B------:R-:W-:-:S13]  /*1b50*/  LOP3.LUT P0, R15, R4, 0xff, RZ, 0xc0, !PT ;  /* 0x000000ff040f7812 */ /* 0x000fda000780c0ff */
[----:B------:R-:W-:-:S05]  /*1b60*/  @!P0 IMAD R5, R13, 0x4, R10 ;  /* 0x000000040d058824 */ /* 0x000fca00078e020a */
[----:B------:R1:W-:Y:S01]  /*1b70*/  @!P0 STL [R5], R12 ;  /* 0x0000000c05008387 */ /* 0x0003e20000100800 */
[----:B------:R-:W-:Y:S05]  /*1b80*/  @!P0 BRA `(.L_x_1345) ;  /* 0x0000001000e48947 */ /* 0x000fea0003800000 */
[----:B------:R-:W-:Y:S01]  /*1b90*/  ISETP.GE.U32.AND P0, PT, R13, 0x20, PT ;  /* 0x000000200d00780c */ /* 0x000fe20003f06070 */
[----:B-1----:R-:W-:-:S12]  /*1ba0*/  IMAD.MOV.U32 R5, RZ, RZ, RZ ;  /* 0x000000ffff057224 */ /* 0x002fd800078e00ff */
[----:B------:R-:W-:Y:S05]  /*1bb0*/  @!P0 BRA `(.L_x_1346) ;  /* 0x0000000000e48947 */ /* 0x000fea0003800000 */
[----:B------:R-:W-:Y:S01]  /*1bc0*/  SHF.R.U32.HI R4, RZ, 0x5, R13 ;  /* 0x00000005ff047819 */ /* 0x000fe2000001160d */
        /* <DEDUP_REMOVED lines=11> */
.L_x_1349:
[----:B------:R-:W-:Y:S01]  /*1c80*/  UIADD3 UR5, UPT, UPT, UR4, 0x8, URZ ;  /* 0x0000000804057890 */ /* 0x000fe2000fffe0ff */
[----:B------:R-:W-:Y:S01]  /*1c90*/  VIADD R4, R4, 0x4 ;  /* 0x0000000404047836 */ /* 0x000fe20000000000 */
[----:B------:R-:W-:Y:S02]  /*1ca0*/  UIADD3 UR6, UPT, UPT, UR4, 0x18, URZ ;  /* 0x0000001804067890 */ /* 0x000fe4000fffe0ff */
[--C-:B------:R-:W-:Y:S02]  /*1cb0*/  SHF.R.U32.HI R6, RZ, UR4, R11.reuse ;  /* 0x00000004ff067c19 */ /* 0x100fe4000801160b */
[--C-:B------:R-:W-:Y:S01]  /*1cc0*/  SHF.R.U32.HI R7, RZ, UR5, R11.reuse ;  /* 0x00000005ff077c19 */ /* 0x100fe2000801160b */
[----:B------:R-:W-:Y:S01]  /*1cd0*/  UIADD3 UR5, UPT, UPT, UR4, 0x10, URZ ;  /* 0x0000001004057890 */ /* 0x000fe2000fffe0ff */
[----:B------:R-:W-:Y:S01]  /*1ce0*/  ISETP.GE.AND P1, PT, R4, -0x3, PT ;  /* 0xfffffffd0400780c */ /* 0x000fe20003f26270 */
[----:B------:R-:W-:Y:S01]  /*1cf0*/  IMAD.SHL.U32 R6, R6, 0x20, RZ ;  /* 0x0000002006067824 */ /* 0x000fe200078e00ff */
[--C-:B------:R-:W-:Y:S01]  /*1d00*/  SHF.R.U32.HI R17, RZ, UR6, R11.reuse ;  /* 0x00000006ff117c19 */ /* 0x100fe2000801160b */
[----:B------:R-:W-:Y:S01]  /*1d10*/  IMAD.SHL.U32 R7, R7, 0x20, RZ ;  /* 0x0000002007077824 */ /* 0x000fe200078e00ff */
[----:B------:R-:W-:Y:S01]  /*1d20*/  UIADD3 UR4, UPT, UPT, UR4, 0x20, URZ ;  /* 0x0000002004047890 */ /* 0x000fe2000fffe0ff */
[----:B------:R-:W-:-:S02]  /*1d30*/  SHF.R.U32.HI R16, RZ, UR5, R11 ;  /* 0x00000005ff107c19 */ /* 0x000fc4000801160b */
[----:B------:R-:W-:Y:S01]  /*1d40*/  IMAD.SHL.U32 R17, R17, 0x20, RZ ;  /* 0x0000002011117824 */ /* 0x000fe200078e00ff */
[----:B------:R-:W-:Y:S02]  /*1d50*/  LOP3.LUT R6, R6, 0x1fe0, RZ, 0xc0, !PT ;  /* 0x00001fe006067812 */ /* 0x000fe400078ec0ff */
[----:B------:R-:W-:Y:S01]  /*1d60*/  IMAD.SHL.U32 R16, R16, 0x20, RZ ;  /* 0x0000002010107824 */ /* 0x000fe200078e00ff */
[----:B------:R-:W-:Y:S02]  /*1d70*/  LOP3.LUT R7, R7, 0x1fe0, RZ, 0xc0, !PT ;  /* 0x00001fe007077812 */ /* 0x000fe400078ec0ff */
[----:B------:R-:W-:Y:S02]  /*1d80*/  LOP3.LUT R17, R17, 0x1fe0, RZ, 0xc0, !PT ;  /* 0x00001fe011117812 */ /* 0x000fe400078ec0ff */
[----:B------:R-:W-:Y:S02]  /*1d90*/  IADD3 R5, PT, PT, R7, R5, R6 ;  /* 0x0000000507057210 */ /* 0x000fe40007ffe006 */
[----:B------:R-:W-:-:S04]  /*1da0*/  LOP3.LUT R16, R16, 0x1fe0, RZ, 0xc0, !PT ;  /* 0x00001fe010107812 */ /* 0x000fc800078ec0ff */
[----:B------:R-:W-:Y:S01]  /*1db0*/  IADD3 R5, PT, PT, R17, R5, R16 ;  /* 0x0000000511057210 */ /* 0x000fe20007ffe010 */
[----:B------:R-:W-:Y:S06]  /*1dc0*/  @!P1 BRA `(.L_x_1349) ;  /* 0xfffffffc00ac9947 */ /* 0x000fec000383ffff */
.L_x_1348:
        /* <DEDUP_REMOVED lines=13> */
[----:B------:R-:W-:-:S07]  /*1ea0*/  IADD3 R5, PT, PT, R7, R5, R6 ;  /* 0x0000000507057210 */ /* 0x000fce0007ffe006 */
.L_x_1350:
[----:B------:R-:W-:-:S13]  /*1eb0*/  ISETP.NE.OR P0, PT, R4, RZ, P0 ;  /* 0x000000ff0400720c */ /* 0x000fda0000705670 */
[----:B------:R-:W-:Y:S05]  /*1ec0*/  @!P0 BRA `(.L_x_1346) ;  /* 0x0000000000208947 */ /* 0x000fea0003800000 */
.L_x_1347:
[----:B------:R-:W-:Y:S01]  /*1ed0*/  VIADD R4, R4, 0x1 ;  /* 0x0000000104047836 */ /* 0x000fe20000000000 */
[----:B------:R-:W-:Y:S01]  /*1ee0*/  SHF.R.U32.HI R6, RZ, UR4, R11 ;  /* 0x00000004ff067c19 */ /* 0x000fe2000801160b */
[----:B------:R-:W-:-:S03]  /*1ef0*/  UIADD3 UR4, UPT, UPT, UR4, 0x8, URZ ;  /* 0x0000000804047890 */ /* 0x000fc6000fffe0ff */
[----:B------:R-:W-:Y:S01]  /*1f00*/  ISETP.NE.AND P0, PT, R4, RZ, PT ;  /* 0x000000ff0400720c */ /* 0x000fe20003f05270 */
[----:B------:R-:W-:-:S05]  /*1f10*/  IMAD.SHL.U32 R6, R6, 0x20, RZ ;  /* 0x0000002006067824 */ /* 0x000fca00078e00ff */
[----:B------:R-:W-:-:S05]  /*1f20*/  LOP3.LUT R6, R6, 0x1fe0, RZ, 0xc0, !PT ;  /* 0x00001fe006067812 */ /* 0x000fca00078ec0ff */
[----:B------:R-:W-:Y:S02]  /*1f30*/  IMAD.IADD R5, R6, 0x1, R5 ;  /* 0x0000000106057824 */ /* 0x000fe400078e0205 */
[----:B------:R-:W-:Y:S05]  /*1f40*/  @P0 BRA `(.L_x_1347) ;  /* 0xfffffffc00e00947 */ /* 0x000fea000383ffff */
.L_x_1346:
[----:B------:R-:W-:Y:S01]  /*1f50*/  LOP3.LUT R4, R13, 0x1f, RZ, 0xc0, !PT ;  /* 0x0000001f0d047812 */ /* 0x000fe200078ec0ff */
[----:B------:R-:W-:Y:S01]  /*1f60*/  BSSY.RECONVERGENT B2, `(.L_x_1351) ;  /* 0x00000cb000027945 */ /* 0x000fe20003800200 */
[C---:B------:R-:W-:Y:S02]  /*1f70*/  VIMNMX.U32 R16, PT, PT, R15.reuse, 0x40, PT ;  /* 0x000000400f107848 */ /* 0x040fe40003fe0000 */
[----:B------:R-:W-:Y:S01]  /*1f80*/  CS2R R24, SRZ ;  /* 0x0000000000187805 */ /* 0x000fe2000001ff00 */
[----:B------:R-:W-:Y:S02]  /*1f90*/  IMAD.MOV.U32 R19, RZ, RZ, RZ ;  /* 0x000000ffff137224 */ /* 0x000fe400078e00ff */
[----:B------:R-:W-:-:S04]  /*1fa0*/  IMAD R4, R15, R4, RZ ;  /* 0x000000040f047224 */ /* 0x000fc800078e02ff */
[C---:B------:R-:W-:Y:S01]  /*1fb0*/  IMAD.IADD R17, R4.reuse, 0x1, R5 ;  /* 0x0000000104117824 */ /* 0x040fe200078e0205 */
[----:B------:R-:W-:-:S04]  /*1fc0*/  LOP3.LUT R7, R4, 0x7, RZ, 0xc0, !PT ;  /* 0x0000000704077812 */ /* 0x000fc800078ec0ff */
[----:B------:R-:W-:-:S04]  /*1fd0*/  IADD3 R7, PT, PT, R16, 0x7, R7 ;  /* 0x0000000710077810 */ /* 0x000fc80007ffe007 */
[----:B------:R-:W-:Y:S02]  /*1fe0*/  ISETP.GE.U32.AND P0, PT, R7, 0x20, PT ;  /* 0x000000200700780c */ /* 0x000fe40003f06070 */
[----:B------:R-:W-:-:S11]  /*1ff0*/  SHF.R.U32.HI R7, RZ, 0x3, R7 ;  /* 0x00000003ff077819 */ /* 0x000fd60000011607 */
[----:B------:R-:W-:Y:S05]  /*2000*/  @!P0 BRA `(.L_x_1352) ;  /* 0x0000000c00008947 */ /* 0x000fea0003800000 */
[----:B------:R-:W-:Y:S01]  /*2010*/  LOP3.LUT R19, R7, 0x3c, RZ, 0xc0, !PT ;  /* 0x0000003c07137812 */ /* 0x000fe200078ec0ff */
[----:B------:R-:W-:Y:S01]  /*2020*/  BSSY.RELIABLE B3, `(.L_x_1353) ;  /* 0x00000a4000037945 */ /* 0x000fe20003800100 */
[----:B------:R-:W-:Y:S01]  /*2030*/  CS2R R24, SRZ ;  /* 0x0000000000187805 */ /* 0x000fe2000001ff00 */
[----:B------:R-:W-:Y:S01]  /*2040*/  IMAD.MOV.U32 R18, RZ, RZ, RZ ;  /* 0x000000ffff127224 */ /* 0x000fe200078e00ff */
[----:B------:R-:W-:-:S13]  /*2050*/  ISETP.GT.AND P0, PT, R19, RZ, PT ;  /* 0x000000ff1300720c */ /* 0x000fda0003f04270 */
        /* <DEDUP_REMOVED lines=8> */
.L_x_1357:
[----:B------:R-:W-:-:S04]  /*20e0*/  SHF.R.U64 R23, R17, 0x3, RZ ;  /* 0x0000000311177819 */ /* 0x000fc800000012ff */
[----:B------:R-:W-:-:S04]  /*20f0*/  IADD3 R4, P1, P2, R2, R23, R18 ;  /* 0x0000001702047210 */ /* 0x000fc80007a3e012 */
[----:B------:R-:W-:-:S05]  /*2100*/  IADD3.X R5, PT, PT, R3, RZ, RZ, P1, P2 ;  /* 0x000000ff03057210 */ /* 0x000fca0000fe44ff */
[----:B------:R-:W2:Y:S04]  /*2110*/  LDG.E.U8.CONSTANT R6, desc[UR8][R4.64+0x1] ;  /* 0x0000010804067981 */ /* 0x000ea8000c1e9100 */
[----:B------:R-:W3:Y:S01]  /*2120*/  LDG.E.U8.CONSTANT R7, desc[UR8][R4.64] ;  /* 0x0000000804077981 */ /* 0x000ee2000c1e9100 */
[----:B------:R-:W-:-:S03]  /*2130*/  IMAD.SHL.U32 R20, R18, 0x8, RZ ;  /* 0x0000000812147824 */ /* 0x000fc600078e00ff */
[----:B------:R-:W4:Y:S01]  /*2140*/  LDG.E.U8.CONSTANT R22, desc[UR8][R4.64+0x3] ;  /* 0x0000030804167981 */ /* 0x000f22000c1e9100 */
[----:B------:R-:W-:-:S05]  /*2150*/  VIADD R29, R20, 0x8 ;  /* 0x00000008141d7836 */ /* 0x000fca0000000000 */
[CC--:B--2---:R-:W-:Y:S02]  /*2160*/  SHF.L.U64.HI R27, R6.reuse, R29.reuse, RZ ;  /* 0x0000001d061b7219 */ /* 0x0c4fe400000102ff */
[----:B------:R-:W-:Y:S02]  /*2170*/  SHF.L.U32 R26, R6, R29, RZ ;  /* 0x0000001d061a7219 */ /* 0x000fe400000006ff */
[----:B---3--:R-:W-:-:S04]  /*2180*/  SHF.L.U32 R6, R7, R20, RZ ;  /* 0x0000001407067219 */ /* 0x008fc800000006ff */
[----:B------:R-:W-:Y:S02]  /*2190*/  LOP3.LUT R26, R26, R6, R25, 0xfe, !PT ;  /* 0x000000061a1a7212 */ /* 0x000fe400078efe19 */
[----:B------:R-:W2:Y:S01]  /*21a0*/  LDG.E.U8.CONSTANT R6, desc[UR8][R4.64+0x2] ;  /* 0x0000020804067981 */ /* 0x000ea2000c1e9100 */
[----:B------:R-:W-:-:S04]  /*21b0*/  SHF.L.U64.HI R7, R7, R20, RZ ;  /* 0x0000001407077219 */ /* 0x000fc800000102ff */
[----:B------:R-:W-:Y:S01]  /*21c0*/  LOP3.LUT R24, R27, R7, R24, 0xfe, !PT ;  /* 0x000000071b187212 */ /* 0x000fe200078efe18 */
[C---:B------:R-:W-:Y:S02]  /*21d0*/  VIADD R7, R20.reuse, 0x10 ;  /* 0x0000001014077836 */ /* 0x040fe40000000000 */
[----:B------:R-:W-:Y:S02]  /*21e0*/  VIADD R27, R20, 0x18 ;  /* 0x00000018141b7836 */ /* 0x000fe40000000000 */
[----:B------:R-:W-:Y:S01]  /*21f0*/  VIADD R28, R18, 0x4 ;  /* 0x00000004121c7836 */ /* 0x000fe20000000000 */
[CC--:B--2---:R-:W-:Y:S02]  /*2200*/  SHF.L.U64.HI R25, R6.reuse, R7.reuse, RZ ;  /* 0x0000000706197219 */ /* 0x0c4fe400000102ff */
[----:B------:R-:W-:Y:S02]  /*2210*/  SHF.L.U32 R6, R6, R7, RZ ;  /* 0x0000000706067219 */ /* 0x000fe400000006ff */
[----:B----4-:R-:W-:-:S04]  /*2220*/  SHF.L.U32 R7, R22, R27, RZ ;  /* 0x0000001b16077219 */ /* 0x010fc800000006ff */
[----:B------:R-:W-:Y:S02]  /*2230*/  LOP3.LUT R26, R7, R6, R26, 0xfe, !PT ;  /* 0x00000006071a7212 */ /* 0x000fe400078efe1a */
[----:B------:R-:W-:-:S04]  /*2240*/  IADD3 R6, P1, P2, R2, R23, R28 ;  /* 0x0000001702067210 */ /* 0x000fc80007a3e01c */
[----:B------:R-:W-:-:S05]  /*2250*/  IADD3.X R7, PT, PT, R3, RZ, RZ, P1, P2 ;  /* 0x000000ff03077210 */ /* 0x000fca0000fe44ff */
[----:B------:R-:W2:Y:S04]  /*2260*/  LDG.E.U8.CONSTANT R4, desc[UR8][R6.64] ;  /* 0x0000000806047981 */ /* 0x000ea8000c1e9100 */
[----:B------:R-:W3:Y:S01]  /*2270*/  LDG.E.U8.CONSTANT R5, desc[UR8][R6.64+0x1] ;  /* 0x0000010806057981 */ /* 0x000ee2000c1e9100 */
[----:B------:R-:W-:Y:S01]  /*2280*/  SHF.L.U64.HI R22, R22, R27, RZ ;  /* 0x0000001b16167219 */ /* 0x000fe200000102ff */
[----:B------:R-:W-:-:S03]  /*2290*/  IMAD.SHL.U32 R27, R28, 0x8, RZ ;  /* 0x000000081c1b7824 */ /* 0x000fc600078e00ff */
[----:B------:R-:W-:Y:S01]  /*22a0*/  LOP3.LUT R24, R22, R25, R24, 0xfe, !PT ;  /* 0x0000001916187212 */ /* 0x000fe200078efe18 */
[----:B------:R-:W-:Y:S01]  /*22b0*/  VIADD R22, R20, 0x28 ;  /* 0x0000002814167836 */ /* 0x000fe20000000000 */
[CC--:B--2---:R-:W-:Y:S02]  /*22c0*/  SHF.L.U64.HI R25, R4.reuse, R27.reuse, RZ ;  /* 0x0000001b04197219 */ /* 0x0c4fe400000102ff */
[----:B------:R-:W-:Y:S02]  /*22d0*/  SHF.L.U32 R27, R4, R27, RZ ;  /* 0x0000001b041b7219 */ /* 0x000fe400000006ff */
[CC--:B---3--:R-:W-:Y:S02]  /*22e0*/  SHF.L.U64.HI R4, R5.reuse, R22.reuse, RZ ;  /* 0x0000001605047219 */ /* 0x0c8fe400000102ff */
[----:B------:R-:W-:Y:S02]  /*22f0*/  SHF.L.U32 R5, R5, R22, RZ ;  /* 0x0000001605057219 */ /* 0x000fe400000006ff */
[----:B------:R-:W2:Y:S02]  /*2300*/  LDG.E.U8.CONSTANT R22, desc[UR8][R6.64+0x3] ;  /* 0x0000030806167981 */ /* 0x000ea4000c1e9100 */
[----:B------:R-:W-:-:S02]  /*2310*/  LOP3.LUT R26, R5, R27, R26, 0xfe, !PT ;  /* 0x0000001b051a7212 */ /* 0x000fc400078efe1a */
[----:B------:R-:W3:Y:S01]  /*2320*/  LDG.E.U8.CONSTANT R5, desc[UR8][R6.64+0x2] ;  /* 0x0000020806057981 */ /* 0x000ee2000c1e9100 */
[----:B------:R-:W-:Y:S01]  /*2330*/  LOP3.LUT R24, R4, R25, R24, 0xfe, !PT ;  /* 0x0000001904187212 */ /* 0x000fe200078efe18 */
[C---:B------:R-:W-:Y:S02]  /*2340*/  VIADD R4, R20.reuse, 0x30 ;  /* 0x0000003014047836 */ /* 0x040fe40000000000 */
[----:B------:R-:W-:Y:S02]  /*2350*/  VIADD R27, R20, 0x38 ;  /* 0x00000038141b7836 */ /* 0x000fe40000000000 */
[----:B------:R-:W-:Y:S01]  /*2360*/  VIADD R28, R18, 0x8 ;  /* 0x00000008121c7836 */ /* 0x000fe20000000000 */
[CC--:B---3--:R-:W-:Y:S02]  /*2370*/  SHF.L.U64.HI R25, R5.reuse, R4.reuse, RZ ;  /* 0x0000000405197219 */ /* 0x0c8fe400000102ff */
[----:B------:R-:W-:Y:S02]  /*2380*/  SHF.L.U32 R4, R5, R4, RZ ;  /* 0x0000000405047219 */ /* 0x000fe400000006ff */
[----:B--2---:R-:W-:-:S04]  /*2390*/  SHF.L.U32 R5, R22, R27, RZ ;  /* 0x0000001b16057219 */ /* 0x004fc800000006ff */
[----:B------:R-:W-:Y:S02]  /*23a0*/  LOP3.LUT R26, R5, R4, R26, 0xfe, !PT ;  /* 0x00000004051a7212 */ /* 0x000fe400078efe1a */
[----:B------:R-:W-:-:S04]  /*23b0*/  IADD3 R4, P1, P2, R2, R23, R28 ;  /* 0x0000001702047210 */ /* 0x000fc80007a3e01c */
[----:B------:R-:W-:-:S05]  /*23c0*/  IADD3.X R5, PT, PT, R3, RZ, RZ, P1, P2 ;  /* 0x000000ff03057210 */ /* 0x000fca0000fe44ff */
[----:B------:R-:W2:Y:S04]  /*23d0*/  LDG.E.U8.CONSTANT R6, desc[UR8][R4.64] ;  /* 0x0000000804067981 */ /* 0x000ea8000c1e9100 */
[----:B------:R-:W3:Y:S01]  /*23e0*/  LDG.E.U8.CONSTANT R7, desc[UR8][R4.64+0x1] ;  /* 0x0000010804077981 */ /* 0x000ee2000c1e9100 */
[----:B------:R-:W-:-:S03]  /*23f0*/  SHF.L.U64.HI R22, R22, R27, RZ ;  /* 0x0000001b16167219 */ /* 0x000fc600000102ff */
[----:B------:R-:W4:Y:S01]  /*2400*/  LDG.E.U8.CONSTANT R29, desc[UR8][R4.64+0x3] ;  /* 0x00000308041d7981 */ /* 0x000f22000c1e9100 */
[----:B------:R-:W-:-:S03]  /*2410*/  IMAD.SHL.U32 R27, R28, 0x8, RZ ;  /* 0x000000081c1b7824 */ /* 0x000fc600078e00ff */
[----:B------:R-:W5:Y:S01]  /*2420*/  LDG.E.U8.CONSTANT R28, desc[UR8][R4.64+0x2] ;  /* 0x00000208041c7981 */ /* 0x000f62000c1e9100 */
[----:B------:R-:W-:Y:S01]  /*2430*/  LOP3.LUT R25, R22, R25, R24, 0xfe, !PT ;  /* 0x0000001916197212 */ /* 0x000fe200078efe18 */
[----:B------:R-:W-:Y:S01]  /*2440*/  VIADD R22, R20, 0x48 ;  /* 0x0000004814167836 */ /* 0x000fe20000000000 */
[CC--:B--2---:R-:W-:Y:S02]  /*2450*/  SHF.L.U64.HI R24, R6.reuse, R27.reuse, RZ ;  /* 0x0000001b06187219 */ /* 0x0c4fe400000102ff */
[----:B------:R-:W-:Y:S02]  /*2460*/  SHF.L.U32 R27, R6, R27, RZ ;  /* 0x0000001b061b7219 */ /* 0x000fe400000006ff */
[CC--:B---3--:R-:W-:Y:S02]  /*2470*/  SHF.L.U64.HI R6, R7.reuse, R22.reuse, RZ ;  /* 0x0000001607067219 */ /* 0x0c8fe400000102ff */
[----:B------:R-:W-:Y:S02]  /*2480*/  SHF.L.U32 R7, R7, R22, RZ ;  /* 0x0000001607077219 */ /* 0x000fe400000006ff */
[----:B------:R-:W-:Y:S01]  /*2490*/  LOP3.LUT R25, R6, R24, R25, 0xfe, !PT ;  /* 0x0000001806197212 */ /* 0x000fe200078efe19 */
[----:B------:R-:W-:Y:S01]  /*24a0*/  VIADD R6, R20, 0x58 ;  /* 0x0000005814067836 */ /* 0x000fe20000000000 */
[----:B------:R-:W-:Y:S01]  /*24b0*/  LOP3.LUT R22, R7, R27, R26, 0xfe, !PT ;  /* 0x0000001b07167212 */ /* 0x000fe200078efe1a */
[----:B------:R-:W-:-:S02]  /*24c0*/  VIADD R24, R18, 0xc ;  /* 0x0000000c12187836 */ /* 0x000fc40000000000 */
[----:B------:R-:W-:Y:S01]  /*24d0*/  VIADD R7, R20, 0x50 ;  /* 0x0000005014077836 */ /* 0x000fe20000000000 */
[CC--:B----4-:R-:W-:Y:S02]  /*24e0*/  SHF.L.U64.HI R26, R29.reuse, R6.reuse, RZ ;  /* 0x000000061d1a7219 */ /* 0x0d0fe400000102ff */
[----:B------:R-:W-:Y:S02]  /*24f0*/  SHF.L.U32 R29, R29, R6, RZ ;  /* 0x000000061d1d7219 */ /* 0x000fe400000006ff */
[----:B------:R-:W-:Y:S02]  /*2500*/  IADD3 R6, P1, P2, R2, R23, R24 ;  /* 0x0000001702067210 */ /* 0x000fe40007a3e018 */
[CC--:B-----5:R-:W-:Y:S02]  /*2510*/  SHF.L.U64.HI R27, R28.reuse, R7.reuse, RZ ;  /* 0x000000071c1b7219 */ /* 0x0e0fe400000102ff */
[----:B------:R-:W-:Y:S02]  /*2520*/  SHF.L.U32 R28, R28, R7, RZ ;  /* 0x000000071c1c7219 */ /* 0x000fe400000006ff */
[----:B------:R-:W-:-:S05]  /*2530*/  IADD3.X R7, PT, PT, R3, RZ, RZ, P1, P2 ;  /* 0x000000ff03077210 */ /* 0x000fca0000fe44ff */
[----:B------:R-:W2:Y:S04]  /*2540*/  LDG.E.U8.CONSTANT R4, desc[UR8][R6.64] ;  /* 0x0000000806047981 */ /* 0x000ea8000c1e9100 */
[----:B------:R-:W3:Y:S01]  /*2550*/  LDG.E.U8.CONSTANT R5, desc[UR8][R6.64+0x1] ;  /* 0x0000010806057981 */ /* 0x000ee2000c1e9100 */
[----:B------:R-:W-:Y:S01]  /*2560*/  IMAD.SHL.U32 R23, R24, 0x8, RZ ;  /* 0x0000000818177824 */ /* 0x000fe200078e00ff */
[----:B------:R-:W-:Y:S02]  /*2570*/  LOP3.LUT R25, R26, R27, R25, 0xfe, !PT ;  /* 0x0000001b1a197212 */ /* 0x000fe400078efe19 */
[----:B------:R-:W-:Y:S02]  /*2580*/  LOP3.LUT R22, R29, R28, R22, 0xfe, !PT ;  /* 0x0000001c1d167212 */ /* 0x000fe400078efe16 */
[----:B--2---:R-:W-:-:S02]  /*2590*/  SHF.L.U64.HI R24, R4, R23, RZ ;  /* 0x0000001704187219 */ /* 0x004fc400000102ff */
[----:B------:R-:W-:Y:S01]  /*25a0*/  SHF.L.U32 R26, R4, R23, RZ ;  /* 0x00000017041a7219 */ /* 0x000fe200000006ff */
[----:B------:R-:W-:-:S05]  /*25b0*/  VIADD R4, R20, 0x68 ;  /* 0x0000006814047836 */ /* 0x000fca0000000000 */
[CC--:B---3--:R-:W-:Y:S02]  /*25c0*/  SHF.L.U64.HI R23, R5.reuse, R4.reuse, RZ ;  /* 0x0000000405177219 */ /* 0x0c8fe400000102ff */
[----:B------:R-:W-:Y:S02]  /*25d0*/  SHF.L.U32 R5, R5, R4, RZ ;  /* 0x0000000405057219 */ /* 0x000fe400000006ff */
[----:B------:R-:W2:Y:S02]  /*25e0*/  LDG.E.U8.CONSTANT R4, desc[UR8][R6.64+0x2] ;  /* 0x0000020806047981 */ /* 0x000ea4000c1e9100 */
[----:B------:R-:W-:Y:S02]  /*25f0*/  LOP3.LUT R22, R5, R26, R22, 0xfe, !PT ;  /* 0x0000001a05167212 */ /* 0x000fe400078efe16 */
[----:B------:R-:W3:Y:S01]  /*2600*/  LDG.E.U8.CONSTANT R5, desc[UR8][R6.64+0x3] ;  /* 0x0000030806057981 */ /* 0x000ee2000c1e9100 */
[----:B------:R-:W-:Y:S01]  /*2610*/  VIADD R18, R18, 0x10 ;  /* 0x0000001012127836 */ /* 0x000fe20000000000 */
[----:B------:R-:W-:-:S04]  /*2620*/  LOP3.LUT R26, R23, R24, R25, 0xfe, !PT ;  /* 0x00000018171a7212 */ /* 0x000fc800078efe19 */
[----:B------:R-:W-:Y:S01]  /*2630*/  ISETP.GE.AND P1, PT, R18, R21, PT ;  /* 0x000000151200720c */ /* 0x000fe20003f26270 */
[C---:B------:R-:W-:Y:S02]  /*2640*/  VIADD R23, R20.reuse, 0x70 ;  /* 0x0000007014177836 */ /* 0x040fe40000000000 */
        /* <DEDUP_REMOVED lines=8> */
.L_x_1356:
[----:B------:R-:W-:Y:S05]  /*26d0*/  BSYNC.RECONVERGENT B4 ;  /* 0x0000000000047941 */ /* 0x000fea0003800200 */
.L_x_1355:
[----:B------:R-:W-:Y:S01]  /*26e0*/  IMAD.IADD R4, R19, 0x1, -R18 ;  /* 0x0000000113047824 */ /* 0x000fe200078e0a12 */
[----:B------:R-:W-:Y:S04]  /*26f0*/  BSSY.RECONVERGENT B4, `(.L_x_1358) ;  /* 0x0000033000047945 */ /* 0x000fe80003800200 */
[----:B------:R-:W-:-:S13]  /*2700*/  ISETP.GT.AND P1, PT, R4, 0x4, PT ;  /* 0x000000040400780c */ /* 0x000fda0003f24270 */
[----:B------:R-:W-:Y:S05]  /*2710*/  @!P1 BRA `(.L_x_1359) ;  /* 0x0000000000c09947 */ /* 0x000fea0003800000 */
[----:B------:R-:W-:-:S04]  /*2720*/  SHF.R.U64 R29, R17, 0x3, RZ ;  /* 0x00000003111d7819 */ /* 0x000fc800000012ff */
[----:B------:R-:W-:-:S04]  /*2730*/  IADD3 R4, P0, P1, R2, R29, R18 ;  /* 0x0000001d02047210 */ /* 0x000fc8000791e012 */
[----:B------:R-:W-:-:S05]  /*2740*/  IADD3.X R5, PT, PT, R3, RZ, RZ, P0, P1 ;  /* 0x000000ff03057210 */ /* 0x000fca00007e24ff */
[----:B------:R-:W2:Y:S04]  /*2750*/  LDG.E.U8.CONSTANT R6, desc[UR8][R4.64+0x1] ;  /* 0x0000010804067981 */ /* 0x000ea8000c1e9100 */
[----:B------:R-:W3:Y:S01]  /*2760*/  LDG.E.U8.CONSTANT R7, desc[UR8][R4.64] ;  /* 0x0000000804077981 */ /* 0x000ee2000c1e9100 */
[----:B------:R-:W-:-:S03]  /*2770*/  IMAD.SHL.U32 R20, R18, 0x8, RZ ;  /* 0x0000000812147824 */ /* 0x000fc600078e00ff */
[----:B------:R-:W4:Y:S01]  /*2780*/  LDG.E.U8.CONSTANT R22, desc[UR8][R4.64+0x3] ;  /* 0x0000030804167981 */ /* 0x000f22000c1e9100 */
[----:B------:R-:W-:Y:S02]  /*2790*/  VIADD R21, R20, 0x8 ;  /* 0x0000000814157836 */ /* 0x000fe40000000000 */
[----:B------:R-:W-:-:S03]  /*27a0*/  VIADD R23, R18, 0x4 ;  /* 0x0000000412177836 */ /* 0x000fc60000000000 */
[CC--:B--2---:R-:W-:Y:S02]  /*27b0*/  SHF.L.U64.HI R27, R6.reuse, R21.reuse, RZ ;  /* 0x00000015061b7219 */ /* 0x0c4fe400000102ff */
[----:B------:R-:W-:Y:S02]  /*27c0*/  SHF.L.U32 R6, R6, R21, RZ ;  /* 0x0000001506067219 */ /* 0x000fe400000006ff */
[----:B---3--:R-:W-:-:S04]  /*27d0*/  SHF.L.U32 R21, R7, R20, RZ ;  /* 0x0000001407157219 */ /* 0x008fc800000006ff */
[----:B------:R-:W-:Y:S02]  /*27e0*/  LOP3.LUT R25, R6, R21, R25, 0xfe, !PT ;  /* 0x0000001506197212 */ /* 0x000fe400078efe19 */
[----:B------:R0:W2:Y:S01]  /*27f0*/  LDG.E.U8.CONSTANT R21, desc[UR8][R4.64+0x2] ;  /* 0x0000020804157981 */ /* 0x0000a2000c1e9100 */
[----:B------:R-:W-:Y:S02]  /*2800*/  IADD3 R6, P0, P1, R2, R29, R23 ;  /* 0x0000001d02067210 */ /* 0x000fe4000791e017 */
[----:B------:R-:W-:Y:S02]  /*2810*/  SHF.L.U64.HI R26, R7, R20, RZ ;  /* 0x00000014071a7219 */ /* 0x000fe400000102ff */
[----:B------:R-:W-:Y:S02]  /*2820*/  IADD3.X R7, PT, PT, R3, RZ, RZ, P0, P1 ;  /* 0x000000ff03077210 */ /* 0x000fe400007e24ff */
[----:B------:R-:W-:-:S03]  /*2830*/  LOP3.LUT R27, R27, R26, R24, 0xfe, !PT ;  /* 0x0000001a1b1b7212 */ /* 0x000fc600078efe18 */
[----:B------:R-:W3:Y:S01]  /*2840*/  LDG.E.U8.CONSTANT R26, desc[UR8][R6.64] ;  /* 0x00000008061a7981 */ /* 0x000ee2000c1e9100 */
[C---:B------:R-:W-:Y:S02]  /*2850*/  VIADD R29, R20.reuse, 0x10 ;  /* 0x00000010141d7836 */ /* 0x040fe40000000000 */
[----:B0-----:R-:W-:Y:S01]  /*2860*/  VIADD R5, R20, 0x18 ;  /* 0x0000001814057836 */ /* 0x001fe20000000000 */
[----:B------:R-:W5:Y:S04]  /*2870*/  LDG.E.U8.CONSTANT R24, desc[UR8][R6.64+0x1] ;  /* 0x0000010806187981 */ /* 0x000f68000c1e9100 */
[CC--:B----4-:R-:W-:Y:S02]  /*2880*/  SHF.L.U32 R4, R22.reuse, R5.reuse, RZ ;  /* 0x0000000516047219 */ /* 0x0d0fe400000006ff */
[----:B------:R-:W-:-:S02]  /*2890*/  SHF.L.U64.HI R5, R22, R5, RZ ;  /* 0x0000000516057219 */ /* 0x000fc400000102ff */
[CC--:B--2---:R-:W-:Y:S02]  /*28a0*/  SHF.L.U64.HI R28, R21.reuse, R29.reuse, RZ ;  /* 0x0000001d151c7219 */ /* 0x0c4fe400000102ff */
[----:B------:R-:W-:Y:S02]  /*28b0*/  SHF.L.U32 R21, R21, R29, RZ ;  /* 0x0000001d15157219 */ /* 0x000fe400000006ff */
[----:B------:R-:W-:Y:S02]  /*28c0*/  LOP3.LUT R27, R5, R28, R27, 0xfe, !PT ;  /* 0x0000001c051b7212 */ /* 0x000fe400078efe1b */
[----:B------:R-:W-:Y:S01]  /*28d0*/  LOP3.LUT R25, R4, R21, R25, 0xfe, !PT ;  /* 0x0000001504197212 */ /* 0x000fe200078efe19 */
[----:B------:R-:W2:Y:S04]  /*28e0*/  LDG.E.U8.CONSTANT R5, desc[UR8][R6.64+0x2] ;  /* 0x0000020806057981 */ /* 0x000ea8000c1e9100 */
[----:B------:R-:W4:Y:S01]  /*28f0*/  LDG.E.U8.CONSTANT R21, desc[UR8][R6.64+0x3] ;  /* 0x0000030806157981 */ /* 0x000f22000c1e9100 */
[----:B------:R-:W-:-:S05]  /*2900*/  IMAD.SHL.U32 R23, R23, 0x8, RZ ;  /* 0x0000000817177824 */ /* 0x000fca00078e00ff */
[CC--:B---3--:R-:W-:Y:S02]  /*2910*/  SHF.L.U64.HI R4, R26.reuse, R23.reuse, RZ ;  /* 0x000000171a047219 */ /* 0x0c8fe400000102ff */
[----:B------:R-:W-:Y:S01]  /*2920*/  SHF.L.U32 R26, R26, R23, RZ ;  /* 0x000000171a1a7219 */ /* 0x000fe200000006ff */
[----:B------:R-:W-:-:S05]  /*2930*/  VIADD R23, R20, 0x28 ;  /* 0x0000002814177836 */ /* 0x000fca0000000000 */
[CC--:B-----5:R-:W-:Y:S02]  /*2940*/  SHF.L.U32 R22, R24.reuse, R23.reuse, RZ ;  /* 0x0000001718167219 */ /* 0x0e0fe400000006ff */
[----:B------:R-:W-:Y:S02]  /*2950*/  SHF.L.U64.HI R23, R24, R23, RZ ;  /* 0x0000001718177219 */ /* 0x000fe400000102ff */
[----:B------:R-:W-:Y:S01]  /*2960*/  LOP3.LUT R25, R22, R26, R25, 0xfe, !PT ;  /* 0x0000001a16197212 */ /* 0x000fe200078efe19 */
[C---:B------:R-:W-:Y:S02]  /*2970*/  VIADD R22, R20.reuse, 0x30 ;  /* 0x0000003014167836 */ /* 0x040fe40000000000 */
[----:B------:R-:W-:Y:S01]  /*2980*/  VIADD R20, R20, 0x38 ;  /* 0x0000003814147836 */ /* 0x000fe20000000000 */
[----:B------:R-:W-:Y:S01]  /*2990*/  LOP3.LUT R27, R23, R4, R27, 0xfe, !PT ;  /* 0x00000004171b7212 */ /* 0x000fe200078efe1b */
[----:B------:R-:W-:Y:S01]  /*29a0*/  VIADD R18, R18, 0x8 ;  /* 0x0000000812127836 */ /* 0x000fe20000000000 */
[----:B------:R-:W-:-:S02]  /*29b0*/  PLOP3.LUT P0, PT, PT, PT, PT, 0x8, 0x80 ;  /* 0x000000000080781c */ /* 0x000fc40003f0e170 */
[CC--:B--2---:R-:W-:Y:S02]  /*29c0*/  SHF.L.U64.HI R23, R5.reuse, R22.reuse, RZ ;  /* 0x0000001605177219 */ /* 0x0c4fe400000102ff */
[----:B------:R-:W-:Y:S02]  /*29d0*/  SHF.L.U32 R5, R5, R22, RZ ;  /* 0x0000001605057219 */ /* 0x000fe400000006ff */
[CC--:B----4-:R-:W-:Y:S02]  /*29e0*/  SHF.L.U32 R4, R21.reuse, R20.reuse, RZ ;  /* 0x0000001415047219 */ /* 0x0d0fe400000006ff */
[----:B------:R-:W-:Y:S02]  /*29f0*/  SHF.L.U64.HI R20, R21, R20, RZ ;  /* 0x0000001415147219 */ /* 0x000fe400000102ff */
[----:B------:R-:W-:Y:S02]  /*2a00*/  LOP3.LUT R25, R4, R5, R25, 0xfe, !PT ;  /* 0x0000000504197212 */ /* 0x000fe400078efe19 */
[----:B------:R-:W-:-:S07]  /*2a10*/  LOP3.LUT R24, R20, R23, R27, 0xfe, !PT ;  /* 0x0000001714187212 */ /* 0x000fce00078efe1b */
.L_x_1359:
[----:B------:R-:W-:Y:S05]  /*2a20*/  BSYNC.RECONVERGENT B4 ;  /* 0x0000000000047941 */ /* 0x000fea0003800200 */
.L_x_1358:
[----:B------:R-:W-:-:S13]  /*2a30*/  ISETP.NE.OR P0, PT, R18, R19, P0 ;  /* 0x000000131200720c */ /* 0x000fda0000705670 */
[----:B------:R-:W-:Y:S05]  /*2a40*/  @!P0 BREAK.RELIABLE B3 ;  /* 0x0000000000038942 */ /* 0x000fea0003800100 */
[----:B------:R-:W-:Y:S05]  /*2a50*/  @!P0 BRA `(.L_x_1352) ;  /* 0x00000000006c8947 */ /* 0x000fea0003800000 */
.L_x_1354:
[----:B------:R-:W-:Y:S05]  /*2a60*/  BSYNC.RELIABLE B3 ;  /* 0x0000000000037941 */ /* 0x000fea0003800100 */
.L_x_1353:
[----:B------:R-:W-:-:S07]  /*2a70*/  SHF.R.U64 R7, R17, 0x3, RZ ;  /* 0x0000000311077819 */ /* 0x000fce00000012ff */
.L_x_1360:
[----:B------:R-:W-:-:S04]  /*2a80*/  IADD3 R4, P0, P1, R2, R7, R18 ;  /* 0x0000000702047210 */ /* 0x000fc8000791e012 */
[----:B------:R-:W-:-:S05]  /*2a90*/  IADD3.X R5, PT, PT, R3, RZ, RZ, P0, P1 ;  /* 0x000000ff03057210 */ /* 0x000fca00007e24ff */
[----:B------:R-:W2:Y:S04]  /*2aa0*/  LDG.E.U8.CONSTANT R20, desc[UR8][R4.64+0x1] ;  /* 0x0000010804147981 */ /* 0x000ea8000c1e9100 */
[----:B------:R-:W3:Y:S01]  /*2ab0*/  LDG.E.U8.CONSTANT R21, desc[UR8][R4.64] ;  /* 0x0000000804157981 */ /* 0x000ee2000c1e9100 */
[----:B------:R-:W-:-:S04]  /*2ac0*/  IMAD.SHL.U32 R6, R18, 0x8, RZ ;  /* 0x0000000812067824 */ /* 0x000fc800078e00ff */
[----:B------:R-:W-:-:S05]  /*2ad0*/  VIADD R27, R6, 0x8 ;  /* 0x00000008061b7836 */ /* 0x000fca0000000000 */
        /* <DEDUP_REMOVED lines=8> */
[C---:B------:R-:W-:Y:S02]  /*2b60*/  VIADD R27, R6.reuse, 0x10 ;  /* 0x00000010061b7836 */ /* 0x040fe40000000000 */
[----:B------:R-:W-:Y:S01]  /*2b70*/  VIADD R29, R6, 0x18 ;  /* 0x00000018061d7836 */ /* 0x000fe20000000000 */
[----:B------:R-:W-:-:S02]  /*2b80*/  ISETP.NE.AND P0, PT, R18, R19, PT ;  /* 0x000000131200720c */ /* 0x000fc40003f05270 */
[----:B------:R-:W-:Y:S02]  /*2b90*/  LOP3.LUT R23, R23, R21, R24, 0xfe, !PT ;  /* 0x0000001517177212 */ /* 0x000fe400078efe18 */
[CC--:B--2---:R-:W-:Y:S02]  /*2ba0*/  SHF.L.U64.HI R21, R20.reuse, R27.reuse, RZ ;  /* 0x0000001b14157219 */ /* 0x0c4fe400000102ff */
[----:B------:R-:W-:Y:S02]  /*2bb0*/  SHF.L.U32 R20, R20, R27, RZ ;  /* 0x0000001b14147219 */ /* 0x000fe400000006ff */
[CC--:B---3--:R-:W-:Y:S02]  /*2bc0*/  SHF.L.U32 R6, R22.reuse, R29.reuse, RZ ;  /* 0x0000001d16067219 */ /* 0x0c8fe400000006ff */
[----:B------:R-:W-:Y:S02]  /*2bd0*/  SHF.L.U64.HI R22, R22, R29, RZ ;  /* 0x0000001d16167219 */ /* 0x000fe400000102ff */
[----:B------:R-:W-:-:S02]  /*2be0*/  LOP3.LUT R25, R6, R20, R25, 0xfe, !PT ;  /* 0x0000001406197212 */ /* 0x000fc400078efe19 */
[----:B------:R-:W-:Y:S01]  /*2bf0*/  LOP3.LUT R24, R22, R21, R23, 0xfe, !PT ;  /* 0x0000001516187212 */ /* 0x000fe200078efe17 */
[----:B------:R-:W-:Y:S06]  /*2c00*/  @P0 BRA `(.L_x_1360) ;  /* 0xfffffffc009c0947 */ /* 0x000fec000383ffff */
.L_x_1352:
[----:B------:R-:W-:Y:S05]  /*2c10*/  BSYNC.RECONVERGENT B2 ;  /* 0x0000000000027941 */ /* 0x000fea0003800200 */
.L_x_1351:
[----:B------:R-:W-:Y:S01]  /*2c20*/  LOP3.LUT R4, R13, 0x1f, RZ, 0xc0, !PT ;  /* 0x0000001f0d047812 */ /* 0x000fe200078ec0ff */
[----:B------:R-:W-:Y:S01]  /*2c30*/  IMAD.MOV.U32 R7, RZ, RZ, -0x1 ;  /* 0xffffffffff077424 */ /* 0x000fe200078e00ff */
[----:B------:R-:W-:Y:S01]  /*2c40*/  ISETP.GT.U32.AND P0, PT, R15, 0x3f, PT ;  /* 0x0000003f0f00780c */ /* 0x000fe20003f04070 */
[----:B------:R-:W-:Y:S01]  /*2c50*/  BSSY.RECONVERGENT B2, `(.L_x_1361) ;  /* 0x0000024000027945 */ /* 0x000fe20003800200 */
[----:B------:R-:W-:Y:S01]  /*2c60*/  LOP3.LUT R6, R17, 0x7, RZ, 0xc0, !PT ;  /* 0x0000000711067812 */ /* 0x000fe200078ec0ff */
[----:B------:R-:W-:Y:S01]  /*2c70*/  IMAD R4, R15, R4, RZ ;  /* 0x000000040f047224 */ /* 0x000fe200078e02ff */
[----:B------:R-:W-:-:S04]  /*2c80*/  SHF.L.U32 R7, R7, R16, RZ ;  /* 0x0000001007077219 */ /* 0x000fc800000006ff */
[----:B------:R-:W-:Y:S02]  /*2c90*/  LOP3.LUT R5, R4, 0x7, RZ, 0xc0, !PT ;  /* 0x0000000704057812 */ /* 0x000fe400078ec0ff */
[----:B------:R-:W-:Y:S02]  /*2ca0*/  LOP3.LUT R7, RZ, R7, RZ, 0x33, !PT ;  /* 0x00000007ff077212 */ /* 0x000fe400078e33ff */
[----:B------:R-:W-:Y:S02]  /*2cb0*/  IADD3 R5, PT, PT, R16, 0x7, R5 ;  /* 0x0000000710057810 */ /* 0x000fe40007ffe005 */
[----:B------:R-:W-:Y:S02]  /*2cc0*/  SEL R7, R7, 0xffffffff, !P0 ;  /* 0xffffffff07077807 */ /* 0x000fe40004000000 */
[----:B------:R-:W-:-:S04]  /*2cd0*/  SHF.R.U32.HI R5, RZ, 0x3, R5 ;  /* 0x00000003ff057819 */ /* 0x000fc80000011605 */
[----:B------:R-:W-:-:S04]  /*2ce0*/  LOP3.LUT R18, R5, 0x3, RZ, 0xc0, !PT ;  /* 0x0000000305127812 */ /* 0x000fc800078ec0ff */
[----:B------:R-:W-:-:S13]  /*2cf0*/  ISETP.NE.AND P1, PT, R18, RZ, PT ;  /* 0x000000ff1200720c */ /* 0x000fda0003f25270 */
        /* <DEDUP_REMOVED lines=25> */
.L_x_1362:
[----:B------:R-:W-:Y:S05]  /*2e90*/  BSYNC.RECONVERGENT B2 ;  /* 0x0000000000027941 */ /* 0x000fea0003800200 */
.L_x_1361:
[----:B------:R-:W-:Y:S01]  /*2ea0*/  SHF.R.U64 R6, R25, R6, R24 ;  /* 0x0000000619067219 */ /* 0x000fe20000001218 */
[----:B------:R-:W-:-:S03]  /*2eb0*/  IMAD R4, R13, 0x4, R10 ;  /* 0x000000040d047824 */ /* 0x000fc600078e020a */
[----:B------:R-:W-:-:S05]  /*2ec0*/  LOP3.LUT R7, R6, R7, RZ, 0xc0, !PT ;  /* 0x0000000706077212 */ /* 0x000fca00078ec0ff */
[----:B------:R-:W-:-:S05]  /*2ed0*/  IMAD.IADD R7, R12, 0x1, R7 ;  /* 0x000000010c077824 */ /* 0x000fca00078e0207 */
[----:B------:R2:W-:Y:S01]  /*2ee0*/  STL [R4], R7 ;  /* 0x0000000704007387 */ /* 0x0005e20000100800 */
[----:B------:R-:W-:Y:S05]  /*2ef0*/  BRA `(.L_x_1345) ;  /* 0x0000000000087947 */ /* 0x000fea0003800000 */
.L_x_1344:
[----:B------:R-:W-:-:S05]  /*2f00*/  IMAD R4, R13, 0x4, R10 ;  /* 0x000000040d047824 */ /* 0x000fca00078e020a */
[----:B------:R0:W-:Y:S02]  /*2f10*/  STL [R4], RZ ;  /* 0x000000ff04007387 */ /* 0x0001e40000100800 */
.L_x_1345:
[----:B------:R-:W-:Y:S05]  /*2f20*/  BSYNC.RECONVERGENT B1 ;  /* 0x0000000000017941 */ /* 0x000fea0003800200 */
.L_x_1343:
[----:B------:R-:W-:-:S05]  /*2f30*/  VIADD R13, R13, 0x1 ;  /* 0x000000010d0d7836 */ /* 0x000fca0000000000 */
[----:B------:R-:W-:-:S13]  /*2f40*/  ISETP.NE.AND P0, PT, R13, 0x7f, PT ;  /* 0x0000007f0d00780c */ /* 0x000fda0003f05270 */
[----:B------:R-:W-:Y:S05]  /*2f50*/  @P0 BRA `(.L_x_1363) ;  /* 0xffffffe800e00947 */ /* 0x000fea000383ffff */
[----:B-----5:R3:W-:Y:S01]  /*2f60*/  STL [R1], R0 ;  /* 0x0000000001007387 */ /* 0x0207e20000100800 */
[----:B------:R-:W-:-:S07]  /*2f70*/  IMAD.MOV.U32 R2, RZ, RZ, 0x1 ;  /* 0x00000001ff027424 */ /* 0x000fce00078e00ff */
.L_x_1366:
[C---:B------:R-:W-:Y:S01]  /*2f80*/  ISETP.GE.AND P0, PT, R2.reuse, R14, PT ;  /* 0x0000000e0200720c */ /* 0x040fe20003f06270 */
[----:B------:R-:W-:-:S12]  /*2f90*/  IMAD R6, R2, 0x4, R1 ;  /* 0x0000000402067824 */ /* 0x000fd800078e0201 */
[----:B01-34-:R-:W3:Y:S04]  /*2fa0*/  @!P0 LDL R0, [R6+-0x4] ;  /* 0xfffffc0006008983 */ /* 0x01bee80000100800 */
[----:B------:R-:W3:Y:S01]  /*2fb0*/  @!P0 LDL R3, [R6+0x1fc] ;  /* 0x0001fc0006038983 */ /* 0x000ee20000100800 */
[----:B-1----:R-:W-:-:S05]  /*2fc0*/  VIADD R5, R2, 0x1 ;  /* 0x0000000102057836 */ /* 0x002fca0000000000 */
[----:B------:R-:W-:Y:S01]  /*2fd0*/  ISETP.GE.AND P1, PT, R5, R14, PT ;  /* 0x0000000e0500720c */ /* 0x000fe20003f26270 */
[----:B---3--:R-:W-:Y:S02]  /*2fe0*/  @!P0 IMAD.IADD R3, R0, 0x1, R3 ;  /* 0x0000000100038824 */ /* 0x008fe400078e0203 */
[----:B------:R-:W-:-:S03]  /*2ff0*/  IMAD R0, R2, 0x4, R1 ;  /* 0x0000000402007824 */ /* 0x000fc600078e0201 */
[----:B------:R1:W-:Y:S04]  /*3000*/  @!P0 STL [R6], R3 ;  /* 0x0000000306008387 */ /* 0x0003e80000100800 */
[----:B------:R4:W-:Y:S04]  /*3010*/  @P0 STL [R0], RZ ;  /* 0x000000ff00000387 */ /* 0x0009e80000100800 */
[----:B------:R4:W-:Y:S04]  /*3020*/  @P1 STL [R0+0x4], RZ ;  /* 0x000004ff00001387 */ /* 0x0009e80000100800 */
[----:B0-2---:R-:W2:Y:S01]  /*3030*/  @!P1 LDL R4, [R6+0x200] ;  /* 0x0002000006049983 */ /* 0x005ea20000100800 */
[----:B------:R-:W-:-:S02]  /*3040*/  VIADD R5, R2, 0x2 ;  /* 0x0000000202057836 */ /* 0x000fc40000000000 */
[----:B------:R-:W-:-:S03]  /*3050*/  @P0 IMAD.MOV.U32 R3, RZ, RZ, RZ ;  /* 0x000000ffff030224 */ /* 0x000fc600078e00ff */
[----:B------:R-:W-:Y:S01]  /*3060*/  ISETP.GE.AND P2, PT, R5, R14, PT ;  /* 0x0000000e0500720c */ /* 0x000fe20003f46270 */
[----:B------:R-:W-:-:S12]  /*3070*/  @P1 IMAD.MOV.U32 R5, RZ, RZ, RZ ;  /* 0x000000ffff051224 */ /* 0x000fd800078e00ff */
[----:B------:R4:W-:Y:S01]  /*3080*/  @P2 STL [R0+0x8], RZ ;  /* 0x000008ff00002387 */ /* 0x0009e20000100800 */
[----:B--2---:R-:W-:-:S05]  /*3090*/  @!P1 IMAD.IADD R5, R4, 0x1, R3 ;  /* 0x0000000104059824 */ /* 0x004fca00078e0203 */
[----:B------:R4:W-:Y:S04]  /*30a0*/  @!P1 STL [R0+0x4], R5 ;  /* 0x0000040500009387 */ /* 0x0009e80000100800 */
[----:B------:R-:W2:Y:S01]  /*30b0*/  @!P2 LDL R4, [R6+0x204] ;  /* 0x000204000604a983 */ /* 0x000ea20000100800 */
[----:B-1----:R-:W-:Y:S02]  /*30c0*/  @P2 IMAD.MOV.U32 R3, RZ, RZ, RZ ;  /* 0x000000ffff032224 */ /* 0x002fe400078e00ff */
[----:B------:R-:W-:-:S05]  /*30d0*/  VIADD R7, R2, 0x3 ;  /* 0x0000000302077836 */ /* 0x000fca0000000000 */
[----:B------:R-:W-:Y:S01]  /*30e0*/  ISETP.NE.AND P0, PT, R7, 0x80, PT ;  /* 0x000000800700780c */ /* 0x000fe20003f05270 */
[----:B--2---:R-:W-:Y:S02]  /*30f0*/  @!P2 IMAD.IADD R3, R4, 0x1, R5 ;  /* 0x000000010403a824 */ /* 0x004fe400078e0205 */
[----:B------:R-:W-:-:S03]  /*3100*/  IMAD.MOV.U32 R4, RZ, RZ, R2 ;  /* 0x000000ffff047224 */ /* 0x000fc600078e0002 */
[----:B------:R4:W-:Y:S07]  /*3110*/  @!P2 STL [R0+0x8], R3 ;  /* 0x000008030000a387 */ /* 0x0009ee0000100800 */
[----:B------:R-:W-:Y:S05]  /*3120*/  @!P0 BRA `(.L_x_1341) ;  /* 0x00000020002c8947 */ /* 0x000fea0003800000 */
[----:B------:R-:W-:Y:S01]  /*3130*/  ISETP.GE.AND P0, PT, R7, R14, PT ;  /* 0x0000000e0700720c */ /* 0x000fe20003f06270 */
[----:B------:R-:W-:-:S12]  /*3140*/  BSSY.RECONVERGENT B1, `(.L_x_1364) ;  /* 0x0000008000017945 */ /* 0x000fd80003800200 */
[----:B------:R0:W-:Y:S01]  /*3150*/  @P0 STL [R0+0xc], RZ ;  /* 0x00000cff00000387 */ /* 0x0001e20000100800 */
[----:B------:R-:W-:Y:S01]  /*3160*/  @P0 VIADD R2, R2, 0x4 ;  /* 0x0000000402020836 */ /* 0x000fe20000000000 */
[----:B------:R-:W-:Y:S06]  /*3170*/  @P0 BRA `(.L_x_1365) ;  /* 0x0000000000100947 */ /* 0x000fec0003800000 */
[----:B------:R-:W4:Y:S02]  /*3180*/  LDL R2, [R6+0x208] ;  /* 0x0002080006027983 */ /* 0x000f240000100800 */
[----:B----4-:R-:W-:Y:S02]  /*3190*/  IMAD.IADD R3, R2, 0x1, R3 ;  /* 0x0000000102037824 */ /* 0x010fe400078e0203 */
[----:B------:R-:W-:-:S03]  /*31a0*/  VIADD R2, R4, 0x4 ;  /* 0x0000000404027836 */ /* 0x000fc60000000000 */
[----:B------:R1:W-:Y:S04]  /*31b0*/  STL [R0+0xc], R3 ;  /* 0x00000c0300007387 */ /* 0x0003e80000100800 */
.L_x_1365:
[----:B------:R-:W-:Y:S05]  /*31c0*/  BSYNC.RECONVERGENT B1 ;  /* 0x0000000000017941 */ /* 0x000fea0003800200 */
.L_x_1364:
[----:B------:R-:W-:Y:S05]  /*31d0*/  BRA `(.L_x_1366) ;  /* 0xfffffffc00687947 */ /* 0x000fea000383ffff */
.L_x_1317:
[----:B------:R-:W2:Y:S04]  /*31e0*/  LDG.E.CONSTANT R6, desc[UR8][R18.64+0x4] ;  /* 0x0000040812067981 */ /* 0x000ea8000c1e9900 */
[----:B------:R0:W5:Y:S01]  /*31f0*/  LDG.E.CONSTANT R5, desc[UR8][R18.64] ;  /* 0x0000000812057981 */ /* 0x000162000c1e9900 */
        /* <DEDUP_REMOVED lines=15> */
[----:B------:R-:W-:-:S05]  /*32f0*/  @!P0 IMAD.MOV R12, RZ, RZ, R0 ;  /* 0x000000ffff0c8224 */ /* 0x000fca00078e0200 */
[----:B------:R-:W-:-:S13]  /*3300*/  ISETP.NE.AND P0, PT, R12, RZ, PT ;  /* 0x000000ff0c00720c */ /* 0x000fda0003f05270 */
[----:B0-----:R-:W-:Y:S05]  /*3310*/  @!P0 BRA `(.L_x_1368) ;  /* 0x0000000000948947 */ /* 0x001fea0003800000 */
[----:B------:R-:W2:Y:S04]  /*3320*/  LDG.E.U8.CONSTANT R0, desc[UR8][R2.64] ;  /* 0x0000000802007981 */ /* 0x000ea8000c1e9100 */
[----:B------:R-:W2:Y:S04]  /*3330*/  LDG.E.U8.CONSTANT R11, desc[UR8][R2.64+0x1] ;  /* 0x00000108020b7981 */ /* 0x000ea8000c1e9100 */
[----:B------:R-:W3:Y:S04]  /*3340*/  LDG.E.U8.CONSTANT R4, desc[UR8][R2.64+0x2] ;  /* 0x0000020802047981 */ /* 0x000ee8000c1e9100 */
[----:B------:R-:W3:Y:S01]  /*3350*/  LDG.E.U8.CONSTANT R13, desc[UR8][R2.64+0x3] ;  /* 0x00000308020d7981 */ /* 0x000ee2000c1e9100 */
[----:B------:R-:W-:Y:S01]  /*3360*/  ISETP.NE.AND P0, PT, R12, 0x1, PT ;  /* 0x000000010c00780c */ /* 0x000fe20003f05270 */
[----:B--2---:R-:W-:-:S02]  /*3370*/  IMAD R0, R11, 0x100, R0 ;  /* 0x000001000b007824 */ /* 0x004fc400078e0200 */
[----:B---3--:R-:W-:-:S04]  /*3380*/  IMAD R13, R13, 0x100, R4 ;  /* 0x000001000d0d7824 */ /* 0x008fc800078e0204 */
[----:B------:R-:W-:-:S05]  /*3390*/  IMAD.U32 R0, R13, 0x10000, R0 ;  /* 0x000100000d007824 */ /* 0x000fca00078e0000 */
[----:B------:R0:W-:Y:S01]  /*33a0*/  STL [R1+0x200], R0 ;  /* 0x0002000001007387 */ /* 0x0001e20000100800 */
[----:B------:R-:W-:Y:S05]  /*33b0*/  @!P0 BRA `(.L_x_1368) ;  /* 0x00000000006c8947 */ /* 0x000fea0003800000 */
[----:B0-----:R-:W2:Y:S04]  /*33c0*/  LDG.E.U8.CONSTANT R0, desc[UR8][R2.64+0x4] ;  /* 0x0000040802007981 */ /* 0x001ea8000c1e9100 */
        /* <DEDUP_REMOVED lines=9> */
[----:B------:R-:W-:Y:S01]  /*3460*/  ISETP.NE.AND P0, PT, R12, 0x3, PT ;  /* 0x000000030c00780c */ /* 0x000fe20003f05270 */
[----:B------:R-:W2:Y:S04]  /*3470*/  LDG.E.U8.CONSTANT R4, desc[UR8][R2.64+0xa] ;  /* 0x00000a0802047981 */ /* 0x000ea8000c1e9100 */
[----:B------:R-:W2:Y:S04]  /*3480*/  LDG.E.U8.CONSTANT R13, desc[UR8][R2.64+0xb] ;  /* 0x00000b08020d7981 */ /* 0x000ea8000c1e9100 */
[----:B-1----:R-:W3:Y:S04]  /*3490*/  LDG.E.U8.CONSTANT R0, desc[UR8][R2.64+0x8] ;  /* 0x0000080802007981 */ /* 0x002ee8000c1e9100 */
[----:B------:R-:W3:Y:S04]  /*34a0*/  LDG.E.U8.CONSTANT R11, desc[UR8][R2.64+0x9] ;  /* 0x00000908020b7981 */ /* 0x000ee8000c1e9100 */
[----:B------:R-:W4:Y:S04]  /*34b0*/  @P0 LDG.E.U8.CONSTANT R12, desc[UR8][R2.64+0xc] ;  /* 0x00000c08020c0981 */ /* 0x000f28000c1e9100 */
[----:B------:R-:W4:Y:S04]  /*34c0*/  @P0 LDG.E.U8.CONSTANT R15, desc[UR8][R2.64+0xd] ;  /* 0x00000d08020f0981 */ /* 0x000f28000c1e9100 */
[----:B------:R-:W4:Y:S04]  /*34d0*/  @P0 LDG.E.U8.CONSTANT R14, desc[UR8][R2.64+0xe] ;  /* 0x00000e08020e0981 */ /* 0x000f28000c1e9100 */
[----:B------:R-:W4:Y:S01]  /*34e0*/  @P0 LDG.E.U8.CONSTANT R17, desc[UR8][R2.64+0xf] ;  /* 0x00000f0802110981 */ /* 0x000f22000c1e9100 */
[----:B--2---:R-:W-:-:S02]  /*34f0*/  IMAD R13, R13, 0x100, R4 ;  /* 0x000001000d0d7824 */ /* 0x004fc400078e0204 */
[----:B---3--:R-:W-:-:S04]  /*3500*/  IMAD R0, R11, 0x100, R0 ;  /* 0x000001000b007824 */ /* 0x008fc800078e0200 */
[----:B------:R-:W-:Y:S02]  /*3510*/  IMAD.U32 R0, R13, 0x10000, R0 ;  /* 0x000100000d007824 */ /* 0x000fe400078e0000 */
[----:B----4-:R-:W-:Y:S02]  /*3520*/  @P0 IMAD R4, R15, 0x100, R12 ;  /* 0x000001000f040824 */ /* 0x010fe400078e020c */
[----:B------:R-:W-:-:S04]  /*3530*/  @P0 IMAD R17, R17, 0x100, R14 ;  /* 0x0000010011110824 */ /* 0x000fc800078e020e */
[----:B------:R-:W-:Y:S01]  /*3540*/  @P0 IMAD.U32 R4, R17, 0x10000, R4 ;  /* 0x0001000011040824 */ /* 0x000fe200078e0004 */
[----:B------:R2:W-:Y:S04]  /*3550*/  STL [R1+0x208], R0 ;  /* 0x0002080001007387 */ /* 0x0005e80000100800 */
[----:B------:R2:W-:Y:S02]  /*3560*/  @P0 STL [R1+0x20c], R4 ;  /* 0x00020c0401000387 */ /* 0x0005e40000100800 */
.L_x_1368:
[----:B------:R-:W-:Y:S05]  /*3570*/  BSYNC.RECONVERGENT B1 ;  /* 0x0000000000017941 */ /* 0x000fea0003800200 */
.L_x_1367:
[----:B------:R-:W3:Y:S02]  /*3580*/  LDC.64 R18, c[0x0][0x398] ;  /* 0x0000e600ff127b82 */ /* 0x000ee40000000a00 */
[----:B---3--:R-:W-:-:S06]  /*3590*/  IMAD.WIDE.U32 R18, R7, 0xc, R18 ;  /* 0x0000000c07127825 */ /* 0x008fcc00078e0012 */
[----:B------:R3:W5:Y:S01]  /*35a0*/  LDG.E.CONSTANT R18, desc[UR8][R18.64+0x4] ;  /* 0x0000040812127981 */ /* 0x000762000c1e9900 */
[----:B------:R-:W-:-:S07]  /*35b0*/  CS2R R16, SRZ ;  /* 0x0000000000107805 */ /* 0x000fce000001ff00 */
.L_x_1397:
[----:B012---:R-:W-:Y:S01]  /*35c0*/  SHF.R.U32.HI R0, RZ, 0x2, R16 ;  /* 0x00000002ff007819 */ /* 0x007fe20000011610 */
        /* <DEDUP_REMOVED lines=10> */
[----:B------:R-:W-:Y:S02]  /*3670*/  ISETP.GE.U32.AND P0, PT, R16, 0x20, PT ;  /* 0x000000201000780c */ /* 0x000fe40003f06070 */
[----:B------:R-:W-:Y:S01]  /*3680*/  LOP3.LUT R4, R7, 0xff, RZ, 0xc0, !PT ;  /* 0x000000ff07047812 */ /* 0x000fe200078ec0ff */
[----:B------:R-:W-:-:S10]  /*3690*/  IMAD.MOV.U32 R7, RZ, RZ, RZ ;  /* 0x000000ffff077224 */ /* 0x000fd400078e00ff */
        /* <DEDUP_REMOVED lines=10> */
[----:B---3--:R-:W-:-:S12]  /*3740*/  VIADD R19, R0, 0xfffffffd ;  /* 0xfffffffd00137836 */ /* 0x008fd80000000000 */
.L_x_1375:
[----:B------:R-:W-:Y:S02]  /*3750*/  UIADD3 UR5, UPT, UPT, UR4, 0x1, URZ ;  /* 0x0000000104057890 */ /* 0x000fe4000fffe0ff */
[----:B------:R-:W-:Y:S02]  /*3760*/  USHF.L.U32 UR7, UR4, 0x3, URZ ;  /* 0x0000000304077899 */ /* 0x000fe400080006ff */
[----:B------:R-:W-:Y:S02]  /*3770*/  USHF.L.U32 UR5, UR5, 0x3, URZ ;  /* 0x0000000305057899 */ /* 0x000fe400080006ff */
[----:B------:R-:W-:Y:S02]  /*3780*/  UIADD3 UR6, UPT, UPT, UR4, 0x2, URZ ;  /* 0x0000000204067890 */ /* 0x000fe4000fffe0ff */
[--C-:B------:R-:W-:Y:S02]  /*3790*/  SHF.R.U32.HI R12, RZ, UR7, R6.reuse ;  /* 0x00000007ff0c7c19 */ /* 0x100fe40008011606 */
[----:B------:R-:W-:Y:S01]  /*37a0*/  SHF.R.U32.HI R13, RZ, UR5, R6 ;  /* 0x00000005ff0d7c19 */ /* 0x000fe20008011606 */
[----:B------:R-:W-:Y:S01]  /*37b0*/  UIADD3 UR5, UPT, UPT, UR4, 0x3, URZ ;  /* 0x0000000304057890 */ /* 0x000fe2000fffe0ff */
[----:B------:R-:W-:Y:S01]  /*37c0*/  LOP3.LUT R15, R12, 0xff, RZ, 0xc0, !PT ;  /* 0x000000ff0c0f7812 */ /* 0x000fe200078ec0ff */
[----:B------:R-:W-:Y:S01]  /*37d0*/  USHF.L.U32 UR6, UR6, 0x3, URZ ;  /* 0x0000000306067899 */ /* 0x000fe200080006ff */
[C---:B------:R-:W-:Y:S01]  /*37e0*/  LOP3.LUT R20, R13.reuse, 0xff, RZ, 0xc0, !PT ;  /* 0x000000ff0d147812 */ /* 0x040fe200078ec0ff */
[----:B------:R-:W-:Y:S01]  /*37f0*/  IMAD.SHL.U32 R13, R13, 0x20, RZ ;  /* 0x000000200d0d7824 */ /* 0x000fe200078e00ff */
[----:B------:R-:W-:Y:S01]  /*3800*/  USHF.L.U32 UR5, UR5, 0x3, URZ ;  /* 0x0000000305057899 */ /* 0x000fe200080006ff */
[----:B------:R-:W-:Y:S01]  /*3810*/  ISETP.NE.AND P2, PT, R15, 0xff, PT ;  /* 0x000000ff0f00780c */ /* 0x000fe20003f45270 */
[----:B------:R-:W-:Y:S01]  /*3820*/  UIADD3 UR4, UPT, UPT, UR4, 0x4, URZ ;  /* 0x0000000404047890 */ /* 0x000fe2000fffe0ff */
[----:B------:R-:W-:Y:S01]  /*3830*/  ISETP.NE.AND P3, PT, R20, 0xff, PT ;  /* 0x000000ff1400780c */ /* 0x000fe20003f65270 */
[----:B------:R-:W-:Y:S01]  /*3840*/  IMAD.SHL.U32 R12, R12, 0x20, RZ ;  /* 0x000000200c0c7824 */ /* 0x000fe200078e00ff */
[----:B------:R-:W-:-:S02]  /*3850*/  LOP3.LUT R13, R13, 0x1fe0, RZ, 0xc0, !PT ;  /* 0x00001fe00d0d7812 */ /* 0x000fc400078ec0ff */
[--C-:B------:R-:W-:Y:S02]  /*3860*/  SHF.R.U32.HI R14, RZ, UR6, R6.reuse ;  /* 0x00000006ff0e7c19 */ /* 0x100fe40008011606 */
[----:B------:R-:W-:Y:S02]  /*3870*/  SHF.R.U32.HI R15, RZ, UR5, R6 ;  /* 0x00000005ff0f7c19 */ /* 0x000fe40008011606 */
[----:B------:R-:W-:Y:S02]  /*3880*/  SEL R13, R13, RZ, P3 ;  /* 0x000000ff0d0d7207 */ /* 0x000fe40001800000 */
[----:B------:R-:W-:Y:S02]  /*3890*/  ISETP.LE.AND P3, PT, R19, UR4, PT ;  /* 0x0000000413007c0c */ /* 0x000fe4000bf63270 */
[C---:B------:R-:W-:Y:S01]  /*38a0*/  LOP3.LUT R21, R14.reuse, 0xff, RZ, 0xc0, !PT ;  /* 0x000000ff0e157812 */ /* 0x040fe200078ec0ff */
[----:B------:R-:W-:Y:S01]  /*38b0*/  IMAD.SHL.U32 R14, R14, 0x20, RZ ;  /* 0x000000200e0e7824 */ /* 0x000fe200078e00ff */
[C---:B------:R-:W-:Y:S01]  /*38c0*/  LOP3.LUT R20, R15.reuse, 0xff, RZ, 0xc0, !PT ;  /* 0x000000ff0f147812 */ /* 0x040fe200078ec0ff */
[----:B------:R-:W-:Y:S01]  /*38d0*/  IMAD.SHL.U32 R15, R15, 0x20, RZ ;  /* 0x000000200f0f7824 */ /* 0x000fe200078e00ff */
[----:B------:R-:W-:-:S02]  /*38e0*/  LOP3.LUT R12, R12, 0x1fe0, RZ, 0xc0, !PT ;  /* 0x00001fe00c0c7812 */ /* 0x000fc400078ec0ff */
[----:B------:R-:W-:Y:S02]  /*38f0*/  ISETP.NE.AND P1, PT, R21, 0xff, PT ;  /* 0x000000ff1500780c */ /* 0x000fe40003f25270 */
[----:B------:R-:W-:Y:S02]  /*3900*/  SEL R12, R12, RZ, P2 ;  /* 0x000000ff0c0c7207 */ /* 0x000fe40001000000 */
[----:B------:R-:W-:Y:S02]  /*3910*/  ISETP.NE.AND P2, PT, R20, 0xff, PT ;  /* 0x000000ff1400780c */ /* 0x000fe40003f45270 */
[----:B------:R-:W-:Y:S02]  /*3920*/  LOP3.LUT R14, R14, 0x1fe0, RZ, 0xc0, !PT ;  /* 0x00001fe00e0e7812 */ /* 0x000fe400078ec0ff */
[----:B------:R-:W-:Y:S02]  /*3930*/  LOP3.LUT R15, R15, 0x1fe0, RZ, 0xc0, !PT ;  /* 0x00001fe00f0f7812 */ /* 0x000fe400078ec0ff */
[----:B------:R-:W-:-:S02]  /*3940*/  IADD3 R7, PT, PT, R13, R7, R12 ;  /* 0x000000070d077210 */ /* 0x000fc40007ffe00c */
[----:B------:R-:W-:Y:S02]  /*3950*/  SEL R14, R14, RZ, P1 ;  /* 0x000000ff0e0e7207 */ /* 0x000fe40000800000 */
[----:B------:R-:W-:-:S04]  /*3960*/  SEL R15, R15, RZ, P2 ;  /* 0x000000ff0f0f7207 */ /* 0x000fc80001000000 */
[----:B------:R-:W-:Y:S01]  /*3970*/  IADD3 R7, PT, PT, R15, R7, R14 ;  /* 0x000000070f077210 */ /* 0x000fe20007ffe00e */
[----:B------:R-:W-:Y:S06]  /*3980*/  @!P3 BRA `(.L_x_1375) ;  /* 0xfffffffc0070b947 */ /* 0x000fec000383ffff */
.L_x_1374:
[----:B------:R-:W-:-:S05]  /*3990*/  VIADD R12, R0, -UR4 ;  /* 0x80000004000c7c36 */ /* 0x000fca0008000000 */
[----:B------:R-:W-:-:S13]  /*39a0*/  ISETP.GT.AND P1, PT, R12, 0x1, PT ;  /* 0x000000010c00780c */ /* 0x000fda0003f24270 */
[----:B------:R-:W-:Y:S05]  /*39b0*/  @!P1 BRA `(.L_x_1376) ;  /* 0x0000000000489947 */ /* 0x000fea0003800000 */
[----:B------:R-:W-:Y:S01]  /*39c0*/  UIADD3 UR5, UPT, UPT, UR4, 0x1, URZ ;  /* 0x0000000104057890 */ /* 0x000fe2000fffe0ff */
[----:B------:R-:W-:Y:S01]  /*39d0*/  PLOP3.LUT P0, PT, PT, PT, PT, 0x8, 0x80 ;  /* 0x000000000080781c */ /* 0x000fe20003f0e170 */
        /* <DEDUP_REMOVED lines=14> */
[----:B------:R-:W-:-:S04]  /*3ac0*/  SEL R13, R13, RZ, P2 ;  /* 0x000000ff0d0d7207 */ /* 0x000fc80001000000 */
[----:B------:R-:W-:-:S07]  /*3ad0*/  IADD3 R7, PT, PT, R13, R7, R12 ;  /* 0x000000070d077210 */ /* 0x000fce0007ffe00c */
.L_x_1376:
[----:B------:R-:W-:-:S13]  /*3ae0*/  ISETP.NE.OR P0, PT, R0, UR4, P0 ;  /* 0x0000000400007c0c */ /* 0x000fda0008705670 */
[----:B------:R-:W-:Y:S05]  /*3af0*/  @!P0 BRA `(.L_x_1372) ;  /* 0x00000000002c8947 */ /* 0x000fea0003800000 */
.L_x_1373:
[----:B------:R-:W-:Y:S02]  /*3b00*/  USHF.L.U32 UR5, UR4, 0x3, URZ ;  /* 0x0000000304057899 */ /* 0x000fe400080006ff */
[----:B------:R-:W-:-:S04]  /*3b10*/  UIADD3 UR4, UPT, UPT, UR4, 0x1, URZ ;  /* 0x0000000104047890 */ /* 0x000fc8000fffe0ff */
[----:B------:R-:W-:Y:S02]  /*3b20*/  SHF.R.U32.HI R12, RZ, UR5, R6 ;  /* 0x00000005ff0c7c19 */ /* 0x000fe40008011606 */
[----:B------:R-:W-:Y:S02]  /*3b30*/  ISETP.NE.AND P0, PT, R0, UR4, PT ;  /* 0x0000000400007c0c */ /* 0x000fe4000bf05270 */
[C---:B------:R-:W-:Y:S01]  /*3b40*/  LOP3.LUT R13, R12.reuse, 0xff, RZ, 0xc0, !PT ;  /* 0x000000ff0c0d7812 */ /* 0x040fe200078ec0ff */
[----:B------:R-:W-:-:S03]  /*3b50*/  IMAD.SHL.U32 R12, R12, 0x20, RZ ;  /* 0x000000200c0c7824 */ /* 0x000fc600078e00ff */
[----:B------:R-:W-:Y:S02]  /*3b60*/  ISETP.NE.AND P1, PT, R13, 0xff, PT ;  /* 0x000000ff0d00780c */ /* 0x000fe40003f25270 */
[----:B------:R-:W-:-:S04]  /*3b70*/  LOP3.LUT R12, R12, 0x1fe0, RZ, 0xc0, !PT ;  /* 0x00001fe00c0c7812 */ /* 0x000fc800078ec0ff */
[----:B------:R-:W-:-:S05]  /*3b80*/  SEL R12, R12, RZ, P1 ;  /* 0x000000ff0c0c7207 */ /* 0x000fca0000800000 */
[----:B------:R-:W-:Y:S01]  /*3b90*/  IMAD.IADD R7, R12, 0x1, R7 ;  /* 0x000000010c077824 */ /* 0x000fe200078e0207 */
[----:B------:R-:W-:Y:S06]  /*3ba0*/  @P0 BRA `(.L_x_1373) ;  /* 0xfffffffc00d40947 */ /* 0x000fec000383ffff */
.L_x_1372:
[----:B------:R-:W-:Y:S01]  /*3bb0*/  ISETP.NE.AND P0, PT, R4, RZ, PT ;  /* 0x000000ff0400720c */ /* 0x000fe20003f05270 */
[----:B------:R-:W-:Y:S01]  /*3bc0*/  BSSY.RECONVERGENT B3, `(.L_x_1377) ;  /* 0x0000107000037945 */ /* 0x000fe20003800200 */
[----:B------:R-:W-:Y:S02]  /*3bd0*/  IMAD R11, R11, R4, R7 ;  /* 0x000000040b0b7224 */ /* 0x000fe400078e0207 */
[----:B------:R-:W-:-:S09]  /*3be0*/  IMAD.MOV.U32 R0, RZ, RZ, RZ ;  /* 0x000000ffff007224 */ /* 0x000fd200078e00ff */
[----:B------:R-:W-:Y:S05]  /*3bf0*/  @!P0 BRA `(.L_x_1378) ;  /* 0x00000010000c8947 */ /* 0x000fea0003800000 */
[----:B------:R-:W-:Y:S01]  /*3c00*/  VIMNMX.U32 R7, PT, PT, R4, 0x40, PT ;  /* 0x0000004004077848 */ /* 0x000fe20003fe0000 */
[----:B------:R-:W-:Y:S01]  /*3c10*/  BSSY.RECONVERGENT B2, `(.L_x_1379) ;  /* 0x00000d4000027945 */ /* 0x000fe20003800200 */
[----:B------:R-:W-:Y:S01]  /*3c20*/  LOP3.LUT R4, R11, 0x7, RZ, 0xc0, !PT ;  /* 0x000000070b047812 */ /* 0x000fe200078ec0ff */
[----:B------:R-:W-:Y:S02]  /*3c30*/  IMAD.MOV.U32 R23, RZ, RZ, RZ ;  /* 0x000000ffff177224 */ /* 0x000fe400078e00ff */
[----:B------:R-:W-:Y:S01]  /*3c40*/  IMAD.MOV.U32 R15, RZ, RZ, RZ ;  /* 0x000000ffff0f7224 */ /* 0x000fe200078e00ff */
[----:B------:R-:W-:-:S04]  /*3c50*/  IADD3 R0, PT, PT, R7, 0x7, R4 ;  /* 0x0000000707007810 */ /* 0x000fc80007ffe004 */
[----:B------:R-:W-:-:S05]  /*3c60*/  SHF.R.U32.HI R7, RZ, 0x3, R0 ;  /* 0x00000003ff077819 */ /* 0x000fca0000011600 */
        /* <DEDUP_REMOVED lines=16> */
[----:B------:R-:W-:Y:S01]  /*3d70*/  SHF.R.U64 R21, R11, 0x3, RZ ;  /* 0x000000030b157819 */ /* 0x000fe200000012ff */
[----:B------:R-:W-:Y:S01]  /*3d80*/  VIADD R22, R0, 0xfffffff4 ;  /* 0xfffffff400167836 */ /* 0x000fe20000000000 */
[----:B------:R-:W-:Y:S02]  /*3d90*/  PLOP3.LUT P0, PT, PT, PT, PT, 0x8, 0x80 ;  /* 0x000000000080781c */ /* 0x000fe40003f0e170 */
[----:B-----5:R-:W-:-:S05]  /*3da0*/  IADD3 R21, P1, PT, R18, R21, RZ ;  /* 0x0000001512157210 */ /* 0x020fca0007f3e0ff */
[----:B---3--:R-:W-:-:S08]  /*3db0*/  IMAD.X R19, RZ, RZ, RZ, P1 ;  /* 0x000000ffff137224 */ /* 0x008fd000008e06ff */
.L_x_1385:
[----:B------:R-:W-:-:S04]  /*3dc0*/  IADD3 R12, P1, P2, R2, R21, R7 ;  /* 0x00000015020c7210 */ /* 0x000fc80007a3e007 */
[----:B------:R-:W-:-:S05]  /*3dd0*/  IADD3.X R13, PT, PT, R3, R19, RZ, P1, P2 ;  /* 0x00000013030d7210 */ /* 0x000fca0000fe44ff */
        /* <DEDUP_REMOVED lines=10> */
[----:B------:R-:W-:Y:S01]  /*3e80*/  SHF.L.U64.HI R25, R25, R20, RZ ;  /* 0x0000001419197219 */ /* 0x000fe200000102ff */
[----:B------:R-:W-:Y:S02]  /*3e90*/  VIADD R26, R20, 0x18 ;  /* 0x00000018141a7836 */ /* 0x000fe40000000000 */
[----:B------:R-:W-:Y:S01]  /*3ea0*/  VIADD R28, R7, 0x4 ;  /* 0x00000004071c7836 */ /* 0x000fe20000000000 */
[----:B------:R-:W-:Y:S01]  /*3eb0*/  LOP3.LUT R24, R24, R25, R15, 0xfe, !PT ;  /* 0x0000001918187212 */ /* 0x000fe200078efe0f */
[----:B------:R-:W-:-:S05]  /*3ec0*/  VIADD R15, R20, 0x10 ;  /* 0x00000010140f7836 */ /* 0x000fca0000000000 */
[CC--:B--2---:R-:W-:Y:S02]  /*3ed0*/  SHF.L.U64.HI R25, R14.reuse, R15.reuse, RZ ;  /* 0x0000000f0e197219 */ /* 0x0c4fe400000102ff */
[----:B------:R-:W-:Y:S02]  /*3ee0*/  SHF.L.U32 R15, R14, R15, RZ ;  /* 0x0000000f0e0f7219 */ /* 0x000fe400000006ff */
[----:B---3--:R-:W-:-:S04]  /*3ef0*/  SHF.L.U32 R14, R23, R26, RZ ;  /* 0x0000001a170e7219 */ /* 0x008fc800000006ff */
[----:B------:R-:W-:Y:S02]  /*3f00*/  LOP3.LUT R27, R14, R15, R27, 0xfe, !PT ;  /* 0x0000000f0e1b7212 */ /* 0x000fe400078efe1b */
[----:B------:R-:W-:-:S04]  /*3f10*/  IADD3 R14, P1, P2, R2, R21, R28 ;  /* 0x00000015020e7210 */ /* 0x000fc80007a3e01c */
[----:B------:R-:W-:-:S05]  /*3f20*/  IADD3.X R15, PT, PT, R3, R19, RZ, P1, P2 ;  /* 0x00000013030f7210 */ /* 0x000fca0000fe44ff */
[----:B------:R-:W2:Y:S04]  /*3f30*/  LDG.E.U8.CONSTANT R12, desc[UR8][R14.64] ;  /* 0x000000080e0c7981 */ /* 0x000ea8000c1e9100 */
[----:B------:R-:W3:Y:S01]  /*3f40*/  LDG.E.U8.CONSTANT R13, desc[UR8][R14.64+0x1] ;  /* 0x000001080e0d7981 */ /* 0x000ee2000c1e9100 */
[----:B------:R-:W-:Y:S01]  /*3f50*/  SHF.L.U64.HI R23, R23, R26, RZ ;  /* 0x0000001a17177219 */ /* 0x000fe200000102ff */
[----:B------:R-:W-:-:S03]  /*3f60*/  VIADD R26, R20, 0x28 ;  /* 0x00000028141a7836 */ /* 0x000fc60000000000 */
[----:B------:R-:W-:Y:S01]  /*3f70*/  LOP3.LUT R24, R23, R25, R24, 0xfe, !PT ;  /* 0x0000001917187212 */ /* 0x000fe200078efe18 */
[----:B------:R-:W-:-:S05]  /*3f80*/  IMAD.SHL.U32 R23, R28, 0x8, RZ ;  /* 0x000000081c177824 */ /* 0x000fca00078e00ff */
        /* <DEDUP_REMOVED lines=53> */
[----:B------:R-:W-:Y:S01]  /*42e0*/  VIADD R7, R7, 0x10 ;  /* 0x0000001007077836 */ /* 0x000fe20000000000 */
[----:B------:R-:W-:Y:S01]  /*42f0*/  LOP3.LUT R12, R12, R23, R24, 0xfe, !PT ;  /* 0x000000170c0c7212 */ /* 0x000fe200078efe18 */
[----:B------:R-:W-:-:S03]  /*4300*/  VIADD R24, R20, 0x70 ;  /* 0x0000007014187836 */ /* 0x000fc60000000000 */
[----:B------:R-:W-:Y:S01]  /*4310*/  ISETP.GE.AND P1, PT, R7, R22, PT ;  /* 0x000000160700720c */ /* 0x000fe20003f26270 */
[----:B------:R-:W-:Y:S01]  /*4320*/  VIADD R20, R20, 0x78 ;  /* 0x0000007814147836 */ /* 0x000fe20000000000 */
[CC--:B--2---:R-:W-:Y:S02]  /*4330*/  SHF.L.U64.HI R26, R13.reuse, R24.reuse, RZ ;  /* 0x000000180d1a7219 */ /* 0x0c4fe400000102ff */
[----:B------:R-:W-:Y:S02]  /*4340*/  SHF.L.U32 R13, R13, R24, RZ ;  /* 0x000000180d0d7219 */ /* 0x000fe400000006ff */
[CC--:B---3--:R-:W-:Y:S02]  /*4350*/  SHF.L.U32 R24, R25.reuse, R20.reuse, RZ ;  /* 0x0000001419187219 */ /* 0x0c8fe400000006ff */
[----:B------:R-:W-:Y:S02]  /*4360*/  SHF.L.U64.HI R25, R25, R20, RZ ;  /* 0x0000001419197219 */ /* 0x000fe400000102ff */
[----:B------:R-:W-:-:S02]  /*4370*/  LOP3.LUT R23, R24, R13, R27, 0xfe, !PT ;  /* 0x0000000d18177212 */ /* 0x000fc400078efe1b */
[----:B------:R-:W-:Y:S01]  /*4380*/  LOP3.LUT R15, R25, R26, R12, 0xfe, !PT ;  /* 0x0000001a190f7212 */ /* 0x000fe200078efe0c */
[----:B------:R-:W-:Y:S06]  /*4390*/  @!P1 BRA `(.L_x_1385) ;  /* 0xfffffff800889947 */ /* 0x000fec000383ffff */
.L_x_1384:
[----:B------:R-:W-:Y:S05]  /*43a0*/  BSYNC.RECONVERGENT B5 ;  /* 0x0000000000057941 */ /* 0x000fea0003800200 */
.L_x_1383:
[----:B------:R-:W-:Y:S01]  /*43b0*/  IMAD.IADD R12, R0, 0x1, -R7 ;  /* 0x00000001000c7824 */ /* 0x000fe200078e0a07 */
[----:B------:R-:W-:Y:S04]  /*43c0*/  BSSY.RECONVERGENT B5, `(.L_x_1386) ;  /* 0x0000038000057945 */ /* 0x000fe80003800200 */
[----:B------:R-:W-:-:S13]  /*43d0*/  ISETP.GT.AND P1, PT, R12, 0x4, PT ;  /* 0x000000040c00780c */ /* 0x000fda0003f24270 */
[----:B------:R-:W-:Y:S05]  /*43e0*/  @!P1 BRA `(.L_x_1387) ;  /* 0x0000000000d49947 */ /* 0x000fea0003800000 */
[----:B------:R-:W-:-:S04]  /*43f0*/  SHF.R.U64 R13, R11, 0x3, RZ ;  /* 0x000000030b0d7819 */ /* 0x000fc800000012ff */
[----:B-----5:R-:W-:-:S04]  /*4400*/  IADD3 R13, P0, P1, R7, R13, R18 ;  /* 0x0000000d070d7210 */ /* 0x020fc8000791e012 */
[----:B------:R-:W-:Y:S02]  /*4410*/  IADD3 R12, P2, PT, R13, R2, RZ ;  /* 0x000000020d0c7210 */ /* 0x000fe40007f5e0ff */
[----:B------:R-:W-:-:S05]  /*4420*/  IADD3.X R13, PT, PT, RZ, RZ, RZ, P0, P1 ;  /* 0x000000ffff0d7210 */ /* 0x000fca00007e24ff */
[----:B------:R-:W-:-:S05]  /*4430*/  IMAD.X R13, R13, 0x1, R3, P2 ;  /* 0x000000010d0d7824 */ /* 0x000fca00010e0603 */
[----:B------:R-:W2:Y:S04]  /*4440*/  LDG.E.U8.CONSTANT R22, desc[UR8][R12.64+0x1] ;  /* 0x000001080c167981 */ /* 0x000ea8000c1e9100 */
[----:B---3--:R-:W3:Y:S04]  /*4450*/  LDG.E.U8.CONSTANT R19, desc[UR8][R12.64] ;  /* 0x000000080c137981 */ /* 0x008ee8000c1e9100 */
[----:B------:R0:W4:Y:S04]  /*4460*/  LDG.E.U8.CONSTANT R21, desc[UR8][R12.64+0x2] ;  /* 0x000002080c157981 */ /* 0x000128000c1e9100 */
[----:B------:R-:W0:Y:S01]  /*4470*/  LDG.E.U8.CONSTANT R20, desc[UR8][R12.64+0x3] ;  /* 0x000003080c147981 */ /* 0x000e22000c1e9100 */
[----:B------:R-:W-:-:S04]  /*4480*/  IMAD.SHL.U32 R14, R7, 0x8, RZ ;  /* 0x00000008070e7824 */ /* 0x000fc800078e00ff */
[----:B------:R-:W-:-:S05]  /*4490*/  VIADD R25, R14, 0x8 ;  /* 0x000000080e197836 */ /* 0x000fca0000000000 */
[CC--:B--2---:R-:W-:Y:S02]  /*44a0*/  SHF.L.U64.HI R24, R22.reuse, R25.reuse, RZ ;  /* 0x0000001916187219 */ /* 0x0c4fe400000102ff */
[----:B------:R-:W-:Y:S02]  /*44b0*/  SHF.L.U32 R22, R22, R25, RZ ;  /* 0x0000001916167219 */ /* 0x000fe400000006ff */
[CC--:B---3--:R-:W-:Y:S02]  /*44c0*/  SHF.L.U32 R25, R19.reuse, R14.reuse, RZ ;  /* 0x0000000e13197219 */ /* 0x0c8fe400000006ff */
[----:B------:R-:W-:Y:S02]  /*44d0*/  SHF.L.U64.HI R19, R19, R14, RZ ;  /* 0x0000000e13137219 */ /* 0x000fe400000102ff */
[----:B------:R-:W-:Y:S01]  /*44e0*/  LOP3.LUT R23, R22, R25, R23, 0xfe, !PT ;  /* 0x0000001916177212 */ /* 0x000fe200078efe17 */
[----:B------:R-:W-:Y:S01]  /*44f0*/  VIADD R25, R14, 0x18 ;  /* 0x000000180e197836 */ /* 0x000fe20000000000 */
[----:B------:R-:W-:Y:S01]  /*4500*/  LOP3.LUT R22, R24, R19, R15, 0xfe, !PT ;  /* 0x0000001318167212 */ /* 0x000fe200078efe0f */
[----:B------:R-:W-:Y:S01]  /*4510*/  VIADD R19, R7, 0x4 ;  /* 0x0000000407137836 */ /* 0x000fe20000000000 */
[----:B------:R-:W-:Y:S01]  /*4520*/  SHF.R.U64 R15, R11, 0x3, RZ ;  /* 0x000000030b0f7819 */ /* 0x000fe200000012ff */
[----:B------:R-:W-:Y:S01]  /*4530*/  VIADD R24, R14, 0x10 ;  /* 0x000000100e187836 */ /* 0x000fe20000000000 */
[----:B0-----:R-:W-:-:S02]  /*4540*/  SHF.L.U32 R12, R20, R25, RZ ;  /* 0x00000019140c7219 */ /* 0x001fc400000006ff */
[----:B------:R-:W-:Y:S02]  /*4550*/  IADD3 R13, P0, P1, R19, R15, R18 ;  /* 0x0000000f130d7210 */ /* 0x000fe4000791e012 */
[CC--:B----4-:R-:W-:Y:S02]  /*4560*/  SHF.L.U32 R15, R21.reuse, R24.reuse, RZ ;  /* 0x00000018150f7219 */ /* 0x0d0fe400000006ff */
[----:B------:R-:W-:Y:S02]  /*4570*/  SHF.L.U64.HI R26, R21, R24, RZ ;  /* 0x00000018151a7219 */ /* 0x000fe400000102ff */
[----:B------:R-:W-:Y:S02]  /*4580*/  LOP3.LUT R15, R12, R15, R23, 0xfe, !PT ;  /* 0x0000000f0c0f7212 */ /* 0x000fe400078efe17 */
[----:B------:R-:W-:Y:S02]  /*4590*/  IADD3 R12, P2, PT, R13, R2, RZ ;  /* 0x000000020d0c7210 */ /* 0x000fe40007f5e0ff */
[----:B------:R-:W-:-:S05]  /*45a0*/  IADD3.X R13, PT, PT, RZ, RZ, RZ, P0, P1 ;  /* 0x000000ffff0d7210 */ /* 0x000fca00007e24ff */
[----:B------:R-:W-:-:S05]  /*45b0*/  IMAD.X R13, R13, 0x1, R3, P2 ;  /* 0x000000010d0d7824 */ /* 0x000fca00010e0603 */
[----:B------:R-:W2:Y:S04]  /*45c0*/  LDG.E.U8.CONSTANT R21, desc[UR8][R12.64] ;  /* 0x000000080c157981 */ /* 0x000ea8000c1e9100 */
[----:B------:R-:W3:Y:S01]  /*45d0*/  LDG.E.U8.CONSTANT R23, desc[UR8][R12.64+0x1] ;  /* 0x000001080c177981 */ /* 0x000ee2000c1e9100 */
[----:B------:R-:W-:-:S03]  /*45e0*/  SHF.L.U64.HI R25, R20, R25, RZ ;  /* 0x0000001914197219 */ /* 0x000fc600000102ff */
[----:B------:R-:W4:Y:S04]  /*45f0*/  LDG.E.U8.CONSTANT R20, desc[UR8][R12.64+0x2] ;  /* 0x000002080c147981 */ /* 0x000f28000c1e9100 */
[----:B------:R0:W4:Y:S01]  /*4600*/  LDG.E.U8.CONSTANT R24, desc[UR8][R12.64+0x3] ;  /* 0x000003080c187981 */ /* 0x000122000c1e9100 */
        /* <DEDUP_REMOVED lines=13> */
[----:B----4-:R-:W-:Y:S02]  /*46e0*/  SHF.L.U32 R23, R24, R13, RZ ;  /* 0x0000000d18177219 */ /* 0x010fe400000006ff */
[CC--:B------:R-:W-:Y:S02]  /*46f0*/  SHF.L.U64.HI R12, R20.reuse, R15.reuse, RZ ;  /* 0x0000000f140c7219 */ /* 0x0c0fe400000102ff */
[----:B------:R-:W-:Y:S02]  /*4700*/  SHF.L.U32 R20, R20, R15, RZ ;  /* 0x0000000f14147219 */ /* 0x000fe400000006ff */
[----:B------:R-:W-:Y:S02]  /*4710*/  SHF.L.U64.HI R13, R24, R13, RZ ;  /* 0x0000000d180d7219 */ /* 0x000fe400000102ff */
[----:B------:R-:W-:Y:S02]  /*4720*/  LOP3.LUT R23, R23, R20, R21, 0xfe, !PT ;  /* 0x0000001417177212 */ /* 0x000fe400078efe15 */
[----:B------:R-:W-:-:S07]  /*4730*/  LOP3.LUT R15, R13, R12, R19, 0xfe, !PT ;  /* 0x0000000c0d0f7212 */ /* 0x000fce00078efe13 */
.L_x_1387:
[----:B------:R-:W-:Y:S05]  /*4740*/  BSYNC.RECONVERGENT B5 ;  /* 0x0000000000057941 */ /* 0x000fea0003800200 */
.L_x_1386:
[----:B------:R-:W-:-:S13]  /*4750*/  ISETP.NE.OR P0, PT, R7, R0, P0 ;  /* 0x000000000700720c */ /* 0x000fda0000705670 */
[----:B------:R-:W-:Y:S05]  /*4760*/  @!P0 BREAK.RELIABLE B1 ;  /* 0x0000000000018942 */ /* 0x000fea0003800100 */
[----:B------:R-:W-:Y:S05]  /*4770*/  @!P0 BRA `(.L_x_1380) ;  /* 0x0000000000748947 */ /* 0x000fea0003800000 */
.L_x_1382:
[----:B------:R-:W-:Y:S05]  /*4780*/  BSYNC.RELIABLE B1 ;  /* 0x0000000000017941 */ /* 0x000fea0003800100 */
.L_x_1381:
[----:B------:R-:W-:-:S04]  /*4790*/  SHF.R.U64 R13, R11, 0x3, RZ ;  /* 0x000000030b0d7819 */ /* 0x000fc800000012ff */
[----:B-----5:R-:W-:-:S05]  /*47a0*/  IADD3 R14, P0, PT, R18, R13, RZ ;  /* 0x0000000d120e7210 */ /* 0x020fca0007f1e0ff */
[----:B---3--:R-:W-:-:S08]  /*47b0*/  IMAD.X R19, RZ, RZ, RZ, P0 ;  /* 0x000000ffff137224 */ /* 0x008fd000000e06ff */
.L_x_1388:
        /* <DEDUP_REMOVED lines=15> */
[----:B------:R-:W-:Y:S02]  /*48b0*/  ISETP.NE.AND P0, PT, R7, R0, PT ;  /* 0x000000000700720c */ /* 0x000fe40003f05270 */
[----:B------:R-:W-:Y:S01]  /*48c0*/  LOP3.LUT R21, R22, R21, R15, 0xfe, !PT ;  /* 0x0000001516157212 */ /* 0x000fe200078efe0f */
[----:B------:R-:W-:-:S05]  /*48d0*/  VIADD R15, R20, 0x10 ;  /* 0x00000010140f7836 */ /* 0x000fca0000000000 */
[CC--:B--2---:R-:W-:Y:S02]  /*48e0*/  SHF.L.U64.HI R22, R24.reuse, R15.reuse, RZ ;  /* 0x0000000f18167219 */ /* 0x0c4fe400000102ff */
[----:B------:R-:W-:Y:S02]  /*48f0*/  SHF.L.U32 R24, R24, R15, RZ ;  /* 0x0000000f18187219 */ /* 0x000fe400000006ff */
[CC--:B---3--:R-:W-:Y:S02]  /*4900*/  SHF.L.U32 R20, R25.reuse, R26.reuse, RZ ;  /* 0x0000001a19147219 */ /* 0x0c8fe400000006ff */
[----:B------:R-:W-:Y:S02]  /*4910*/  SHF.L.U64.HI R15, R25, R26, RZ ;  /* 0x0000001a190f7219 */ /* 0x000fe400000102ff */
[----:B------:R-:W-:Y:S02]  /*4920*/  LOP3.LUT R23, R20, R24, R23, 0xfe, !PT ;  /* 0x0000001814177212 */ /* 0x000fe400078efe17 */
[----:B------:R-:W-:Y:S01]  /*4930*/  LOP3.LUT R15, R15, R22, R21, 0xfe, !PT ;  /* 0x000000160f0f7212 */ /* 0x000fe200078efe15 */
[----:B------:R-:W-:Y:S06]  /*4940*/  @P0 BRA `(.L_x_1388) ;  /* 0xfffffffc009c0947 */ /* 0x000fec000383ffff */
.L_x_1380:
[----:B------:R-:W-:Y:S05]  /*4950*/  BSYNC.RECONVERGENT B2 ;  /* 0x0000000000027941 */ /* 0x000fea0003800200 */
.L_x_1379:
[----:B------:R-:W-:Y:S01]  /*4960*/  SHF.R.U32.HI R7, RZ, 0x2, R16 ;  /* 0x00000002ff077819 */ /* 0x000fe20000011610 */
[----:B------:R-:W-:Y:S03]  /*4970*/  BSSY.RECONVERGENT B1, `(.L_x_1389) ;  /* 0x0000029000017945 */ /* 0x000fe60003800200 */
[----:B------:R-:W-:-:S04]  /*4980*/  LOP3.LUT R7, R7, 0x1ffffff8, RZ, 0xc0, !PT ;  /* 0x1ffffff807077812 */ /* 0x000fc800078ec0ff */
[----:B------:R-:W-:-:S04]  /*4990*/  SHF.R.U32.HI R7, RZ, R7, R6 ;  /* 0x00000007ff077219 */ /* 0x000fc80000011606 */
[----:B------:R-:W-:-:S04]  /*49a0*/  LOP3.LUT R12, R7, 0xff, RZ, 0xc0, !PT ;  /* 0x000000ff070c7812 */ /* 0x000fc800078ec0ff */
[C---:B------:R-:W-:Y:S02]  /*49b0*/  VIMNMX.U32 R13, PT, PT, R12.reuse, 0x40, PT ;  /* 0x000000400c0d7848 */ /* 0x040fe40003fe0000 */
[----:B------:R-:W-:Y:S02]  /*49c0*/  ISETP.GT.U32.AND P0, PT, R12, 0x3f, PT ;  /* 0x0000003f0c00780c */ /* 0x000fe40003f04070 */
[----:B------:R-:W-:-:S04]  /*49d0*/  IADD3 R7, PT, PT, R13, 0x7, R4 ;  /* 0x000000070d077810 */ /* 0x000fc80007ffe004 */
[----:B------:R-:W-:Y:S01]  /*49e0*/  SHF.R.U32.HI R14, RZ, 0x3, R7 ;  /* 0x00000003ff0e7819 */ /* 0x000fe20000011607 */
[----:B------:R-:W-:-:S03]  /*49f0*/  IMAD.MOV.U32 R7, RZ, RZ, -0x1 ;  /* 0xffffffffff077424 */ /* 0x000fc600078e00ff */
[----:B------:R-:W-:Y:S02]  /*4a00*/  LOP3.LUT R14, R14, 0x3, RZ, 0xc0, !PT ;  /* 0x000000030e0e7812 */ /* 0x000fe400078ec0ff */
[----:B------:R-:W-:Y:S02]  /*4a10*/  SHF.L.U32 R7, R7, R13, RZ ;  /* 0x0000000d07077219 */ /* 0x000fe400000006ff */
[----:B------:R-:W-:Y:S02]  /*4a20*/  ISETP.NE.AND P1, PT, R14, RZ, PT ;  /* 0x000000ff0e00720c */ /* 0x000fe40003f25270 */
[----:B------:R-:W-:-:S04]  /*4a30*/  LOP3.LUT R7, RZ, R7, RZ, 0x33, !PT ;  /* 0x00000007ff077212 */ /* 0x000fc800078e33ff */
[----:B------:R-:W-:-:S07]  /*4a40*/  SEL R7, R7, 0xffffffff, !P0 ;  /* 0xffffffff07077807 */ /* 0x000fce0004000000 */
[----:B------:R-:W-:Y:S05]  /*4a50*/  @!P1 BRA `(.L_x_1390) ;  /* 0x0000000000689947 */ /* 0x000fea0003800000 */
[----:B------:R-:W-:-:S04]  /*4a60*/  SHF.R.U64 R13, R11, 0x3, RZ ;  /* 0x000000030b0d7819 */ /* 0x000fc800000012ff */
[----:B-----5:R-:W-:-:S04]  /*4a70*/  IADD3 R13, P0, P1, R0, R13, R18 ;  /* 0x0000000d000d7210 */ /* 0x020fc8000791e012 */
[----:B------:R-:W-:Y:S02]  /*4a80*/  IADD3 R12, P2, PT, R13, R2, RZ ;  /* 0x000000020d0c7210 */ /* 0x000fe40007f5e0ff */
[----:B------:R-:W-:-:S05]  /*4a90*/  IADD3.X R11, PT, PT, RZ, RZ, RZ, P0, P1 ;  /* 0x000000ffff0b7210 */ /* 0x000fca00007e24ff */
[----:B------:R-:W-:-:S05]  /*4aa0*/  IMAD.X R13, R11, 0x1, R3, P2 ;  /* 0x000000010b0d7824 */ /* 0x000fca00010e0603 */
        /* <DEDUP_REMOVED lines=10> */
[----:B------:R-:W4:Y:S01]  /*4b50*/  @P0 LDG.E.U8.CONSTANT R14, desc[UR8][R12.64+0x2] ;  /* 0x000002080c0e0981 */ /* 0x000f22000c1e9100 */
[----:B------:R-:W-:-:S05]  /*4b60*/  VIADD R11, R22, 0x8 ;  /* 0x00000008160b7836 */ /* 0x000fca0000000000 */
[CC--:B--2---:R-:W-:Y:S02]  /*4b70*/  SHF.L.U32 R20, R0.reuse, R11.reuse, RZ ;  /* 0x0000000b00147219 */ /* 0x0c4fe400000006ff */
[----:B------:R-:W-:Y:S01]  /*4b80*/  SHF.L.U64.HI R0, R0, R11, RZ ;  /* 0x0000000b00007219 */ /* 0x000fe200000102ff */
[----:B------:R-:W-:Y:S01]  /*4b90*/  @P0 VIADD R11, R22, 0x10 ;  /* 0x00000010160b0836 */ /* 0x000fe20000000000 */
[----:B------:R-:W-:Y:S02]  /*4ba0*/  LOP3.LUT R23, R20, R23, RZ, 0xfc, !PT ;  /* 0x0000001714177212 */ /* 0x000fe400078efcff */
[----:B------:R-:W-:Y:S02]  /*4bb0*/  LOP3.LUT R15, R0, R15, RZ, 0xfc, !PT ;  /* 0x0000000f000f7212 */ /* 0x000fe400078efcff */
[CC--:B----4-:R-:W-:Y:S02]  /*4bc0*/  @P0 SHF.L.U32 R0, R14.reuse, R11.reuse, RZ ;  /* 0x0000000b0e000219 */ /* 0x0d0fe400000006ff */
[----:B------:R-:W-:-:S02]  /*4bd0*/  @P0 SHF.L.U64.HI R14, R14, R11, RZ ;  /* 0x0000000b0e0e0219 */ /* 0x000fc400000102ff */
[----:B------:R-:W-:Y:S02]  /*4be0*/  @P0 LOP3.LUT R23, R0, R23, RZ, 0xfc, !PT ;  /* 0x0000001700170212 */ /* 0x000fe400078efcff */
[----:B------:R-:W-:-:S07]  /*4bf0*/  @P0 LOP3.LUT R15, R14, R15, RZ, 0xfc, !PT ;  /* 0x0000000f0e0f0212 */ /* 0x000fce00078efcff */
.L_x_1390:
[----:B------:R-:W-:Y:S05]  /*4c00*/  BSYNC.RECONVERGENT B1 ;  /* 0x0000000000017941 */ /* 0x000fea0003800200 */
.L_x_1389:
[----:B------:R-:W-:-:S04]  /*4c10*/  SHF.R.U64 R0, R23, R4, R15 ;  /* 0x0000000417007219 */ /* 0x000fc8000000120f */
[----:B------:R-:W-:-:S07]  /*4c20*/  LOP3.LUT R0, R0, R7, RZ, 0xc0, !PT ;  /* 0x0000000700007212 */ /* 0x000fce00078ec0ff */
.L_x_1378:
[----:B------:R-:W-:Y:S05]  /*4c30*/  BSYNC.RECONVERGENT B3 ;  /* 0x0000000000037941 */ /* 0x000fea0003800200 */
.L_x_1377:
[----:B-----5:R-:W-:Y:S02]  /*4c40*/  IMAD.IADD R0, R5, 0x1, R0 ;  /* 0x0000000105007824 */ /* 0x020fe400078e0200 */
[----:B------:R-:W-:-:S05]  /*4c50*/  IMAD R7, R16, 0x4, R1 ;  /* 0x0000000410077824 */ /* 0x000fca00078e0201 */
[----:B------:R1:W-:Y:S01]  /*4c60*/  STL [R7], R0 ;  /* 0x0000000007007387 */ /* 0x0003e20000100800 */
[----:B------:R-:W-:Y:S05]  /*4c70*/  BRA `(.L_x_1391) ;  /* 0x0000000400487947 */ /* 0x000fea0003800000 */
.L_x_1371:
        /* <DEDUP_REMOVED lines=15> */
.L_x_1395:
        /* <DEDUP_REMOVED lines=30> */
.L_x_1394:
        /* <DEDUP_REMOVED lines=18> */
.L_x_1396:
[----:B------:R-:W-:-:S13]  /*5070*/  ISETP.NE.OR P0, PT, R0, UR4, P0 ;  /* 0x0000000400007c0c */ /* 0x000fda0008705670 */
[----:B------:R-:W-:Y:S05]  /*5080*/  @!P0 BRA `(.L_x_1392) ;  /* 0x0000000000288947 */ /* 0x000fea0003800000 */
.L_x_1393:
        /* <DEDUP_REMOVED lines=10> */
.L_x_1392:
[----:B------:R-:W-:-:S06]  /*5130*/  IMAD R0, R17, 0x4, R10 ;  /* 0x0000000411007824 */ /* 0x000fcc00078e020a */
[----:B------:R-:W2:Y:S01]  /*5140*/  LDL R0, [R0] ;  /* 0x0000000000007983 */ /* 0x000ea20000100800 */
[----:B------:R-:W-:-:S05]  /*5150*/  IMAD R7, R16, 0x4, R1 ;  /* 0x0000000410077824 */ /* 0x000fca00078e0201 */
[----:B--2---:R0:W-:Y:S01]  /*5160*/  STL [R7], R0 ;  /* 0x0000000007007387 */ /* 0x0041e20000100800 */
[----:B------:R-:W-:Y:S05]  /*5170*/  BRA `(.L_x_1391) ;  /* 0x0000000000087947 */ /* 0x000fea0003800000 */
.L_x_1370:
[----:B------:R-:W-:-:S05]  /*5180*/  IMAD R0, R16, 0x4, R1 ;  /* 0x0000000410007824 */ /* 0x000fca00078e0201 */
[----:B-----5:R2:W-:Y:S02]  /*5190*/  STL [R0], R5 ;  /* 0x0000000500007387 */ /* 0x0205e40000100800 */
.L_x_1391:
[----:B------:R-:W-:Y:S05]  /*51a0*/  BSYNC.RECONVERGENT B4 ;  /* 0x0000000000047941 */ /* 0x000fea0003800200 */
.L_x_1369:
[----:B------:R-:W-:-:S05]  /*51b0*/  VIADD R16, R16, 0x1 ;  /* 0x0000000110107836 */ /* 0x000fca0000000000 */
[----:B------:R-:W-:-:S13]  /*51c0*/  ISETP.NE.AND P0, PT, R16, 0x80, PT ;  /* 0x000000801000780c */ /* 0x000fda0003f05270 */
[----:B------:R-:W-:Y:S05]  /*51d0*/  @P0 BRA `(.L_x_1397) ;  /* 0xffffffe000f80947 */ /* 0x000fea000383ffff */
.L_x_1341:
[----:B------:R-:W-:Y:S05]  /*51e0*/  BSYNC.RECONVERGENT B0 ;  /* 0x0000000000007941 */ /* 0x000fea0003800200 */
.L_x_1316:
[----:B------:R-:W-:Y:S05]  /*51f0*/  WARPSYNC.ALL ;  /* 0x0000000000007948 */ /* 0x000fea0003800000 */
[----:B01234-:R-:W-:Y:S01]  /*5200*/  IMAD.SHL.U32 R0, R8, 0x4, RZ ;  /* 0x0000000408007824 */ /* 0x01ffe200078e00ff */
[----:B------:R-:W0:Y:S04]  /*5210*/  LDC.64 R2, c[0x0][0x3a8] ;  /* 0x0000ea00ff027b82 */ /* 0x000e280000000a00 */
[----:B------:R-:W-:-:S05]  /*5220*/  LOP3.LUT R0, R0, 0x1fc, RZ, 0xc0, !PT ;  /* 0x000001fc00007812 */ /* 0x000fca00078ec0ff */
[----:B------:R-:W-:-:S05]  /*5230*/  IMAD.IADD R0, R1, 0x1, R0 ;  /* 0x0000000101007824 */ /* 0x000fca00078e0200 */
[----:B-----5:R-:W2:Y:S01]  /*5240*/  LDL R5, [R0] ;  /* 0x0000000000057983 */ /* 0x020ea20000100800 */
[----:B0-----:R-:W-:-:S05]  /*5250*/  IMAD.WIDE R2, R9, 0x4, R2 ;  /* 0x0000000409027825 */ /* 0x001fca00078e0202 */
[----:B--2---:R-:W-:Y:S01]  /*5260*/  STG.E desc[UR8][R2.64], R5 ;  /* 0x0000000502007986 */ /* 0x004fe2000c101908 */
[----:B------:R-:W-:Y:S05]  /*5270*/  EXIT ;  /* 0x000000000000794d */ /* 0x000fea0003800000 */
.L_x_1398:
        /* <DEDUP_REMOVED lines=16> */
.L_x_1911:


//--------------------- .text._Z31decompress_random_access_kernelIjEvPKhPK13BlockMetadataIT_EPK12DFORMetadataIS3_EPK12RFORMetadataPKjPS3_i20CompressionAlgorithmm --------------------------
	.section	.text._Z31decompress_random_access_kernelIjEvPKhPK13BlockMetadataIT_EPK12DFORMetadataIS3_EPK12RFORMetadataPKjPS3_i20CompressionAlgorithmm,"ax",@progbits
	.align	128
        .global         _Z31decompress_random_access_kernelIjEvPKhPK13BlockMetadataIT_EPK12DFORMetadataIS3_EPK12RFORMetadataPKjPS3_i20CompressionAlgorithmm
        .type           _Z31decompress_random_access_kernelIjEvPKhPK13BlockMetadataIT_EPK12DFORMetadataIS3_EPK12RFORMetadataPKjPS3_i20CompressionAlgorithmm,@function
        .size           _Z31decompress_random_access_kernelIjEvPKhPK13BlockMetadataIT_EPK12DFORMetadataIS3_EPK12RFORMetadataPKjPS3_i20CompressionAlgorithmm,(.L_x_1912 - _Z31decompress_random_access_kernelIjEvPKhPK13BlockMetadataIT_EPK12DFORMetadataIS3_EPK12RFORMetadataPKjPS3_i20CompressionAlgorithmm)
        .other          _Z31decompress_random_access_kernelIjEvPKhPK13BlockMetadataIT_EPK12DFORMetadataIS3_EPK12RFORMetadataPKjPS3_i20CompressionAlgorithmm,@"STO_CUDA_ENTRY STV_DEFAULT"
_Z31decompress_random_access_kernelIjEvPKhPK13BlockMetadataIT_EPK12DFORMetadataIS3_EPK12RFORMetadataPKjPS3_i20CompressionAlgorithmm:
.text._Z31decompress_random_access_kernelIjEvPKhPK13BlockMetadataIT_EPK12DFORMetadataIS3_EPK12RFORMetadataPKjPS3_i20CompressionAlgorithmm:
        /* <DEDUP_REMOVED lines=30> */
[----:B------:R-:W-:-:S08]  /*01e0*/  IMAD.MOV.U32 R5, RZ, RZ, RZ ;  /* 0x000000ffff057224 */ /* 0x000fd000078e00ff */
[----:B------:R-:W-:Y:S05]  /*01f0*/  BRA.U UP0, `(.L_x_1401) ;  /* 0x0000003100147547 */ /* 0x000fea000b800000 */
[----:B------:R-:W2:Y:S04]  /*0200*/  LDG.E.CONSTANT R4, desc[UR4][R8.64+0x4] ;  /* 0x0000040408047981 */ /* 0x000ea8000c1e9900 */
[----:B------:R0:W5:Y:S01]  /*0210*/  LDG.E.CONSTANT R5, desc[UR4][R8.64] ;  /* 0x0000000408057981 */ /* 0x000162000c1e9900 */
        /* <DEDUP_REMOVED lines=8> */
[----:B------:R-:W-:-:S11]  /*02a0*/  IMAD.MOV.U32 R9, RZ, RZ, RZ ;  /* 0x000000ffff097224 */ /* 0x000fd600078e00ff */
[----:B------:R-:W-:Y:S05]  /*02b0*/  @!P0 BRA `(.L_x_1405) ;  /* 0x0000000400548947 */ /* 0x000fea0003800000 */
[----:B------:R-:W-:Y:S01]  /*02c0*/  IMAD.MOV R8, RZ, RZ, -R10 ;  /* 0x000000ffff087224 */ /* 0x000fe200078e0a0a */
[----:B------:R-:W-:Y:S04]  /*02d0*/  BSSY.RECONVERGENT B2, `(.L_x_1405) ;  /* 0x0000053000027945 */ /* 0x000fe80003800200 */
[----:B------:R-:W-:Y:S01]  /*02e0*/  BSSY.RELIABLE B3, `(.L_x_1406) ;  /* 0x0000046000037945 */ /* 0x000fe20003800100 */
        /* <DEDUP_REMOVED lines=10> */
.L_x_1410:
[--C-:B------:R-:W-:Y:S01]  /*0390*/  SHF.R.U32.HI R10, RZ, R3, R4.reuse ;  /* 0x00000003ff0a7219 */ /* 0x100fe20000011604 */
[C---:B------:R-:W-:Y:S02]  /*03a0*/  VIADD R11, R3.reuse, 0x8 ;  /* 0x00000008030b7836 */ /* 0x040fe40000000000 */
[C---:B------:R-:W-:Y:S01]  /*03b0*/  VIADD R13, R3.reuse, 0x10 ;  /* 0x00000010030d7836 */ /* 0x040fe20000000000 */
[C---:B------:R-:W-:Y:S01]  /*03c0*/  LOP3.LUT R12, R10.reuse, 0xff, RZ, 0xc0, !PT ;  /* 0x000000ff0a0c7812 */ /* 0x040fe200078ec0ff */
[----:B------:R-:W-:Y:S01]  /*03d0*/  IMAD.SHL.U32 R10, R10, 0x20, RZ ;  /* 0x000000200a0a7824 */ /* 0x000fe200078e00ff */
[--C-:B------:R-:W-:Y:S01]  /*03e0*/  SHF.R.U32.HI R11, RZ, R11, R4.reuse ;  /* 0x0000000bff0b7219 */ /* 0x100fe20000011604 */
[C---:B------:R-:W-:Y:S01]  /*03f0*/  VIADD R15, R3.reuse, 0x18 ;  /* 0x00000018030f7836 */ /* 0x040fe20000000000 */
[----:B------:R-:W-:Y:S01]  /*0400*/  ISETP.NE.AND P3, PT, R12, 0xff, PT ;  /* 0x000000ff0c00780c */ /* 0x000fe20003f65270 */
[----:B------:R-:W-:Y:S01]  /*0410*/  VIADD R8, R8, 0x4 ;  /* 0x0000000408087836 */ /* 0x000fe20000000000 */
[----:B------:R-:W-:Y:S01]  /*0420*/  LOP3.LUT R10, R10, 0x1fe0, RZ, 0xc0, !PT ;  /* 0x00001fe00a0a7812 */ /* 0x000fe200078ec0ff */
[----:B------:R-:W-:Y:S01]  /*0430*/  VIADD R3, R3, 0x20 ;  /* 0x0000002003037836 */ /* 0x000fe20000000000 */
[C---:B------:R-:W-:Y:S01]  /*0440*/  LOP3.LUT R14, R11.reuse, 0xff, RZ, 0xc0, !PT ;  /* 0x000000ff0b0e7812 */ /* 0x040fe200078ec0ff */
[----:B------:R-:W-:Y:S01]  /*0450*/  IMAD.SHL.U32 R11, R11, 0x20, RZ ;  /* 0x000000200b0b7824 */ /* 0x000fe200078e00ff */
[----:B------:R-:W-:-:S02]  /*0460*/  SHF.R.U32.HI R13, RZ, R13, R4 ;  /* 0x0000000dff0d7219 */ /* 0x000fc40000011604 */
[----:B------:R-:W-:Y:S02]  /*0470*/  SHF.R.U32.HI R15, RZ, R15, R4 ;  /* 0x0000000fff0f7219 */ /* 0x000fe40000011604 */
[----:B------:R-:W-:Y:S02]  /*0480*/  SEL R10, R10, RZ, P3 ;  /* 0x000000ff0a0a7207 */ /* 0x000fe40001800000 */
[----:B------:R-:W-:Y:S02]  /*0490*/  ISETP.NE.AND P4, PT, R14, 0xff, PT ;  /* 0x000000ff0e00780c */ /* 0x000fe40003f85270 */
[----:B------:R-:W-:Y:S02]  /*04a0*/  ISETP.GE.AND P3, PT, R8, -0x3, PT ;  /* 0xfffffffd0800780c */ /* 0x000fe40003f66270 */
        /* <DEDUP_REMOVED lines=15> */
.L_x_1409:
[----:B------:R-:W-:Y:S05]  /*05a0*/  BSYNC.RECONVERGENT B4 ;  /* 0x0000000000047941 */ /* 0x000fea0003800200 */
.L_x_1408:
        /* <DEDUP_REMOVED lines=19> */
[----:B------:R-:W-:-:S04]  /*06e0*/  SEL R11, R11, RZ, P2 ;  /* 0x000000ff0b0b7207 */ /* 0x000fc80001000000 */
[----:B------:R-:W-:-:S07]  /*06f0*/  IADD3 R9, PT, PT, R11, R9, R10 ;  /* 0x000000090b097210 */ /* 0x000fce0007ffe00a */
.L_x_1412:
[----:B------:R-:W-:Y:S05]  /*0700*/  BSYNC.RECONVERGENT B4 ;  /* 0x0000000000047941 */ /* 0x000fea0003800200 */
.L_x_1411:
[----:B------:R-:W-:-:S13]  /*0710*/  ISETP.NE.OR P0, PT, R8, RZ, P0 ;  /* 0x000000ff0800720c */ /* 0x000fda0000705670 */
[----:B------:R-:W-:Y:S05]  /*0720*/  @!P0 BREAK.RELIABLE B3 ;  /* 0x0000000000038942 */ /* 0x000fea0003800100 */
[----:B------:R-:W-:Y:S05]  /*0730*/  @!P0 BRA `(.L_x_1413) ;  /* 0x0000000000308947 */ /* 0x000fea0003800000 */
.L_x_1407:
[----:B------:R-:W-:Y:S05]  /*0740*/  BSYNC.RELIABLE B3 ;  /* 0x0000000000037941 */ /* 0x000fea0003800100 */
.L_x_1406:
[----:B------:R-:W-:Y:S01]  /*0750*/  VIADD R8, R8, 0x1 ;  /* 0x0000000108087836 */ /* 0x000fe20000000000 */
[----:B------:R-:W-:Y:S01]  /*0760*/  SHF.R.U32.HI R10, RZ, R3, R4 ;  /* 0x00000003ff0a7219 */ /* 0x000fe20000011604 */
[----:B------:R-:W-:-:S03]  /*0770*/  VIADD R3, R3, 0x8 ;  /* 0x0000000803037836 */ /* 0x000fc60000000000 */
        /* <DEDUP_REMOVED lines=8> */
.L_x_1413:
[----:B------:R-:W-:Y:S05]  /*0800*/  BSYNC.RECONVERGENT B2 ;  /* 0x0000000000027941 */ /* 0x000fea0003800200 */
.L_x_1405:
[----:B------:R-:W-:Y:S05]  /*0810*/  BSYNC.RECONVERGENT B1 ;  /* 0x0000000000017941 */ /* 0x000fea0003800200 */
.L_x_1404:
[----:B------:R-:W-:Y:S01]  /*0820*/  LOP3.LUT R3, R6, 0x1f, RZ, 0xc0, !PT ;  /* 0x0000001f06037812 */ /* 0x000fe200078ec0ff */
[----:B------:R-:W-:Y:S01]  /*0830*/  BSSY.RECONVERGENT B1, `(.L_x_1414) ;  /* 0x0000051000017945 */ /* 0x000fe20003800200 */
[----:B------:R-:W-:-:S03]  /*0840*/  VIMNMX.U32 R4, PT, PT, R2, 0x40, PT ;  /* 0x0000004002047848 */ /* 0x000fc60003fe0000 */
[----:B------:R-:W-:Y:S01]  /*0850*/  BSSY.RELIABLE B2, `(.L_x_1415) ;  /* 0x0000043000027945 */ /* 0x000fe20003800100 */
[----:B------:R-:W-:Y:S01]  /*0860*/  CS2R R10, SRZ ;  /* 0x00000000000a7805 */ /* 0x000fe2000001ff00 */
[----:B------:R-:W-:-:S05]  /*0870*/  IMAD R3, R2, R3, R9 ;  /* 0x0000000302037224 */ /* 0x000fca00078e0209 */
[C---:B------:R-:W-:Y:S02]  /*0880*/  LOP3.LUT R9, R3.reuse, 0x7, RZ, 0xc0, !PT ;  /* 0x0000000703097812 */ /* 0x040fe400078ec0ff */
[----:B------:R-:W-:Y:S02]  /*0890*/  SHF.R.U64 R6, R3, 0x3, RZ ;  /* 0x0000000303067819 */ /* 0x000fe400000012ff */
[----:B------:R-:W-:Y:S02]  /*08a0*/  IADD3 R9, PT, PT, R4, 0x7, R9 ;  /* 0x0000000704097810 */ /* 0x000fe40007ffe009 */
[----:B------:R-:W-:Y:S02]  /*08b0*/  IADD3 R6, P1, P2, R6, UR8, R7 ;  /* 0x0000000806067c10 */ /* 0x000fe4000fa3e007 */
[----:B------:R-:W-:Y:S02]  /*08c0*/  SHF.R.U32.HI R9, RZ, 0x3, R9 ;  /* 0x00000003ff097819 */ /* 0x000fe40000011609 */
[----:B------:R-:W-:-:S03]  /*08d0*/  IADD3.X R7, PT, PT, RZ, UR9, RZ, P1, P2 ;  /* 0x00000009ff077c10 */ /* 0x000fc60008fe44ff */
[----:B------:R-:W-:Y:S02]  /*08e0*/  IMAD.MOV R8, RZ, RZ, -R9 ;  /* 0x000000ffff087224 */ /* 0x000fe400078e0a09 */
[----:B------:R-:W-:-:S03]  /*08f0*/  IMAD.MOV.U32 R9, RZ, RZ, RZ ;  /* 0x000000ffff097224 */ /* 0x000fc600078e00ff */
        /* <DEDUP_REMOVED lines=8> */
.L_x_1419:
        /* <DEDUP_REMOVED lines=20> */
[CC--:B------:R-:W-:Y:S02]  /*0ac0*/  SHF.L.U32 R11, R15.reuse, R10.reuse, RZ ;  /* 0x0000000a0f0b7219 */ /* 0x0c0fe400000006ff */
[----:B------:R-:W-:Y:S02]  /*0ad0*/  SHF.L.U64.HI R10, R15, R10, RZ ;  /* 0x0000000a0f0a7219 */ /* 0x000fe400000102ff */
[----:B------:R-:W-:Y:S02]  /*0ae0*/  LOP3.LUT R11, R11, R16, R12, 0xfe, !PT ;  /* 0x000000100b0b7212 */ /* 0x000fe400078efe0c */
[----:B------:R-:W-:Y:S01]  /*0af0*/  LOP3.LUT R10, R10, R13, R14, 0xfe, !PT ;  /* 0x0000000d0a0a7212 */ /* 0x000fe200078efe0e */
[----:B------:R-:W-:Y:S06]  /*0b00*/  @!P1 BRA `(.L_x_1419) ;  /* 0xfffffffc009c9947 */ /* 0x000fec000383ffff */
.L_x_1418:
[----:B------:R-:W-:Y:S05]  /*0b10*/  BSYNC.RECONVERGENT B3 ;  /* 0x0000000000037941 */ /* 0x000fea0003800200 */
.L_x_1417:
        /* <DEDUP_REMOVED lines=18> */
.L_x_1421:
[----:B------:R-:W-:Y:S05]  /*0c40*/  BSYNC.RECONVERGENT B3 ;  /* 0x0000000000037941 */ /* 0x000fea0003800200 */
.L_x_1420:
[----:B------:R-:W-:-:S13]  /*0c50*/  ISETP.NE.OR P0, PT, R8, RZ, P0 ;  /* 0x000000ff0800720c */ /* 0x000fda0000705670 */
[----:B------:R-:W-:Y:S05]  /*0c60*/  @!P0 BREAK.RELIABLE B2 ;  /* 0x0000000000028942 */ /* 0x000fea0003800100 */
[----:B------:R-:W-:Y:S05]  /*0c70*/  @!P0 BRA `(.L_x_1422) ;  /* 0x0000000000308947 */ /* 0x000fea0003800000 */
.L_x_1416:
[----:B------:R-:W-:Y:S05]  /*0c80*/  BSYNC.RELIABLE B2 ;  /* 0x0000000000027941 */ /* 0x000fea0003800100 */
.L_x_1415:
        /* <DEDUP_REMOVED lines=11> */
.L_x_1422:
[----:B------:R-:W-:Y:S05]  /*0d40*/  BSYNC.RECONVERGENT B1 ;  /* 0x0000000000017941 */ /* 0x000fea0003800200 */
.L_x_1414:
[----:B------:R-:W-:Y:S01]  /*0d50*/  IMAD.MOV.U32 R7, RZ, RZ, -0x1 ;  /* 0xffffffffff077424 */ /* 0x000fe200078e00ff */
[----:B------:R-:W-:Y:S02]  /*0d60*/  ISETP.GT.U32.AND P0, PT, R2, 0x3f, PT ;  /* 0x0000003f0200780c */ /* 0x000fe40003f04070 */
[----:B------:R-:W-:Y:S02]  /*0d70*/  LOP3.LUT R3, R3, 0x7, RZ, 0xc0, !PT ;  /* 0x0000000703037812 */ /* 0x000fe400078ec0ff */
[----:B------:R-:W-:Y:S02]  /*0d80*/  SHF.L.U32 R4, R7, R4, RZ ;  /* 0x0000000407047219 */ /* 0x000fe400000006ff */
[----:B------:R-:W-:Y:S02]  /*0d90*/  SHF.R.U64 R11, R11, R3, R10 ;  /* 0x000000030b0b7219 */ /* 0x000fe4000000120a */
[----:B------:R-:W-:-:S04]  /*0da0*/  LOP3.LUT R2, RZ, R4, RZ, 0x33, !PT ;  /* 0x00000004ff027212 */ /* 0x000fc800078e33ff */
[----:B------:R-:W-:-:S04]  /*0db0*/  SEL R2, R2, 0xffffffff, !P0 ;  /* 0xffffffff02027807 */ /* 0x000fc80004000000 */
[----:B------:R-:W-:-:S05]  /*0dc0*/  LOP3.LUT R2, R11, R2, RZ, 0xc0, !PT ;  /* 0x000000020b027212 */ /* 0x000fca00078ec0ff */
[----:B-----5:R-:W-:-:S07]  /*0dd0*/  IMAD.IADD R5, R5, 0x1, R2 ;  /* 0x0000000105057824 */ /* 0x020fce00078e0202 */
.L_x_1403:
[----:B------:R-:W-:Y:S05]  /*0de0*/  BSYNC.RECONVERGENT B0 ;  /* 0x0000000000007941 */ /* 0x000fea0003800200 */
.L_x_1402:
[----:B------:R-:W-:Y:S05]  /*0df0*/  BRA `(.L_x_1401) ;  /* 0x0000002400147947 */ /* 0x000fea0003800000 */
.L_x_1400:
[----:B------:R-:W0:Y:S02]  /*0e00*/  LDC.64 R14, c[0x0][0x390] ;  /* 0x0000e400ff0e7b82 */ /* 0x000e240000000a00 */
[----:B0-----:R-:W-:-:S05]  /*0e10*/  IMAD.WIDE.U32 R14, R11, 0x8, R14 ;  /* 0x000000080b0e7825 */ /* 0x001fca00078e000e */
[----:B------:R0:W5:Y:S01]  /*0e20*/  LDG.E.CONSTANT R5, desc[UR4][R14.64] ;  /* 0x000000040e057981 */ /* 0x000162000c1e9900 */
        /* <DEDUP_REMOVED lines=13> */
.L_x_1448:
[----:B0-----:R-:W-:Y:S01]  /*0f00*/  SHF.R.U32.HI R8, RZ, 0x2, R7 ;  /* 0x00000002ff087819 */ /* 0x001fe20000011607 */
[----:B------:R-:W-:Y:S03]  /*0f10*/  BSSY.RECONVERGENT B0, `(.L_x_1425) ;  /* 0x000013e000007945 */ /* 0x000fe60003800200 */
[----:B------:R-:W-:-:S04]  /*0f20*/  LOP3.LUT R9, R8, 0x1ffffff8, RZ, 0xc0, !PT ;  /* 0x1ffffff808097812 */ /* 0x000fc800078ec0ff */
[----:B-----5:R-:W-:-:S04]  /*0f30*/  SHF.R.U32.HI R8, RZ, R9, R6 ;  /* 0x00000009ff087219 */ /* 0x020fc80000011606 */
[----:B------:R-:W-:-:S13]  /*0f40*/  LOP3.LUT P0, R8, R8, 0xff, RZ, 0xc0, !PT ;  /* 0x000000ff08087812 */ /* 0x000fda000780c0ff */
[----:B------:R-:W-:Y:S05]  /*0f50*/  @P0 BRA `(.L_x_1426) ;  /* 0x0000000000080947 */ /* 0x000fea0003800000 */
[----:B------:R0:W5:Y:S01]  /*0f60*/  LDG.E.CONSTANT R12, desc[UR4][R14.64+0x4] ;  /* 0x000004040e0c7981 */ /* 0x000162000c1e9900 */
[----:B------:R-:W-:Y:S05]  /*0f70*/  BRA `(.L_x_1427) ;  /* 0x0000001000dc7947 */ /* 0x000fea0003800000 */
.L_x_1426:
[----:B------:R-:W-:Y:S01]  /*0f80*/  ISETP.GE.U32.AND P0, PT, R7, 0x20, PT ;  /* 0x000000200700780c */ /* 0x000fe20003f06070 */
[----:B------:R-:W-:Y:S01]  /*0f90*/  BSSY.RECONVERGENT B4, `(.L_x_1428) ;  /* 0x0000042000047945 */ /* 0x000fe20003800200 */
[----:B------:R-:W-:-:S11]  /*0fa0*/  IMAD.MOV.U32 R11, RZ, RZ, RZ ;  /* 0x000000ffff0b7224 */ /* 0x000fd600078e00ff */
[----:B------:R-:W-:Y:S05]  /*0fb0*/  @!P0 BRA `(.L_x_1429) ;  /* 0x0000000000fc8947 */ /* 0x000fea0003800000 */
[----:B------:R-:W-:Y:S01]  /*0fc0*/  SHF.R.U32.HI R9, RZ, 0x5, R7 ;  /* 0x00000005ff097819 */ /* 0x000fe20000011607 */
[----:B------:R-:W-:Y:S01]  /*0fd0*/  BSSY.RECONVERGENT B3, `(.L_x_1429) ;  /* 0x000003d000037945 */ /* 0x000fe20003800200 */
[----:B------:R-:W-:Y:S02]  /*0fe0*/  IMAD.MOV.U32 R11, RZ, RZ, RZ ;  /* 0x000000ffff0b7224 */ /* 0x000fe400078e00ff */
[----:B------:R-:W-:-:S05]  /*0ff0*/  VIMNMX.U32 R9, PT, PT, R9, 0x1, !PT ;  /* 0x0000000109097848 */ /* 0x000fca0007fe0000 */
        /* <DEDUP_REMOVED lines=10> */
.L_x_1433:
[C---:B------:R-:W-:Y:S01]  /*10a0*/  VIADD R13, R9.reuse, 0x8 ;  /* 0x00000008090d7836 */ /* 0x040fe20000000000 */
[--C-:B------:R-:W-:Y:S01]  /*10b0*/  SHF.R.U32.HI R12, RZ, R9, R6.reuse ;  /* 0x00000009ff0c7219 */ /* 0x100fe20000011606 */
[----:B------:R-:W-:Y:S02]  /*10c0*/  VIADD R10, R10, 0x4 ;  /* 0x000000040a0a7836 */ /* 0x000fe40000000000 */
[C---:B------:R-:W-:Y:S01]  /*10d0*/  VIADD R17, R9.reuse, 0x10 ;  /* 0x0000001009117836 */ /* 0x040fe20000000000 */
[--C-:B------:R-:W-:Y:S01]  /*10e0*/  SHF.R.U32.HI R13, RZ, R13, R6.reuse ;  /* 0x0000000dff0d7219 */ /* 0x100fe20000011606 */
[----:B------:R-:W-:Y:S01]  /*10f0*/  VIADD R19, R9, 0x18 ;  /* 0x0000001809137836 */ /* 0x000fe20000000000 */
[----:B------:R-:W-:Y:S01]  /*1100*/  ISETP.GE.AND P1, PT, R10, -0x3, PT ;  /* 0xfffffffd0a00780c */ /* 0x000fe20003f26270 */
[----:B------:R-:W-:Y:S01]  /*1110*/  IMAD.SHL.U32 R12, R12, 0x20, RZ ;  /* 0x000000200c0c7824 */ /* 0x000fe200078e00ff */
[--C-:B------:R-:W-:Y:S01]  /*1120*/  SHF.R.U32.HI R17, RZ, R17, R6.reuse ;  /* 0x00000011ff117219 */ /* 0x100fe20000011606 */
[----:B------:R-:W-:Y:S01]  /*1130*/  IMAD.SHL.U32 R13, R13, 0x20, RZ ;  /* 0x000000200d0d7824 */ /* 0x000fe200078e00ff */
[----:B------:R-:W-:Y:S01]  /*1140*/  SHF.R.U32.HI R19, RZ, R19, R6 ;  /* 0x00000013ff137219 */ /* 0x000fe20000011606 */
[----:B------:R-:W-:Y:S01]  /*1150*/  VIADD R9, R9, 0x20 ;  /* 0x0000002009097836 */ /* 0x000fe20000000000 */
[----:B------:R-:W-:Y:S01]  /*1160*/  LOP3.LUT R12, R12, 0x1fe0, RZ, 0xc0, !PT ;  /* 0x00001fe00c0c7812 */ /* 0x000fe200078ec0ff */
[----:B------:R-:W-:Y:S01]  /*1170*/  IMAD.SHL.U32 R17, R17, 0x20, RZ ;  /* 0x0000002011117824 */ /* 0x000fe200078e00ff */
[----:B------:R-:W-:Y:S01]  /*1180*/  LOP3.LUT R13, R13, 0x1fe0, RZ, 0xc0, !PT ;  /* 0x00001fe00d0d7812 */ /* 0x000fe200078ec0ff */
[----:B------:R-:W-:-:S03]  /*1190*/  IMAD.SHL.U32 R19, R19, 0x20, RZ ;  /* 0x0000002013137824 */ /* 0x000fc600078e00ff */
[----:B------:R-:W-:Y:S02]  /*11a0*/  IADD3 R11, PT, PT, R13, R11, R12 ;  /* 0x0000000b0d0b7210 */ /* 0x000fe40007ffe00c */
[----:B------:R-:W-:Y:S02]  /*11b0*/  LOP3.LUT R17, R17, 0x1fe0, RZ, 0xc0, !PT ;  /* 0x00001fe011117812 */ /* 0x000fe400078ec0ff */
[----:B------:R-:W-:-:S04]  /*11c0*/  LOP3.LUT R12, R19, 0x1fe0, RZ, 0xc0, !PT ;  /* 0x00001fe0130c7812 */ /* 0x000fc800078ec0ff */
[----:B------:R-:W-:Y:S01]  /*11d0*/  IADD3 R11, PT, PT, R12, R11, R17 ;  /* 0x0000000b0c0b7210 */ /* 0x000fe20007ffe011 */
[----:B------:R-:W-:Y:S06]  /*11e0*/  @!P1 BRA `(.L_x_1433) ;  /* 0xfffffffc00ac9947 */ /* 0x000fec000383ffff */
.L_x_1432:
[----:B------:R-:W-:Y:S05]  /*11f0*/  BSYNC.RECONVERGENT B5 ;  /* 0x0000000000057941 */ /* 0x000fea0003800200 */
.L_x_1431:
        /* <DEDUP_REMOVED lines=14> */
[----:B------:R-:W-:-:S07]  /*12e0*/  IADD3 R11, PT, PT, R13, R11, R12 ;  /* 0x0000000b0d0b7210 */ /* 0x000fce0007ffe00c */
.L_x_1435:
[----:B------:R-:W-:Y:S05]  /*12f0*/  BSYNC.RECONVERGENT B5 ;  /* 0x0000000000057941 */ /* 0x000fea0003800200 */
.L_x_1434:
[----:B------:R-:W-:-:S13]  /*1300*/  ISETP.NE.OR P0, PT, R10, RZ, P0 ;  /* 0x000000ff0a00720c */ /* 0x000fda0000705670 */
[----:B------:R-:W-:Y:S05]  /*1310*/  @!P0 BRA `(.L_x_1436) ;  /* 0x0000000000208947 */ /* 0x000fea0003800000 */
.L_x_1430:
[----:B------:R-:W-:Y:S01]  /*1320*/  VIADD R10, R10, 0x1 ;  /* 0x000000010a0a7836 */ /* 0x000fe20000000000 */
[----:B------:R-:W-:Y:S01]  /*1330*/  SHF.R.U32.HI R12, RZ, R9, R6 ;  /* 0x00000009ff0c7219 */ /* 0x000fe20000011606 */
[----:B------:R-:W-:-:S03]  /*1340*/  VIADD R9, R9, 0x8 ;  /* 0x0000000809097836 */ /* 0x000fc60000000000 */
[----:B------:R-:W-:Y:S01]  /*1350*/  ISETP.NE.AND P0, PT, R10, RZ, PT ;  /* 0x000000ff0a00720c */ /* 0x000fe20003f05270 */
[----:B------:R-:W-:-:S05]  /*1360*/  IMAD.SHL.U32 R12, R12, 0x20, RZ ;  /* 0x000000200c0c7824 */ /* 0x000fca00078e00ff */
[----:B------:R-:W-:-:S05]  /*1370*/  LOP3.LUT R12, R12, 0x1fe0, RZ, 0xc0, !PT ;  /* 0x00001fe00c0c7812 */ /* 0x000fca00078ec0ff */
[----:B------:R-:W-:Y:S02]  /*1380*/  IMAD.IADD R11, R12, 0x1, R11 ;  /* 0x000000010c0b7824 */ /* 0x000fe400078e020b */
[----:B------:R-:W-:Y:S05]  /*1390*/  @P0 BRA `(.L_x_1430) ;  /* 0xfffffffc00e00947 */ /* 0x000fea000383ffff */
.L_x_1436:
[----:B------:R-:W-:Y:S05]  /*13a0*/  BSYNC.RECONVERGENT B3 ;  /* 0x0000000000037941 */ /* 0x000fea0003800200 */
.L_x_1429:
[----:B------:R-:W-:Y:S05]  /*13b0*/  BSYNC.RECONVERGENT B4 ;  /* 0x0000000000047941 */ /* 0x000fea0003800200 */
.L_x_1428:
[----:B------:R-:W-:Y:S01]  /*13c0*/  LOP3.LUT R9, R7, 0x1f, RZ, 0xc0, !PT ;  /* 0x0000001f07097812 */ /* 0x000fe200078ec0ff */
[----:B------:R-:W-:Y:S01]  /*13d0*/  BSSY.RECONVERGENT B4, `(.L_x_1437) ;  /* 0x00000cc000047945 */ /* 0x000fe20003800200 */
[----:B------:R-:W-:Y:S02]  /*13e0*/  IMAD.MOV.U32 R24, RZ, RZ, RZ ;  /* 0x000000ffff187224 */ /* 0x000fe400078e00ff */
[----:B------:R-:W-:Y:S02]  /*13f0*/  IMAD.MOV.U32 R21, RZ, RZ, RZ ;  /* 0x000000ffff157224 */ /* 0x000fe400078e00ff */
[C---:B------:R-:W-:Y:S01]  /*1400*/  IMAD R10, R8.reuse, R9, RZ ;  /* 0x00000009080a7224 */ /* 0x040fe200078e02ff */
[----:B------:R-:W-:-:S04]  /*1410*/  VIMNMX.U32 R9, PT, PT, R8, 0x40, PT ;  /* 0x0000004008097848 */ /* 0x000fc80003fe0000 */
[C---:B------:R-:W-:Y:S01]  /*1420*/  LOP3.LUT R12, R10.reuse, 0x7, RZ, 0xc0, !PT ;  /* 0x000000070a0c7812 */ /* 0x040fe200078ec0ff */
[----:B------:R-:W-:Y:S02]  /*1430*/  IMAD.IADD R10, R10, 0x1, R11 ;  /* 0x000000010a0a7824 */ /* 0x000fe400078e020b */
[----:B------:R-:W-:Y:S01]  /*1440*/  IMAD.MOV.U32 R11, RZ, RZ, RZ ;  /* 0x000000ffff0b7224 */ /* 0x000fe200078e00ff */
[----:B------:R-:W-:Y:S02]  /*1450*/  IADD3 R12, PT, PT, R9, 0x7, R12 ;  /* 0x00000007090c7810 */ /* 0x000fe40007ffe00c */
[----:B------:R-:W-:Y:S02]  /*1460*/  SHF.R.U64 R13, R10, 0x3, RZ ;  /* 0x000000030a0d7819 */ /* 0x000fe400000012ff */
[----:B------:R-:W-:Y:S02]  /*1470*/  ISETP.GE.U32.AND P0, PT, R12, 0x20, PT ;  /* 0x000000200c00780c */ /* 0x000fe40003f06070 */
[----:B------:R-:W-:-:S04]  /*1480*/  SHF.R.U32.HI R12, RZ, 0x3, R12 ;  /* 0x00000003ff0c7819 */ /* 0x000fc8000001160c */
[----:B------:R-:W-:-:S07]  /*1490*/  LOP3.LUT R20, R12, 0x3, RZ, 0xc0, !PT ;  /* 0x000000030c147812 */ /* 0x000fce00078ec0ff */
        /* <DEDUP_REMOVED lines=15> */
.L_x_1443:
        /* <DEDUP_REMOVED lines=13> */
[C---:B------:R-:W-:Y:S02]  /*1660*/  VIADD R28, R22.reuse, 0x10 ;  /* 0x00000010161c7836 */ /* 0x040fe40000000000 */
[----:B------:R-:W-:Y:S01]  /*1670*/  VIADD R27, R22, 0x18 ;  /* 0x00000018161b7836 */ /* 0x000fe20000000000 */
[----:B------:R-:W-:-:S02]  /*1680*/  LOP3.LUT R21, R26, R25, R21, 0xfe, !PT ;  /* 0x000000191a157212 */ /* 0x000fc400078efe15 */
[CC--:B--2---:R-:W-:Y:S02]  /*1690*/  SHF.L.U64.HI R26, R17.reuse, R28.reuse, RZ ;  /* 0x0000001c111a7219 */ /* 0x0c4fe400000102ff */
[----:B------:R-:W-:Y:S02]  /*16a0*/  SHF.L.U32 R29, R17, R28, RZ ;  /* 0x0000001c111d7219 */ /* 0x000fe400000006ff */
[CC--:B---3--:R-:W-:Y:S02]  /*16b0*/  SHF.L.U64.HI R25, R16.reuse, R27.reuse, RZ ;  /* 0x0000001b10197219 */ /* 0x0c8fe400000102ff */
[----:B------:R-:W-:Y:S01]  /*16c0*/  SHF.L.U32 R28, R16, R27, RZ ;  /* 0x0000001b101c7219 */ /* 0x000fe200000006ff */
[----:B------:R-:W-:-:S05]  /*16d0*/  VIADD R27, R12, 0x4 ;  /* 0x000000040c1b7836 */ /* 0x000fca0000000000 */
[----:B------:R-:W-:-:S04]  /*16e0*/  IADD3 R16, P1, P2, R2, R13, R27 ;  /* 0x0000000d02107210 */ /* 0x000fc80007a3e01b */
        /* <DEDUP_REMOVED lines=15> */
[----:B------:R-:W-:Y:S01]  /*17e0*/  LOP3.LUT R24, R26, R25, R24, 0xfe, !PT ;  /* 0x000000191a187212 */ /* 0x000fe200078efe18 */
[----:B------:R-:W-:-:S03]  /*17f0*/  VIADD R28, R22, 0x30 ;  /* 0x00000030161c7836 */ /* 0x000fc60000000000 */
[CC--:B--2---:R-:W-:Y:S02]  /*1800*/  SHF.L.U64.HI R26, R18.reuse, R27.reuse, RZ ;  /* 0x0000001b121a7219 */ /* 0x0c4fe400000102ff */
[----:B------:R-:W-:Y:S01]  /*1810*/  SHF.L.U32 R29, R18, R27, RZ ;  /* 0x0000001b121d7219 */ /* 0x000fe200000006ff */
[----:B------:R-:W-:Y:S01]  /*1820*/  VIADD R27, R12, 0x8 ;  /* 0x000000080c1b7836 */ /* 0x000fe20000000000 */
[----:B---3--:R-:W-:-:S04]  /*1830*/  SHF.L.U64.HI R25, R19, R28, RZ ;  /* 0x0000001c13197219 */ /* 0x008fc800000102ff */
[----:B------:R-:W-:Y:S02]  /*1840*/  IADD3 R18, P1, P2, R2, R13, R27 ;  /* 0x0000000d02127210 */ /* 0x000fe40007a3e01b */
        /* <DEDUP_REMOVED lines=18> */
[CC--:B---3--:R-:W-:Y:S02]  /*1970*/  SHF.L.U64.HI R26, R16.reuse, R27.reuse, RZ ;  /* 0x0000001b101a7219 */ /* 0x0c8fe400000102ff */
[----:B------:R-:W-:Y:S01]  /*1980*/  SHF.L.U32 R29, R16, R27, RZ ;  /* 0x0000001b101d7219 */ /* 0x000fe200000006ff */
[----:B------:R-:W-:Y:S01]  /*1990*/  VIADD R27, R12, 0xc ;  /* 0x0000000c0c1b7836 */ /* 0x000fe20000000000 */
[----:B--2---:R-:W-:-:S04]  /*19a0*/  SHF.L.U64.HI R25, R17, R28, RZ ;  /* 0x0000001c11197219 */ /* 0x004fc800000102ff */
        /* <DEDUP_REMOVED lines=20> */
[----:B------:R-:W-:-:S05]  /*1af0*/  VIADD R22, R22, 0x78 ;  /* 0x0000007816167836 */ /* 0x000fca0000000000 */
[CC--:B--2---:R-:W-:Y:S02]  /*1b00*/  SHF.L.U32 R24, R19.reuse, R22.reuse, RZ ;  /* 0x0000001613187219 */ /* 0x0c4fe400000006ff */
[----:B------:R-:W-:Y:S02]  /*1b10*/  SHF.L.U64.HI R19, R19, R22, RZ ;  /* 0x0000001613137219 */ /* 0x000fe400000102ff */
[CC--:B---3--:R-:W-:Y:S02]  /*1b20*/  SHF.L.U64.HI R26, R18.reuse, R25.reuse, RZ ;  /* 0x00000019121a7219 */ /* 0x0c8fe400000102ff */
[----:B------:R-:W-:-:S04]  /*1b30*/  SHF.L.U32 R18, R18, R25, RZ ;  /* 0x0000001912127219 */ /* 0x000fc800000006ff */
[----:B------:R-:W-:Y:S02]  /*1b40*/  LOP3.LUT R24, R24, R18, R21, 0xfe, !PT ;  /* 0x0000001218187212 */ /* 0x000fe400078efe15 */
[----:B------:R-:W-:Y:S01]  /*1b50*/  LOP3.LUT R21, R19, R26, R27, 0xfe, !PT ;  /* 0x0000001a13157212 */ /* 0x000fe200078efe1b */
[----:B------:R-:W-:Y:S06]  /*1b60*/  @!P1 BRA `(.L_x_1443) ;  /* 0xfffffff800889947 */ /* 0x000fec000383ffff */
.L_x_1442:
[----:B------:R-:W-:Y:S05]  /*1b70*/  BSYNC.RECONVERGENT B5 ;  /* 0x0000000000057941 */ /* 0x000fea0003800200 */
.L_x_1441:
        /* <DEDUP_REMOVED lines=8> */
[----:B------:R-:W-:-:S03]  /*1c00*/  IMAD.SHL.U32 R22, R12, 0x8, RZ ;  /* 0x000000080c167824 */ /* 0x000fc600078e00ff */
[----:B------:R-:W4:Y:S01]  /*1c10*/  LDG.E.U8.CONSTANT R27, desc[UR4][R16.64+0x3] ;  /* 0x00000304101b7981 */ /* 0x000f22000c1e9100 */
[----:B------:R-:W-:Y:S01]  /*1c20*/  VIADD R29, R22, 0x8 ;  /* 0x00000008161d7836 */ /* 0x000fe20000000000 */
[----:B--2---:R-:W-:-:S04]  /*1c30*/  SHF.L.U32 R25, R19, R22, RZ ;  /* 0x0000001613197219 */ /* 0x004fc800000006ff */
[----:B---3--:R-:W-:-:S04]  /*1c40*/  SHF.L.U32 R23, R18, R29, RZ ;  /* 0x0000001d12177219 */ /* 0x008fc800000006ff */
[----:B------:R-:W-:Y:S01]  /*1c50*/  LOP3.LUT R23, R23, R25, R24, 0xfe, !PT ;  /* 0x0000001917177212 */ /* 0x000fe200078efe18 */
[----:B------:R-:W-:Y:S01]  /*1c60*/  VIADD R25, R12, 0x4 ;  /* 0x000000040c197836 */ /* 0x000fe20000000000 */
[----:B------:R0:W2:Y:S01]  /*1c70*/  LDG.E.U8.CONSTANT R24, desc[UR4][R16.64+0x2] ;  /* 0x0000020410187981 */ /* 0x0000a2000c1e9100 */
[----:B------:R-:W-:-:S03]  /*1c80*/  SHF.L.U64.HI R28, R18, R29, RZ ;  /* 0x0000001d121c7219 */ /* 0x000fc600000102ff */
[----:B------:R-:W-:Y:S02]  /*1c90*/  IADD3 R18, P0, P1, R2, R13, R25 ;  /* 0x0000000d02127210 */ /* 0x000fe4000791e019 */
[----:B------:R-:W-:Y:S02]  /*1ca0*/  SHF.L.U64.HI R26, R19, R22, RZ ;  /* 0x00000016131a7219 */ /* 0x000fe400000102ff */
[----:B------:R-:W-:Y:S02]  /*1cb0*/  IADD3.X R19, PT, PT, R4, RZ, RZ, P0, P1 ;  /* 0x000000ff04137210 */ /* 0x000fe400007e24ff */
[----:B------:R-:W-:-:S03]  /*1cc0*/  LOP3.LUT R28, R28, R26, R21, 0xfe, !PT ;  /* 0x0000001a1c1c7212 */ /* 0x000fc600078efe15 */
[----:B------:R-:W3:Y:S04]  /*1cd0*/  LDG.E.U8.CONSTANT R26, desc[UR4][R18.64] ;  /* 0x00000004121a7981 */ /* 0x000ee8000c1e9100 */
[----:B------:R-:W5:Y:S01]  /*1ce0*/  LDG.E.U8.CONSTANT R21, desc[UR4][R18.64+0x1] ;  /* 0x0000010412157981 */ /* 0x000f62000c1e9100 */
[----:B0-----:R-:W-:Y:S02]  /*1cf0*/  VIADD R17, R22, 0x10 ;  /* 0x0000001016117836 */ /* 0x001fe40000000000 */
[----:B------:R-:W-:-:S03]  /*1d00*/  IMAD.SHL.U32 R25, R25, 0x8, RZ ;  /* 0x0000000819197824 */ /* 0x000fc600078e00ff */
[CC--:B--2---:R-:W-:Y:S02]  /*1d10*/  SHF.L.U64.HI R29, R24.reuse, R17.reuse, RZ ;  /* 0x00000011181d7219 */ /* 0x0c4fe400000102ff */
[----:B------:R-:W-:Y:S01]  /*1d20*/  SHF.L.U32 R24, R24, R17, RZ ;  /* 0x0000001118187219 */ /* 0x000fe200000006ff */
[----:B------:R-:W-:-:S05]  /*1d30*/  VIADD R17, R22, 0x18 ;  /* 0x0000001816117836 */ /* 0x000fca0000000000 */
[CC--:B----4-:R-:W-:Y:S02]  /*1d40*/  SHF.L.U32 R16, R27.reuse, R17.reuse, RZ ;  /* 0x000000111b107219 */ /* 0x0d0fe400000006ff */
[----:B------:R-:W-:-:S04]  /*1d50*/  SHF.L.U64.HI R17, R27, R17, RZ ;  /* 0x000000111b117219 */ /* 0x000fc800000102ff */
[----:B------:R-:W-:Y:S02]  /*1d60*/  LOP3.LUT R28, R17, R29, R28, 0xfe, !PT ;  /* 0x0000001d111c7212 */ /* 0x000fe400078efe1c */
[CC--:B---3--:R-:W-:Y:S02]  /*1d70*/  SHF.L.U64.HI R17, R26.reuse, R25.reuse, RZ ;  /* 0x000000191a117219 */ /* 0x0c8fe400000102ff */
[----:B------:R-:W-:Y:S01]  /*1d80*/  SHF.L.U32 R25, R26, R25, RZ ;  /* 0x000000191a197219 */ /* 0x000fe200000006ff */
[----:B------:R-:W-:Y:S01]  /*1d90*/  VIADD R26, R22, 0x28 ;  /* 0x00000028161a7836 */ /* 0x000fe20000000000 */
[----:B------:R-:W-:Y:S02]  /*1da0*/  LOP3.LUT R23, R16, R24, R23, 0xfe, !PT ;  /* 0x0000001810177212 */ /* 0x000fe400078efe17 */
[----:B------:R-:W2:Y:S02]  /*1db0*/  LDG.E.U8.CONSTANT R16, desc[UR4][R18.64+0x2] ;  /* 0x0000020412107981 */ /* 0x000ea4000c1e9100 */
[----:B-----5:R-:W-:-:S04]  /*1dc0*/  SHF.L.U32 R24, R21, R26, RZ ;  /* 0x0000001a15187219 */ /* 0x020fc800000006ff */
[----:B------:R-:W-:Y:S02]  /*1dd0*/  LOP3.LUT R24, R24, R25, R23, 0xfe, !PT ;  /* 0x0000001918187212 */ /* 0x000fe400078efe17 */
[----:B------:R-:W3:Y:S01]  /*1de0*/  LDG.E.U8.CONSTANT R23, desc[UR4][R18.64+0x3] ;  /* 0x0000030412177981 */ /* 0x000ee2000c1e9100 */
[----:B------:R-:W-:Y:S01]  /*1df0*/  SHF.L.U64.HI R26, R21, R26, RZ ;  /* 0x0000001a151a7219 */ /* 0x000fe200000102ff */
[C---:B------:R-:W-:Y:S02]  /*1e00*/  VIADD R21, R22.reuse, 0x30 ;  /* 0x0000003016157836 */ /* 0x040fe40000000000 */
[----:B------:R-:W-:Y:S01]  /*1e10*/  VIADD R22, R22, 0x38 ;  /* 0x0000003816167836 */ /* 0x000fe20000000000 */
[----:B------:R-:W-:Y:S01]  /*1e20*/  LOP3.LUT R28, R26, R17, R28, 0xfe, !PT ;  /* 0x000000111a1c7212 */ /* 0x000fe200078efe1c */
[----:B------:R-:W-:Y:S01]  /*1e30*/  VIADD R12, R12, 0x8 ;  /* 0x000000080c0c7836 */ /* 0x000fe20000000000 */
[----:B------:R-:W-:Y:S02]  /*1e40*/  PLOP3.LUT P0, PT, PT, PT, PT, 0x8, 0x80 ;  /* 0x000000000080781c */ /* 0x000fe40003f0e170 */
[----:B--2---:R-:W-:-:S02]  /*1e50*/  SHF.L.U64.HI R26, R16, R21, RZ ;  /* 0x00000015101a7219 */ /* 0x004fc400000102ff */
[----:B------:R-:W-:Y:S02]  /*1e60*/  SHF.L.U32 R16, R16, R21, RZ ;  /* 0x0000001510107219 */ /* 0x000fe400000006ff */
[CC--:B---3--:R-:W-:Y:S02]  /*1e70*/  SHF.L.U32 R17, R23.reuse, R22.reuse, RZ ;  /* 0x0000001617117219 */ /* 0x0c8fe400000006ff */
[----:B------:R-:W-:Y:S02]  /*1e80*/  SHF.L.U64.HI R21, R23, R22, RZ ;  /* 0x0000001617157219 */ /* 0x000fe400000102ff */
[----:B------:R-:W-:Y:S02]  /*1e90*/  LOP3.LUT R24, R17, R16, R24, 0xfe, !PT ;  /* 0x0000001011187212 */ /* 0x000fe400078efe18 */
[----:B------:R-:W-:-:S07]  /*1ea0*/  LOP3.LUT R21, R21, R26, R28, 0xfe, !PT ;  /* 0x0000001a15157212 */ /* 0x000fce00078efe1c */
.L_x_1445:
[----:B------:R-:W-:Y:S05]  /*1eb0*/  BSYNC.RECONVERGENT B5 ;  /* 0x0000000000057941 */ /* 0x000fea0003800200 */
.L_x_1444:
[----:B------:R-:W-:-:S13]  /*1ec0*/  ISETP.NE.OR P0, PT, R12, R11, P0 ;  /* 0x0000000b0c00720c */ /* 0x000fda0000705670 */
[----:B------:R-:W-:Y:S05]  /*1ed0*/  @!P0 BREAK.RELIABLE B3 ;  /* 0x0000000000038942 */ /* 0x000fea0003800100 */
[----:B------:R-:W-:Y:S05]  /*1ee0*/  @!P0 BRA `(.L_x_1438) ;  /* 0x0000000000688947 */ /* 0x000fea0003800000 */
.L_x_1440:
[----:B------:R-:W-:Y:S05]  /*1ef0*/  BSYNC.RELIABLE B3 ;  /* 0x0000000000037941 */ /* 0x000fea0003800100 */
.L_x_1439:
        /* <DEDUP_REMOVED lines=18> */
[----:B----4-:R-:W-:Y:S02]  /*2020*/  SHF.L.U64.HI R16, R18, R23, RZ ;  /* 0x0000001712107219 */ /* 0x010fe400000102ff */
[----:B-----5:R-:W-:Y:S02]  /*2030*/  SHF.L.U32 R17, R22, R19, RZ ;  /* 0x0000001316117219 */ /* 0x020fe400000006ff */
[----:B------:R-:W-:Y:S02]  /*2040*/  SHF.L.U32 R23, R18, R23, RZ ;  /* 0x0000001712177219 */ /* 0x000fe400000006ff */
[----:B------:R-:W-:Y:S02]  /*2050*/  SHF.L.U64.HI R19, R22, R19, RZ ;  /* 0x0000001316137219 */ /* 0x000fe400000102ff */
[----:B------:R-:W-:Y:S02]  /*2060*/  LOP3.LUT R24, R17, R23, R24, 0xfe, !PT ;  /* 0x0000001711187212 */ /* 0x000fe400078efe18 */
[----:B------:R-:W-:Y:S01]  /*2070*/  LOP3.LUT R21, R19, R16, R21, 0xfe, !PT ;  /* 0x0000001013157212 */ /* 0x000fe200078efe15 */
[----:B------:R-:W-:Y:S06]  /*2080*/  @P0 BRA `(.L_x_1439) ;  /* 0xfffffffc009c0947 */ /* 0x000fec000383ffff */
.L_x_1438:
[----:B------:R-:W-:Y:S05]  /*2090*/  BSYNC.RECONVERGENT B4 ;  /* 0x0000000000047941 */ /* 0x000fea0003800200 */
.L_x_1437:
[----:B------:R0:W5:Y:S01]  /*20a0*/  LDG.E.CONSTANT R12, desc[UR4][R14.64+0x4] ;  /* 0x000004040e0c7981 */ /* 0x000162000c1e9900 */
[----:B------:R-:W-:Y:S01]  /*20b0*/  ISETP.NE.AND P1, PT, R20, RZ, PT ;  /* 0x000000ff1400720c */ /* 0x000fe20003f25270 */
[----:B------:R-:W-:Y:S01]  /*20c0*/  IMAD.MOV.U32 R16, RZ, RZ, -0x1 ;  /* 0xffffffffff107424 */ /* 0x000fe200078e00ff */
[----:B------:R-:W-:Y:S01]  /*20d0*/  BSSY.RECONVERGENT B3, `(.L_x_1446) ;  /* 0x000001d000037945 */ /* 0x000fe20003800200 */
[----:B------:R-:W-:Y:S02]  /*20e0*/  ISETP.GT.U32.AND P0, PT, R8, 0x3f, PT ;  /* 0x0000003f0800780c */ /* 0x000fe40003f04070 */
[----:B------:R-:W-:Y:S02]  /*20f0*/  LOP3.LUT R10, R10, 0x7, RZ, 0xc0, !PT ;  /* 0x000000070a0a7812 */ /* 0x000fe400078ec0ff */
[----:B------:R-:W-:-:S04]  /*2100*/  SHF.L.U32 R16, R16, R9, RZ ;  /* 0x0000000910107219 */ /* 0x000fc800000006ff */
[----:B------:R-:W-:Y:S02]  /*2110*/  LOP3.LUT R16, RZ, R16, RZ, 0x33, !PT ;  /* 0x00000010ff107212 */ /* 0x000fe400078e33ff */
[----:B0-----:R-:W-:Y:S05]  /*2120*/  @!P1 BRA `(.L_x_1447) ;  /* 0x00000000005c9947 */ /* 0x001fea0003800000 */
        /* <DEDUP_REMOVED lines=23> */
.L_x_1447:
[----:B------:R-:W-:Y:S05]  /*22a0*/  BSYNC.RECONVERGENT B3 ;  /* 0x0000000000037941 */ /* 0x000fea0003800200 */
.L_x_1446:
[----:B------:R-:W-:Y:S02]  /*22b0*/  SEL R9, R16, 0xffffffff, !P0 ;  /* 0xffffffff10097807 */ /* 0x000fe40004000000 */
[----:B------:R-:W-:-:S04]  /*22c0*/  SHF.R.U64 R10, R24, R10, R21 ;  /* 0x0000000a180a7219 */ /* 0x000fc80000001215 */
[----:B------:R-:W-:-:S05]  /*22d0*/  LOP3.LUT R9, R10, R9, RZ, 0xc0, !PT ;  /* 0x000000090a097212 */ /* 0x000fca00078ec0ff */
[----:B-----5:R-:W-:-:S07]  /*22e0*/  IMAD.IADD R12, R9, 0x1, R12 ;  /* 0x00000001090c7824 */ /* 0x020fce00078e020c */
.L_x_1427:
[----:B------:R-:W-:Y:S05]  /*22f0*/  BSYNC.RECONVERGENT B0 ;  /* 0x0000000000007941 */ /* 0x000fea0003800200 */
.L_x_1425:
[----:B------:R-:W-:Y:S02]  /*2300*/  VIADD R7, R7, 0x1 ;  /* 0x0000000107077836 */ /* 0x000fe40000000000 */
[----:B-----5:R-:W-:-:S03]  /*2310*/  IMAD.IADD R5, R12, 0x1, R5 ;  /* 0x000000010c057824 */ /* 0x020fc600078e0205 */
[----:B------:R-:W-:-:S13]  /*2320*/  ISETP.NE.AND P0, PT, R7, R3, PT ;  /* 0x000000030700720c */ /* 0x000fda0003f05270 */
[----:B------:R-:W-:Y:S05]  /*2330*/  @P0 BRA `(.L_x_1448) ;  /* 0xffffffe800f00947 */ /* 0x000fea000383ffff */
[----:B------:R-:W-:Y:S05]  /*2340*/  BSYNC.RECONVERGENT B1 ;  /* 0x0000000000017941 */ /* 0x000fea0003800200 */
.L_x_1424:
[----:B------:R-:W-:Y:S05]  /*2350*/  BSYNC.RECONVERGENT B2 ;  /* 0x0000000000027941 */ /* 0x000fea0003800200 */
.L_x_1423:
[----:B------:R-:W-:Y:S05]  /*2360*/  BRA `(.L_x_1401) ;  /* 0x0000000c00b87947 */ /* 0x000fea0003800000 */
.L_x_1399:
        /* <DEDUP_REMOVED lines=17> */
[----:B-----5:R-:W-:-:S09]  /*2480*/  IMAD.MOV.U32 R5, RZ, RZ, RZ ;  /* 0x000000ffff057224 */ /* 0x020fd200078e00ff */
        /* <DEDUP_REMOVED lines=8> */
.L_x_1457:
        /* <DEDUP_REMOVED lines=30> */
.L_x_1456:
[----:B------:R-:W-:Y:S05]  /*26f0*/  BSYNC.RECONVERGENT B3 ;  /* 0x0000000000037941 */ /* 0x000fea0003800200 */
.L_x_1455:
        /* <DEDUP_REMOVED lines=19> */
.L_x_1459:
[----:B------:R-:W-:Y:S05]  /*2830*/  BSYNC.RECONVERGENT B3 ;  /* 0x0000000000037941 */ /* 0x000fea0003800200 */
.L_x_1458:
[----:B------:R-:W-:-:S13]  /*2840*/  ISETP.NE.OR P0, PT, R3, R10, P0 ;  /* 0x0000000a0300720c */ /* 0x000fda0000705670 */
[----:B------:R-:W-:Y:S05]  /*2850*/  @!P0 BRA `(.L_x_1460) ;  /* 0x0000000000288947 */ /* 0x000fea0003800000 */
.L_x_1454:
        /* <DEDUP_REMOVED lines=10> */
.L_x_1460:
[----:B------:R-:W-:Y:S05]  /*2900*/  BSYNC.RECONVERGENT B2 ;  /* 0x0000000000027941 */ /* 0x000fea0003800200 */
.L_x_1453:
[----:B------:R-:W-:-:S07]  /*2910*/  IMAD.WIDE.U32 R8, R5, 0x4, RZ ;  /* 0x0000000405087825 */ /* 0x000fce00078e00ff */
.L_x_1452:
[----:B------:R-:W-:Y:S05]  /*2920*/  BSYNC.RECONVERGENT B1 ;  /* 0x0000000000017941 */ /* 0x000fea0003800200 */
.L_x_1451:
[----:B------:R-:W-:-:S05]  /*2930*/  IADD3 R2, P0, PT, R8, R2, RZ ;  /* 0x0000000208027210 */ /* 0x000fca0007f1e0ff */
[----:B------:R-:W-:-:S05]  /*2940*/  IMAD.X R3, R9, 0x1, R4, P0 ;  /* 0x0000000109037824 */ /* 0x000fca00000e0604 */
[----:B------:R-:W2:Y:S04]  /*2950*/  LDG.E.U8.CONSTANT R4, desc[UR4][R2.64] ;  /* 0x0000000402047981 */ /* 0x000ea8000c1e9100 */
[----:B-----5:R-:W2:Y:S04]  /*2960*/  LDG.E.U8.CONSTANT R5, desc[UR4][R2.64+0x1] ;  /* 0x0000010402057981 */ /* 0x020ea8000c1e9100 */
[----:B------:R-:W3:Y:S04]  /*2970*/  LDG.E.U8.CONSTANT R6, desc[UR4][R2.64+0x2] ;  /* 0x0000020402067981 */ /* 0x000ee8000c1e9100 */
[----:B------:R-:W3:Y:S01]  /*2980*/  LDG.E.U8.CONSTANT R7, desc[UR4][R2.64+0x3] ;  /* 0x0000030402077981 */ /* 0x000ee2000c1e9100 */
[----:B--2---:R-:W-:-:S02]  /*2990*/  IMAD R5, R5, 0x100, R4 ;  /* 0x0000010005057824 */ /* 0x004fc400078e0204 */
[----:B---3--:R-:W-:-:S04]  /*29a0*/  IMAD R6, R7, 0x100, R6 ;  /* 0x0000010007067824 */ /* 0x008fc800078e0206 */
[----:B------:R-:W-:Y:S01]  /*29b0*/  IMAD.U32 R5, R6, 0x10000, R5 ;  /* 0x0001000006057824 */ /* 0x000fe200078e0005 */
[----:B------:R-:W-:Y:S06]  /*29c0*/  BRA `(.L_x_1449) ;  /* 0x00000008001c7947 */ /* 0x000fec0003800000 */
.L_x_1450:
[----:B------:R-:W0:Y:S02]  /*29d0*/  LDC.64 R8, c[0x0][0x398] ;  /* 0x0000e600ff087b82 */ /* 0x000e240000000a00 */
[----:B0-----:R-:W-:-:S06]  /*29e0*/  IMAD.WIDE.U32 R8, R11, 0xc, R8 ;  /* 0x0000000c0b087825 */ /* 0x001fcc00078e0008 */
[----:B------:R0:W5:Y:S01]  /*29f0*/  LDG.E.CONSTANT R8, desc[UR4][R8.64+0x4] ;  /* 0x0000040408087981 */ /* 0x000162000c1e9900 */
[----:B------:R-:W-:Y:S01]  /*2a00*/  ISETP.GE.U32.AND P0, PT, R3, 0x20, PT ;  /* 0x000000200300780c */ /* 0x000fe20003f06070 */
[----:B------:R-:W-:Y:S01]  /*2a10*/  BSSY.RECONVERGENT B1, `(.L_x_1461) ;  /* 0x000005d000017945 */ /* 0x000fe20003800200 */
[----:B------:R-:W-:Y:S01]  /*2a20*/  LOP3.LUT R3, R12, 0xff, RZ, 0xc0, !PT ;  /* 0x000000ff0c037812 */ /* 0x000fe200078ec0ff */
[----:B------:R-:W-:-:S10]  /*2a30*/  IMAD.MOV.U32 R12, RZ, RZ, RZ ;  /* 0x000000ffff0c7224 */ /* 0x000fd400078e00ff */
[----:B0-----:R-:W-:Y:S05]  /*2a40*/  @!P0 BRA `(.L_x_1462) ;  /* 0x0000000400648947 */ /* 0x001fea0003800000 */
[----:B------:R-:W-:Y:S01]  /*2a50*/  ISETP.GT.AND P0, PT, R10, RZ, PT ;  /* 0x000000ff0a00720c */ /* 0x000fe20003f04270 */
[----:B------:R-:W-:Y:S04]  /*2a60*/  BSSY.RECONVERGENT B2, `(.L_x_1462) ;  /* 0x0000057000027945 */ /* 0x000fe80003800200 */
[----:B------:R-:W-:Y:S01]  /*2a70*/  BSSY.RELIABLE B3, `(.L_x_1463) ;  /* 0x000004a000037945 */ /* 0x000fe20003800100 */
[----:B------:R-:W-:Y:S02]  /*2a80*/  IMAD.MOV.U32 R12, RZ, RZ, RZ ;  /* 0x000000ffff0c7224 */ /* 0x000fe400078e00ff */
[----:B------:R-:W-:-:S05]  /*2a90*/  IMAD.MOV.U32 R11, RZ, RZ, RZ ;  /* 0x000000ffff0b7224 */ /* 0x000fca00078e00ff */
        /* <DEDUP_REMOVED lines=8> */
.L_x_1467:
[C---:B------:R-:W-:Y:S02]  /*2b20*/  VIADD R13, R11.reuse, 0x1 ;  /* 0x000000010b0d7836 */ /* 0x040fe40000000000 */
[----:B------:R-:W-:Y:S02]  /*2b30*/  IMAD.SHL.U32 R14, R11, 0x8, RZ ;  /* 0x000000080b0e7824 */ /* 0x000fe400078e00ff */
[----:B------:R-:W-:Y:S02]  /*2b40*/  IMAD.SHL.U32 R16, R13, 0x8, RZ ;  /* 0x000000080d107824 */ /* 0x000fe400078e00ff */
[C---:B------:R-:W-:Y:S01]  /*2b50*/  VIADD R13, R11.reuse, 0x2 ;  /* 0x000000020b0d7836 */ /* 0x040fe20000000000 */
[--C-:B------:R-:W-:Y:S01]  /*2b60*/  SHF.R.U32.HI R14, RZ, R14, R7.reuse ;  /* 0x0000000eff0e7219 */ /* 0x100fe20000011607 */
[----:B------:R-:W-:Y:S01]  /*2b70*/  VIADD R15, R11, 0x3 ;  /* 0x000000030b0f7836 */ /* 0x000fe20000000000 */
[----:B------:R-:W-:Y:S01]  /*2b80*/  SHF.R.U32.HI R16, RZ, R16, R7 ;  /* 0x00000010ff107219 */ /* 0x000fe20000011607 */
[----:B------:R-:W-:Y:S01]  /*2b90*/  IMAD.SHL.U32 R18, R13, 0x8, RZ ;  /* 0x000000080d127824 */ /* 0x000fe200078e00ff */
[C---:B------:R-:W-:Y:S01]  /*2ba0*/  LOP3.LUT R13, R14.reuse, 0xff, RZ, 0xc0, !PT ;  /* 0x000000ff0e0d7812 */ /* 0x040fe200078ec0ff */
[----:B------:R-:W-:-:S02]  /*2bb0*/  IMAD.SHL.U32 R14, R14, 0x20, RZ ;  /* 0x000000200e0e7824 */ /* 0x000fc400078e00ff */
[----:B------:R-:W-:Y:S01]  /*2bc0*/  IMAD.SHL.U32 R20, R15, 0x8, RZ ;  /* 0x000000080f147824 */ /* 0x000fe200078e00ff */
[--C-:B------:R-:W-:Y:S01]  /*2bd0*/  SHF.R.U32.HI R18, RZ, R18, R7.reuse ;  /* 0x00000012ff127219 */ /* 0x100fe20000011607 */
[----:B------:R-:W-:Y:S01]  /*2be0*/  VIADD R11, R11, 0x4 ;  /* 0x000000040b0b7836 */ /* 0x000fe20000000000 */
[----:B------:R-:W-:Y:S02]  /*2bf0*/  ISETP.NE.AND P3, PT, R13, 0xff, PT ;  /* 0x000000ff0d00780c */ /* 0x000fe40003f65270 */
[C---:B------:R-:W-:Y:S01]  /*2c00*/  LOP3.LUT R13, R18.reuse, 0xff, RZ, 0xc0, !PT ;  /* 0x000000ff120d7812 */ /* 0x040fe200078ec0ff */
[----:B------:R-:W-:Y:S01]  /*2c10*/  IMAD.SHL.U32 R18, R18, 0x20, RZ ;  /* 0x0000002012127824 */ /* 0x000fe200078e00ff */
[----:B------:R-:W-:Y:S02]  /*2c20*/  LOP3.LUT R14, R14, 0x1fe0, RZ, 0xc0, !PT ;  /* 0x00001fe00e0e7812 */ /* 0x000fe400078ec0ff */
[C---:B------:R-:W-:Y:S01]  /*2c30*/  LOP3.LUT R15, R16.reuse, 0xff, RZ, 0xc0, !PT ;  /* 0x000000ff100f7812 */ /* 0x040fe200078ec0ff */
[----:B------:R-:W-:Y:S01]  /*2c40*/  IMAD.SHL.U32 R16, R16, 0x20, RZ ;  /* 0x0000002010107824 */ /* 0x000fe200078e00ff */
[----:B------:R-:W-:-:S02]  /*2c50*/  SHF.R.U32.HI R20, RZ, R20, R7 ;  /* 0x00000014ff147219 */ /* 0x000fc40000011607 */
[----:B------:R-:W-:Y:S02]  /*2c60*/  ISETP.NE.AND P2, PT, R13, 0xff, PT ;  /* 0x000000ff0d00780c */ /* 0x000fe40003f45270 */
[----:B------:R-:W-:Y:S02]  /*2c70*/  SEL R13, R14, RZ, P3 ;  /* 0x000000ff0e0d7207 */ /* 0x000fe40001800000 */
[----:B------:R-:W-:Y:S02]  /*2c80*/  ISETP.NE.AND P4, PT, R15, 0xff, PT ;  /* 0x000000ff0f00780c */ /* 0x000fe40003f85270 */
[----:B------:R-:W-:Y:S02]  /*2c90*/  ISETP.GE.AND P3, PT, R11, R9, PT ;  /* 0x000000090b00720c */ /* 0x000fe40003f66270 */
[C---:B------:R-:W-:Y:S01]  /*2ca0*/  LOP3.LUT R15, R20.reuse, 0xff, RZ, 0xc0, !PT ;  /* 0x000000ff140f7812 */ /* 0x040fe200078ec0ff */
[----:B------:R-:W-:Y:S01]  /*2cb0*/  IMAD.SHL.U32 R20, R20, 0x20, RZ ;  /* 0x0000002014147824 */ /* 0x000fe200078e00ff */
[----:B------:R-:W-:-:S02]  /*2cc0*/  LOP3.LUT R16, R16, 0x1fe0, RZ, 0xc0, !PT ;  /* 0x00001fe010107812 */ /* 0x000fc400078ec0ff */
[----:B------:R-:W-:Y:S02]  /*2cd0*/  ISETP.NE.AND P1, PT, R15, 0xff, PT ;  /* 0x000000ff0f00780c */ /* 0x000fe40003f25270 */
[----:B------:R-:W-:Y:S02]  /*2ce0*/  SEL R16, R16, RZ, P4 ;  /* 0x000000ff10107207 */ /* 0x000fe40002000000 */
[----:B------:R-:W-:Y:S02]  /*2cf0*/  LOP3.LUT R18, R18, 0x1fe0, RZ, 0xc0, !PT ;  /* 0x00001fe012127812 */ /* 0x000fe400078ec0ff */
[----:B------:R-:W-:Y:S02]  /*2d00*/  LOP3.LUT R20, R20, 0x1fe0, RZ, 0xc0, !PT ;  /* 0x00001fe014147812 */ /* 0x000fe400078ec0ff */
[----:B------:R-:W-:Y:S02]  /*2d10*/  IADD3 R12, PT, PT, R16, R12, R13 ;  /* 0x0000000c100c7210 */ /* 0x000fe40007ffe00d */
[----:B------:R-:W-:-:S02]  /*2d20*/  SEL R18, R18, RZ, P2 ;  /* 0x000000ff12127207 */ /* 0x000fc40001000000 */
[----:B------:R-:W-:-:S04]  /*2d30*/  SEL R13, R20, RZ, P1 ;  /* 0x000000ff140d7207 */ /* 0x000fc80000800000 */
[----:B------:R-:W-:Y:S01]  /*2d40*/  IADD3 R12, PT, PT, R13, R12, R18 ;  /* 0x0000000c0d0c7210 */ /* 0x000fe20007ffe012 */
[----:B------:R-:W-:Y:S06]  /*2d50*/  @!P3 BRA `(.L_x_1467) ;  /* 0xfffffffc0070b947 */ /* 0x000fec000383ffff */
.L_x_1466:
[----:B------:R-:W-:Y:S05]  /*2d60*/  BSYNC.RECONVERGENT B4 ;  /* 0x0000000000047941 */ /* 0x000fea0003800200 */
.L_x_1465:
[----:B------:R-:W-:Y:S01]  /*2d70*/  IMAD.IADD R9, R10, 0x1, -R11 ;  /* 0x000000010a097824 */ /* 0x000fe200078e0a0b */
[----:B------:R-:W-:Y:S04]  /*2d80*/  BSSY.RECONVERGENT B4, `(.L_x_1468) ;  /* 0x0000015000047945 */ /* 0x000fe80003800200 */
[----:B------:R-:W-:-:S13]  /*2d90*/  ISETP.GT.AND P1, PT, R9, 0x1, PT ;  /* 0x000000010900780c */ /* 0x000fda0003f24270 */
[----:B------:R-:W-:Y:S05]  /*2da0*/  @!P1 BRA `(.L_x_1469) ;  /* 0x0000000000489947 */ /* 0x000fea0003800000 */
[C---:B------:R-:W-:Y:S01]  /*2db0*/  VIADD R9, R11.reuse, 0x1 ;  /* 0x000000010b097836 */ /* 0x040fe20000000000 */
[----:B------:R-:W-:Y:S01]  /*2dc0*/  PLOP3.LUT P0, PT, PT, PT, PT, 0x8, 0x80 ;  /* 0x000000000080781c */ /* 0x000fe20003f0e170 */
        /* <DEDUP_REMOVED lines=16> */
.L_x_1469:
[----:B------:R-:W-:Y:S05]  /*2ed0*/  BSYNC.RECONVERGENT B4 ;  /* 0x0000000000047941 */ /* 0x000fea0003800200 */
.L_x_1468:
[----:B------:R-:W-:-:S13]  /*2ee0*/  ISETP.NE.OR P0, PT, R11, R10, P0 ;  /* 0x0000000a0b00720c */ /* 0x000fda0000705670 */
[----:B------:R-:W-:Y:S05]  /*2ef0*/  @!P0 BREAK.RELIABLE B3 ;  /* 0x0000000000038942 */ /* 0x000fea0003800100 */
[----:B------:R-:W-:Y:S05]  /*2f00*/  @!P0 BRA `(.L_x_1470) ;  /* 0x0000000000308947 */ /* 0x000fea0003800000 */
.L_x_1464:
[----:B------:R-:W-:Y:S05]  /*2f10*/  BSYNC.RELIABLE B3 ;  /* 0x0000000000037941 */ /* 0x000fea0003800100 */
.L_x_1463:
[C---:B------:R-:W-:Y:S02]  /*2f20*/  IMAD.SHL.U32 R14, R11.reuse, 0x8, RZ ;  /* 0x000000080b0e7824 */ /* 0x040fe400078e00ff */
[----:B------:R-:W-:-:S03]  /*2f30*/  VIADD R11, R11, 0x1 ;  /* 0x000000010b0b7836 */ /* 0x000fc60000000000 */
[----:B------:R-:W-:Y:S02]  /*2f40*/  SHF.R.U32.HI R14, RZ, R14, R7 ;  /* 0x0000000eff0e7219 */ /* 0x000fe40000011607 */
[----:B------:R-:W-:Y:S02]  /*2f50*/  ISETP.NE.AND P0, PT, R11, R10, PT ;  /* 0x0000000a0b00720c */ /* 0x000fe40003f05270 */
[C---:B------:R-:W-:Y:S01]  /*2f60*/  LOP3.LUT R9, R14.reuse, 0xff, RZ, 0xc0, !PT ;  /* 0x000000ff0e097812 */ /* 0x040fe200078ec0ff */
[----:B------:R-:W-:-:S03]  /*2f70*/  IMAD.SHL.U32 R14, R14, 0x20, RZ ;  /* 0x000000200e0e7824 */ /* 0x000fc600078e00ff */
[----:B------:R-:W-:Y:S02]  /*2f80*/  ISETP.NE.AND P1, PT, R9, 0xff, PT ;  /* 0x000000ff0900780c */ /* 0x000fe40003f25270 */
[----:B------:R-:W-:-:S04]  /*2f90*/  LOP3.LUT R14, R14, 0x1fe0, RZ, 0xc0, !PT ;  /* 0x00001fe00e0e7812 */ /* 0x000fc800078ec0ff */
[----:B------:R-:W-:-:S05]  /*2fa0*/  SEL R9, R14, RZ, P1 ;  /* 0x000000ff0e097207 */ /* 0x000fca0000800000 */
[----:B------:R-:W-:Y:S01]  /*2fb0*/  IMAD.IADD R12, R9, 0x1, R12 ;  /* 0x00000001090c7824 */ /* 0x000fe200078e020c */
[----:B------:R-:W-:Y:S06]  /*2fc0*/  @P0 BRA `(.L_x_1463) ;  /* 0xfffffffc00d40947 */ /* 0x000fec000383ffff */
.L_x_1470:
[----:B------:R-:W-:Y:S05]  /*2fd0*/  BSYNC.RECONVERGENT B2 ;  /* 0x0000000000027941 */ /* 0x000fea0003800200 */
.L_x_1462:
[----:B------:R-:W-:Y:S05]  /*2fe0*/  BSYNC.RECONVERGENT B1 ;  /* 0x0000000000017941 */ /* 0x000fea0003800200 */
.L_x_1461:
[----:B------:R-:W-:Y:S01]  /*2ff0*/  ISETP.NE.AND P0, PT, R3, RZ, PT ;  /* 0x000000ff0300720c */ /* 0x000fe20003f05270 */
[----:B------:R-:W-:Y:S01]  /*3000*/  BSSY.RECONVERGENT B1, `(.L_x_1471) ;  /* 0x0000022000017945 */ /* 0x000fe20003800200 */
[----:B------:R-:W-:Y:S01]  /*3010*/  LOP3.LUT R7, R6, 0x1f, RZ, 0xc0, !PT ;  /* 0x0000001f06077812 */ /* 0x000fe200078ec0ff */
[----:B------:R-:W-:-:S04]  /*3020*/  IMAD.MOV.U32 R6, RZ, RZ, RZ ;  /* 0x000000ffff067224 */ /* 0x000fc800078e00ff */
[----:B------:R-:W-:-:S06]  /*3030*/  IMAD R12, R7, R3, R12 ;  /* 0x00000003070c7224 */ /* 0x000fcc00078e020c */
[----:B------:R-:W-:Y:S05]  /*3040*/  @!P0 BRA `(.L_x_1472) ;  /* 0x0000000000748947 */ /* 0x000fea0003800000 */
[C---:B------:R-:W-:Y:S01]  /*3050*/  SHF.R.U64 R7, R12.reuse, 0x3, RZ ;  /* 0x000000030c077819 */ /* 0x040fe200000012ff */
[----:B------:R-:W-:Y:S01]  /*3060*/  BSSY.RECONVERGENT B2, `(.L_x_1473) ;  /* 0x0000014000027945 */ /* 0x000fe20003800200 */
[----:B------:R-:W-:Y:S01]  /*3070*/  LOP3.LUT R14, R12, 0x7, RZ, 0xc0, !PT ;  /* 0x000000070c0e7812 */ /* 0x000fe200078ec0ff */
[----:B------:R-:W-:Y:S01]  /*3080*/  IMAD.MOV.U32 R15, RZ, RZ, RZ ;  /* 0x000000ffff0f7224 */ /* 0x000fe200078e00ff */
[----:B------:R-:W-:Y:S02]  /*3090*/  VIMNMX.U32 R9, PT, PT, R3, 0x40, PT ;  /* 0x0000004003097848 */ /* 0x000fe40003fe0000 */
[----:B------:R-:W-:Y:S02]  /*30a0*/  CS2R R10, SRZ ;  /* 0x00000000000a7805 */ /* 0x000fe4000001ff00 */
[----:B-----5:R-:W-:Y:S02]  /*30b0*/  IADD3 R12, P0, PT, R8, R7, RZ ;  /* 0x00000007080c7210 */ /* 0x020fe40007f1e0ff */
[----:B------:R-:W-:-:S03]  /*30c0*/  IADD3 R6, PT, PT, R9, 0x7, R14 ;  /* 0x0000000709067810 */ /* 0x000fc60007ffe00e */
[----:B------:R-:W-:Y:S01]  /*30d0*/  IMAD.X R17, RZ, RZ, RZ, P0 ;  /* 0x000000ffff117224 */ /* 0x000fe200000e06ff */
[----:B------:R-:W-:-:S07]  /*30e0*/  LEA.HI R16, R6, 0xffffffff, RZ, 0x1d ;  /* 0xffffffff06107811 */ /* 0x000fce00078fe8ff */
.L_x_1474:
        /* <DEDUP_REMOVED lines=12> */
.L_x_1473:
[----:B------:R-:W-:Y:S01]  /*31b0*/  IMAD.MOV.U32 R6, RZ, RZ, -0x1 ;  /* 0xffffffffff067424 */ /* 0x000fe200078e00ff */
[----:B------:R-:W-:Y:S02]  /*31c0*/  ISETP.GT.U32.AND P0, PT, R3, 0x3f, PT ;  /* 0x0000003f0300780c */ /* 0x000fe40003f04070 */
[----:B------:R-:W-:Y:S02]  /*31d0*/  SHF.R.U64 R3, R15, R14, R10 ;  /* 0x0000000e0f037219 */ /* 0x000fe4000000120a */
[----:B------:R-:W-:-:S04]  /*31e0*/  SHF.L.U32 R6, R6, R9, RZ ;  /* 0x0000000906067219 */ /* 0x000fc800000006ff */
[----:B------:R-:W-:-:S04]  /*31f0*/  LOP3.LUT R6, RZ, R6, RZ, 0x33, !PT ;  /* 0x00000006ff067212 */ /* 0x000fc800078e33ff */
[----:B------:R-:W-:-:S04]  /*3200*/  SEL R6, R6, 0xffffffff, !P0 ;  /* 0xffffffff06067807 */ /* 0x000fc80004000000 */
[----:B------:R-:W-:-:S07]  /*3210*/  LOP3.LUT R6, R3, R6, RZ, 0xc0, !PT ;  /* 0x0000000603067212 */ /* 0x000fce00078ec0ff */
.L_x_1472:
[----:B------:R-:W-:Y:S05]  /*3220*/  BSYNC.RECONVERGENT B1 ;  /* 0x0000000000017941 */ /* 0x000fea0003800200 */
.L_x_1471:
[----:B-----5:R-:W-:-:S07]  /*3230*/  IMAD.IADD R5, R5, 0x1, R6 ;  /* 0x0000000105057824 */ /* 0x020fce00078e0206 */
.L_x_1449:
[----:B------:R-:W-:Y:S05]  /*3240*/  BSYNC.RECONVERGENT B0 ;  /* 0x0000000000007941 */ /* 0x000fea0003800200 */
.L_x_1401:
[----:B------:R-:W1:Y:S02]  /*3250*/  LDC.64 R2, c[0x0][0x3a8] ;  /* 0x0000ea00ff027b82 */ /* 0x000e640000000a00 */
[----:B-1----:R-:W-:-:S05]  /*3260*/  IMAD.WIDE R2, R0, 0x4, R2 ;  /* 0x0000000400027825 */ /* 0x002fca00078e0202 */
[----:B-----5:R-:W-:Y:S01]  /*3270*/  STG.E desc[UR4][R2.64], R5 ;  /* 0x0000000502007986 */ /* 0x020fe2000c101904 */
[----:B------:R-:W-:Y:S05]  /*3280*/  EXIT ;  /* 0x000000000000794d */ /* 0x000fea0003800000 */
.L_x_1475:
        /* <DEDUP_REMOVED lines=15> */
.L_x_1912:


//--------------------- .text._Z26decompress_gpu_rfor_kernelIjLi1EEvPKhPK13BlockMetadataIT_EPK12RFORMetadataPS3_i --------------------------
	.section	.text._Z26decompress_gpu_rfor_kernelIjLi1EEvPKhPK13BlockMetadataIT_EPK12RFORMetadataPS3_i,"ax",@progbits
	.align	128
        .global         _Z26decompress_gpu_rfor_kernelIjLi1EEvPKhPK13BlockMetadataIT_EPK12RFORMetadataPS3_i
        .type           _Z26decompress_gpu_rfor_kernelIjLi1EEvPKhPK13BlockMetadataIT_EPK12RFORMetadataPS3_i,@function
        .size           _Z26decompress_gpu_rfor_kernelIjLi1EEvPKhPK13BlockMetadataIT_EPK12RFORMetadataPS3_i,(.L_x_1913 - _Z26decompress_gpu_rfor_kernelIjLi1EEvPKhPK13BlockMetadataIT_EPK12RFORMetadataPS3_i)
        .other          _Z26decompress_gpu_rfor_kernelIjLi1EEvPKhPK13BlockMetadataIT_EPK12RFORMetadataPS3_i,@"STO_CUDA_ENTRY STV_DEFAULT"
_Z26decompress_gpu_rfor_kernelIjLi1EEvPKhPK13BlockMetadataIT_EPK12RFORMetadataPS3_i:
.text._Z26decompress_gpu_rfor_kernelIjLi1EEvPKhPK13BlockMetadataIT_EPK12RFORMetadataPS3_i:
        /* <DEDUP_REMOVED lines=10> */
[----:B-1----:R-:W2:Y:S04]  /*00a0*/  LDG.E.CONSTANT R6, desc[UR4][R8.64+0x4] ;  /* 0x0000040408067981 */ /* 0x002ea8000c1e9900 */
[----:B------:R0:W5:Y:S01]  /*00b0*/  LDG.E.CONSTANT R2, desc[UR4][R8.64] ;  /* 0x0000000408027981 */ /* 0x000162000c1e9900 */
[----:B------:R-:W-:Y:S01]  /*00c0*/  LOP3.LUT R3, R7, 0x7f, RZ, 0xc0, !PT ;  /* 0x0000007f07037812 */ /* 0x000fe200078ec0ff */
[----:B------:R-:W-:Y:S03]  /*00d0*/  BSSY.RECONVERGENT B0, `(.L_x_1476) ;  /* 0x0000124000007945 */ /* 0x000fe60003800200 */
[----:B------:R-:W-:-:S05]  /*00e0*/  SHF.R.U32.HI R10, RZ, 0x5, R3 ;  /* 0x00000005ff0a7819 */ /* 0x000fca0000011603 */
[----:B------:R-:W-:-:S05]  /*00f0*/  IMAD.SHL.U32 R5, R10, 0x8, RZ ;  /* 0x000000080a057824 */ /* 0x000fca00078e00ff */
[----:B--2---:R-:W-:-:S04]  /*0100*/  SHF.R.U32.HI R4, RZ, R5, R6 ;  /* 0x00000005ff047219 */ /* 0x004fc80000011606 */
[----:B------:R-:W-:-:S13]  /*0110*/  LOP3.LUT P0, R11, R4, 0xff, RZ, 0xc0, !PT ;  /* 0x000000ff040b7812 */ /* 0x000fda000780c0ff */
[----:B0-----:R-:W-:Y:S05]  /*0120*/  @!P0 BRA `(.L_x_1477) ;  /* 0x0000001000788947 */ /* 0x001fea0003800000 */
[----:B------:R0:W5:Y:S01]  /*0130*/  LDG.E.CONSTANT R5, desc[UR4][R8.64+0x8] ;  /* 0x0000080408057981 */ /* 0x000162000c1e9900 */
[----:B------:R-:W-:Y:S02]  /*0140*/  ISETP.NE.AND P0, PT, R11, 0xff, PT ;  /* 0x000000ff0b00780c */ /* 0x000fe40003f05270 */
[----:B------:R-:W-:-:S11]  /*0150*/  LOP3.LUT R4, R4, 0xff, RZ, 0xc0, !PT ;  /* 0x000000ff04047812 */ /* 0x000fd600078ec0ff */
[----:B0-----:R-:W-:Y:S05]  /*0160*/  @P0 BRA `(.L_x_1478) ;  /* 0x0000000400640947 */ /* 0x001fea0003800000 */
[----:B------:R-:W-:Y:S01]  /*0170*/  ISETP.GE.U32.AND P0, PT, R3, 0x20, PT ;  /* 0x000000200300780c */ /* 0x000fe20003f06070 */
[----:B------:R-:W-:Y:S01]  /*0180*/  BSSY.RECONVERGENT B1, `(.L_x_1479) ;  /* 0x000004c000017945 */ /* 0x000fe20003800200 */
[----:B------:R-:W-:-:S11]  /*0190*/  CS2R R8, SRZ ;  /* 0x0000000000087805 */ /* 0x000fd6000001ff00 */
[----:B------:R-:W-:Y:S05]  /*01a0*/  @!P0 BRA `(.L_x_1480) ;  /* 0x0000000400248947 */ /* 0x000fea0003800000 */
[----:B-----5:R-:W-:Y:S01]  /*01b0*/  IMAD.MOV R2, RZ, RZ, -R10 ;  /* 0x000000ffff027224 */ /* 0x020fe200078e0a0a */
[----:B------:R-:W-:Y:S01]  /*01c0*/  BSSY.RECONVERGENT B2, `(.L_x_1481) ;  /* 0x0000046000027945 */ /* 0x000fe20003800200 */
[----:B------:R-:W-:Y:S02]  /*01d0*/  IMAD.MOV.U32 R7, RZ, RZ, RZ ;  /* 0x000000ffff077224 */ /* 0x000fe400078e00ff */
[----:B------:R-:W-:Y:S01]  /*01e0*/  IMAD.MOV.U32 R8, RZ, RZ, RZ ;  /* 0x000000ffff087224 */ /* 0x000fe200078e00ff */
        /* <DEDUP_REMOVED lines=8> */
.L_x_1485:
        /* <DEDUP_REMOVED lines=27> */
.L_x_1484:
[----:B------:R-:W-:Y:S05]  /*0420*/  BSYNC.RECONVERGENT B3 ;  /* 0x0000000000037941 */ /* 0x000fea0003800200 */
.L_x_1483:
        /* <DEDUP_REMOVED lines=18> */
.L_x_1487:
[----:B------:R-:W-:Y:S05]  /*0550*/  BSYNC.RECONVERGENT B3 ;  /* 0x0000000000037941 */ /* 0x000fea0003800200 */
.L_x_1486:
[----:B------:R-:W-:-:S13]  /*0560*/  ISETP.NE.OR P0, PT, R2, RZ, P0 ;  /* 0x000000ff0200720c */ /* 0x000fda0000705670 */
[----:B------:R-:W-:Y:S05]  /*0570*/  @!P0 BRA `(.L_x_1488) ;  /* 0x0000000000288947 */ /* 0x000fea0003800000 */
.L_x_1482:
        /* <DEDUP_REMOVED lines=10> */
.L_x_1488:
[----:B------:R-:W-:Y:S05]  /*0620*/  BSYNC.RECONVERGENT B2 ;  /* 0x0000000000027941 */ /* 0x000fea0003800200 */
.L_x_1481:
[----:B------:R-:W-:-:S07]  /*0630*/  IMAD.WIDE.U32 R8, R8, 0x4, RZ ;  /* 0x0000000408087825 */ /* 0x000fce00078e00ff */
.L_x_1480:
[----:B------:R-:W-:Y:S05]  /*0640*/  BSYNC.RECONVERGENT B1 ;  /* 0x0000000000017941 */ /* 0x000fea0003800200 */
.L_x_1479:
[----:B------:R-:W0:Y:S02]  /*0650*/  LDCU.64 UR6, c[0x0][0x380] ;  /* 0x00007000ff0677ac */ /* 0x000e240008000a00 */
[----:B0----5:R-:W-:-:S04]  /*0660*/  IADD3 R4, P0, P1, R8, UR6, R5 ;  /* 0x0000000608047c10 */ /* 0x021fc8000f91e005 */
[----:B------:R-:W-:-:S05]  /*0670*/  IADD3.X R5, PT, PT, R9, UR7, RZ, P0, P1 ;  /* 0x0000000709057c10 */ /* 0x000fca00087e24ff */
[----:B------:R-:W2:Y:S04]  /*0680*/  LDG.E.U8.CONSTANT R2, desc[UR4][R4.64] ;  /* 0x0000000404027981 */ /* 0x000ea8000c1e9100 */
[----:B------:R-:W2:Y:S04]  /*0690*/  LDG.E.U8.CONSTANT R7, desc[UR4][R4.64+0x1] ;  /* 0x0000010404077981 */ /* 0x000ea8000c1e9100 */
[----:B------:R-:W3:Y:S04]  /*06a0*/  LDG.E.U8.CONSTANT R6, desc[UR4][R4.64+0x2] ;  /* 0x0000020404067981 */ /* 0x000ee8000c1e9100 */
[----:B------:R-:W3:Y:S01]  /*06b0*/  LDG.E.U8.CONSTANT R9, desc[UR4][R4.64+0x3] ;  /* 0x0000030404097981 */ /* 0x000ee2000c1e9100 */
[----:B--2---:R-:W-:-:S02]  /*06c0*/  IMAD R2, R7, 0x100, R2 ;  /* 0x0000010007027824 */ /* 0x004fc400078e0202 */
[----:B---3--:R-:W-:-:S04]  /*06d0*/  IMAD R9, R9, 0x100, R6 ;  /* 0x0000010009097824 */ /* 0x008fc800078e0206 */
[----:B------:R-:W-:Y:S01]  /*06e0*/  IMAD.U32 R2, R9, 0x10000, R2 ;  /* 0x0001000009027824 */ /* 0x000fe200078e0002 */
[----:B------:R-:W-:Y:S06]  /*06f0*/  BRA `(.L_x_1477) ;  /* 0x0000000c00047947 */ /* 0x000fec0003800000 */
.L_x_1478:
[----:B------:R-:W0:Y:S02]  /*0700*/  LDC.64 R8, c[0x0][0x390] ;  /* 0x0000e400ff087b82 */ /* 0x000e240000000a00 */
[----:B0-----:R-:W-:-:S06]  /*0710*/  IMAD.WIDE R8, R0, 0xc, R8 ;  /* 0x0000000c00087825 */ /* 0x001fcc00078e0208 */
[----:B------:R0:W5:Y:S01]  /*0720*/  LDG.E.CONSTANT R8, desc[UR4][R8.64+0x4] ;  /* 0x0000040408087981 */ /* 0x000162000c1e9900 */
[----:B------:R-:W-:Y:S01]  /*0730*/  ISETP.GE.U32.AND P0, PT, R3, 0x20, PT ;  /* 0x000000200300780c */ /* 0x000fe20003f06070 */
[----:B------:R-:W-:Y:S01]  /*0740*/  BSSY.RECONVERGENT B3, `(.L_x_1489) ;  /* 0x0000058000037945 */ /* 0x000fe20003800200 */
[----:B------:R-:W-:-:S11]  /*0750*/  IMAD.MOV.U32 R11, RZ, RZ, RZ ;  /* 0x000000ffff0b7224 */ /* 0x000fd600078e00ff */
[----:B0-----:R-:W-:Y:S05]  /*0760*/  @!P0 BRA `(.L_x_1490) ;  /* 0x0000000400548947 */ /* 0x001fea0003800000 */
        /* <DEDUP_REMOVED lines=13> */
.L_x_1495:
        /* <DEDUP_REMOVED lines=33> */
.L_x_1494:
[----:B------:R-:W-:Y:S05]  /*0a50*/  BSYNC.RECONVERGENT B4 ;  /* 0x0000000000047941 */ /* 0x000fea0003800200 */
.L_x_1493:
        /* <DEDUP_REMOVED lines=21> */
.L_x_1497:
[----:B------:R-:W-:Y:S05]  /*0bb0*/  BSYNC.RECONVERGENT B4 ;  /* 0x0000000000047941 */ /* 0x000fea0003800200 */
.L_x_1496:
[----:B------:R-:W-:-:S13]  /*0bc0*/  ISETP.NE.OR P0, PT, R10, RZ, P0 ;  /* 0x000000ff0a00720c */ /* 0x000fda0000705670 */
[----:B------:R-:W-:Y:S05]  /*0bd0*/  @!P0 BREAK.RELIABLE B1 ;  /* 0x0000000000018942 */ /* 0x000fea0003800100 */
[----:B------:R-:W-:Y:S05]  /*0be0*/  @!P0 BRA `(.L_x_1498) ;  /* 0x0000000000308947 */ /* 0x000fea0003800000 */
.L_x_1492:
[----:B------:R-:W-:Y:S05]  /*0bf0*/  BSYNC.RELIABLE B1 ;  /* 0x0000000000017941 */ /* 0x000fea0003800100 */
.L_x_1491:
        /* <DEDUP_REMOVED lines=11> */
.L_x_1498:
[----:B------:R-:W-:Y:S05]  /*0cb0*/  BSYNC.RECONVERGENT B2 ;  /* 0x0000000000027941 */ /* 0x000fea0003800200 */
.L_x_1490:
[----:B------:R-:W-:Y:S05]  /*0cc0*/  BSYNC.RECONVERGENT B3 ;  /* 0x0000000000037941 */ /* 0x000fea0003800200 */
.L_x_1489:
[----:B------:R-:W-:Y:S01]  /*0cd0*/  ISETP.NE.AND P0, PT, R4, RZ, PT ;  /* 0x000000ff0400720c */ /* 0x000fe20003f05270 */
[----:B------:R-:W-:Y:S01]  /*0ce0*/  BSSY.RECONVERGENT B3, `(.L_x_1499) ;  /* 0x0000061000037945 */ /* 0x000fe20003800200 */
[----:B------:R-:W-:Y:S01]  /*0cf0*/  LOP3.LUT R7, R7, 0x1f, RZ, 0xc0, !PT ;  /* 0x0000001f07077812 */ /* 0x000fe200078ec0ff */
[----:B------:R-:W-:-:S04]  /*0d00*/  IMAD.MOV.U32 R9, RZ, RZ, RZ ;  /* 0x000000ffff097224 */ /* 0x000fc800078e00ff */
[----:B------:R-:W-:-:S06]  /*0d10*/  IMAD R7, R4, R7, R11 ;  /* 0x0000000704077224 */ /* 0x000fcc00078e020b */
[----:B------:R-:W-:Y:S05]  /*0d20*/  @!P0 BRA `(.L_x_1500) ;  /* 0x0000000400708947 */ /* 0x000fea0003800000 */
[C---:B------:R-:W-:Y:S01]  /*0d30*/  LOP3.LUT R9, R7.reuse, 0x7, RZ, 0xc0, !PT ;  /* 0x0000000707097812 */ /* 0x040fe200078ec0ff */
[----:B------:R-:W0:Y:S01]  /*0d40*/  LDCU.64 UR6, c[0x0][0x380] ;  /* 0x00007000ff0677ac */ /* 0x000e220008000a00 */
[----:B------:R-:W-:Y:S01]  /*0d50*/  VIMNMX.U32 R10, PT, PT, R4, 0x40, PT ;  /* 0x00000040040a7848 */ /* 0x000fe20003fe0000 */
[----:B------:R-:W-:Y:S01]  /*0d60*/  BSSY.RECONVERGENT B2, `(.L_x_1501) ;  /* 0x0000051000027945 */ /* 0x000fe20003800200 */
[----:B------:R-:W-:-:S03]  /*0d70*/  SHF.R.U64 R7, R7, 0x3, RZ ;  /* 0x0000000307077819 */ /* 0x000fc600000012ff */
[----:B------:R-:W-:Y:S01]  /*0d80*/  BSSY.RELIABLE B1, `(.L_x_1502) ;  /* 0x0000043000017945 */ /* 0x000fe20003800100 */
[----:B------:R-:W-:Y:S01]  /*0d90*/  IADD3 R6, PT, PT, R10, 0x7, R9 ;  /* 0x000000070a067810 */ /* 0x000fe20007ffe009 */
[----:B------:R-:W-:Y:S01]  /*0da0*/  IMAD.MOV.U32 R11, RZ, RZ, RZ ;  /* 0x000000ffff0b7224 */ /* 0x000fe200078e00ff */
[----:B-----5:R-:W-:Y:S01]  /*0db0*/  IADD3 R8, P0, P1, R8, R7, R5 ;  /* 0x0000000708087210 */ /* 0x020fe2000791e005 */
[----:B------:R-:W-:Y:S01]  /*0dc0*/  IMAD.MOV.U32 R12, RZ, RZ, RZ ;  /* 0x000000ffff0c7224 */ /* 0x000fe200078e00ff */
[----:B------:R-:W-:Y:S02]  /*0dd0*/  SHF.R.U32.HI R6, RZ, 0x3, R6 ;  /* 0x00000003ff067819 */ /* 0x000fe40000011606 */
[----:B------:R-:W-:-:S03]  /*0de0*/  IADD3.X R7, PT, PT, RZ, RZ, RZ, P0, P1 ;  /* 0x000000ffff077210 */ /* 0x000fc600007e24ff */
[----:B------:R-:W-:Y:S01]  /*0df0*/  IMAD.MOV R5, RZ, RZ, -R6 ;  /* 0x000000ffff057224 */ /* 0x000fe200078e0a06 */
[----:B0-----:R-:W-:Y:S01]  /*0e00*/  IADD3 R6, P2, PT, R8, UR6, RZ ;  /* 0x0000000608067c10 */ /* 0x001fe2000ff5e0ff */
[----:B------:R-:W-:-:S03]  /*0e10*/  IMAD.MOV.U32 R8, RZ, RZ, RZ ;  /* 0x000000ffff087224 */ /* 0x000fc600078e00ff */
        /* <DEDUP_REMOVED lines=9> */
.L_x_1506:
        /* <DEDUP_REMOVED lines=25> */
.L_x_1505:
[----:B------:R-:W-:Y:S05]  /*1040*/  BSYNC.RECONVERGENT B4 ;  /* 0x0000000000047941 */ /* 0x000fea0003800200 */
.L_x_1504:
        /* <DEDUP_REMOVED lines=18> */
.L_x_1508:
[----:B------:R-:W-:Y:S05]  /*1170*/  BSYNC.RECONVERGENT B4 ;  /* 0x0000000000047941 */ /* 0x000fea0003800200 */
.L_x_1507:
[----:B------:R-:W-:-:S13]  /*1180*/  ISETP.NE.OR P0, PT, R5, RZ, P0 ;  /* 0x000000ff0500720c */ /* 0x000fda0000705670 */
[----:B------:R-:W-:Y:S05]  /*1190*/  @!P0 BREAK.RELIABLE B1 ;  /* 0x0000000000018942 */ /* 0x000fea0003800100 */
[----:B------:R-:W-:Y:S05]  /*11a0*/  @!P0 BRA `(.L_x_1509) ;  /* 0x0000000000308947 */ /* 0x000fea0003800000 */
.L_x_1503:
[----:B------:R-:W-:Y:S05]  /*11b0*/  BSYNC.RELIABLE B1 ;  /* 0x0000000000017941 */ /* 0x000fea0003800100 */
.L_x_1502:
        /* <DEDUP_REMOVED lines=11> */
.L_x_1509:
[----:B------:R-:W-:Y:S05]  /*1270*/  BSYNC.RECONVERGENT B2 ;  /* 0x0000000000027941 */ /* 0x000fea0003800200 */
.L_x_1501:
[----:B------:R-:W-:Y:S01]  /*1280*/  IMAD.MOV.U32 R5, RZ, RZ, -0x1 ;  /* 0xffffffffff057424 */ /* 0x000fe200078e00ff */
[----:B------:R-:W-:Y:S02]  /*1290*/  ISETP.GT.U32.AND P0, PT, R4, 0x3f, PT ;  /* 0x0000003f0400780c */ /* 0x000fe40003f04070 */
[----:B------:R-:W-:Y:S02]  /*12a0*/  SHF.R.U64 R8, R8, R9, R12 ;  /* 0x0000000908087219 */ /* 0x000fe4000000120c */
[----:B------:R-:W-:-:S04]  /*12b0*/  SHF.L.U32 R10, R5, R10, RZ ;  /* 0x0000000a050a7219 */ /* 0x000fc800000006ff */
[----:B------:R-:W-:-:S04]  /*12c0*/  LOP3.LUT R4, RZ, R10, RZ, 0x33, !PT ;  /* 0x0000000aff047212 */ /* 0x000fc800078e33ff */
[----:B------:R-:W-:-:S04]  /*12d0*/  SEL R9, R4, 0xffffffff, !P0 ;  /* 0xffffffff04097807 */ /* 0x000fc80004000000 */
[----:B------:R-:W-:-:S07]  /*12e0*/  LOP3.LUT R9, R8, R9, RZ, 0xc0, !PT ;  /* 0x0000000908097212 */ /* 0x000fce00078ec0ff */
.L_x_1500:
[----:B------:R-:W-:Y:S05]  /*12f0*/  BSYNC.RECONVERGENT B3 ;  /* 0x0000000000037941 */ /* 0x000fea0003800200 */
.L_x_1499:
[----:B-----5:R-:W-:-:S07]  /*1300*/  IMAD.IADD R2, R2, 0x1, R9 ;  /* 0x0000000102027824 */ /* 0x020fce00078e0209 */
.L_x_1477:
[----:B------:R-:W-:Y:S05]  /*1310*/  BSYNC.RECONVERGENT B0 ;  /* 0x0000000000007941 */ /* 0x000fea0003800200 */
.L_x_1476:
[----:B------:R-:W-:Y:S05]  /*1320*/  WARPSYNC.ALL ;  /* 0x0000000000007948 */ /* 0x000fea0003800000 */
[----:B------:R-:W0:Y:S01]  /*1330*/  LDC.64 R4, c[0x0][0x398] ;  /* 0x0000e600ff047b82 */ /* 0x000e220000000a00 */
[----:B------:R-:W-:-:S04]  /*1340*/  IMAD R3, R0, 0x80, R3 ;  /* 0x0000008000037824 */ /* 0x000fc800078e0203 */
[----:B0-----:R-:W-:-:S05]  /*1350*/  IMAD.WIDE R4, R3, 0x4, R4 ;  /* 0x0000000403047825 */ /* 0x001fca00078e0204 */
[----:B-----5:R-:W-:Y:S01]  /*1360*/  STG.E desc[UR4][R4.64], R2 ;  /* 0x0000000204007986 */ /* 0x020fe2000c101904 */
[----:B------:R-:W-:Y:S05]  /*1370*/  EXIT ;  /* 0x000000000000794d */ /* 0x000fea0003800000 */
.L_x_1510:
        /* <DEDUP_REMOVED lines=16> */
.L_x_1913:


//--------------------- .text._Z26decompress_gpu_dfor_kernelIjLi1EEvPKhPK13BlockMetadataIT_EPK12DFORMetadataIS3_EPS3_im --------------------------
	.section	.text._Z26decompress_gpu_dfor_kernelIjLi1EEvPKhPK13BlockMetadataIT_EPK12DFORMetadataIS3_EPS3_im,"ax",@progbits
	.align	128
        .global         _Z26decompress_gpu_dfor_kernelIjLi1EEvPKhPK13BlockMetadataIT_EPK12DFORMetadataIS3_EPS3_im
        .type           _Z26decompress_gpu_dfor_kernelIjLi1EEvPKhPK13BlockMetadataIT_EPK12DFORMetadataIS3_EPS3_im,@function
        .size           _Z26decompress_gpu_dfor_kernelIjLi1EEvPKhPK13BlockMetadataIT_EPK12DFORMetadataIS3_EPS3_im,(.L_x_1914 - _Z26decompress_gpu_dfor_kernelIjLi1EEvPKhPK13BlockMetadataIT_EPK12DFORMetadataIS3_EPS3_im)
        .other          _Z26decompress_gpu_dfor_kernelIjLi1EEvPKhPK13BlockMetadataIT_EPK12DFORMetadataIS3_EPS3_im,@"STO_CUDA_ENTRY STV_DEFAULT"
_Z26decompress_gpu_dfor_kernelIjLi1EEvPKhPK13BlockMetadataIT_EPK12DFORMetadataIS3_EPS3_im:
.text._Z26decompress_gpu_dfor_kernelIjLi1EEvPKhPK13BlockMetadataIT_EPK12DFORMetadataIS3_EPS3_im:
        /* <DEDUP_REMOVED lines=13> */
[----:B------:R0:W5:Y:S01]  /*00d0*/  LDG.E.CONSTANT R7, desc[UR6][R14.64] ;  /* 0x000000060e077981 */ /* 0x000162000c1e9900 */
[----:B------:R-:W-:-:S04]  /*00e0*/  LOP3.LUT R2, R4, 0x7f, RZ, 0xc0, !PT ;  /* 0x0000007f04027812 */ /* 0x000fc800078ec0ff */
[----:B------:R-:W-:Y:S01]  /*00f0*/  ISETP.NE.AND P0, PT, R2, RZ, PT ;  /* 0x000000ff0200720c */ /* 0x000fe20003f05270 */
[----:B------:R-:W-:Y:S01]  /*0100*/  BSSY.RECONVERGENT B3, `(.L_x_1511) ;  /* 0x0000102000037945 */ /* 0x000fe20003800200 */
[----:B------:R-:W-:-:S11]  /*0110*/  SHF.R.S32.HI R0, RZ, 0x1f, R5 ;  /* 0x0000001fff007819 */ /* 0x000fd60000011405 */
[----:B0-----:R-:W-:Y:S05]  /*0120*/  @!P0 BRA `(.L_x_1512) ;  /* 0x0000000c00fc8947 */ /* 0x001fea0003800000 */
[----:B-----5:R-:W-:Y:S01]  /*0130*/  ISETP.GE.AND P0, PT, R2, R3, PT ;  /* 0x000000030200720c */ /* 0x020fe20003f06270 */
[----:B------:R-:W-:-:S12]  /*0140*/  IMAD.MOV.U32 R7, RZ, RZ, RZ ;  /* 0x000000ffff077224 */ /* 0x000fd800078e00ff */
[----:B------:R-:W-:Y:S05]  /*0150*/  @P0 BRA `(.L_x_1512) ;  /* 0x0000000c00f00947 */ /* 0x000fea0003800000 */
[----:B------:R-:W2:Y:S04]  /*0160*/  LDG.E.CONSTANT R10, desc[UR6][R8.64+0x4] ;  /* 0x00000406080a7981 */ /* 0x000ea8000c1e9900 */
[----:B------:R0:W5:Y:S01]  /*0170*/  LDG.E.CONSTANT R7, desc[UR6][R14.64+0x4] ;  /* 0x000004060e077981 */ /* 0x000162000c1e9900 */
[----:B------:R-:W-:-:S05]  /*0180*/  VIADD R11, R2, 0xffffffff ;  /* 0xffffffff020b7836 */ /* 0x000fca0000000000 */
[----:B------:R-:W-:-:S05]  /*0190*/  SHF.R.U32.HI R12, RZ, 0x5, R11 ;  /* 0x00000005ff0c7819 */ /* 0x000fca000001160b */
[----:B------:R-:W-:-:S05]  /*01a0*/  IMAD.SHL.U32 R13, R12, 0x8, RZ ;  /* 0x000000080c0d7824 */ /* 0x000fca00078e00ff */
[----:B--2---:R-:W-:-:S04]  /*01b0*/  SHF.R.U32.HI R6, RZ, R13, R10 ;  /* 0x0000000dff067219 */ /* 0x004fc8000001160a */
[----:B------:R-:W-:-:S13]  /*01c0*/  LOP3.LUT P0, R6, R6, 0xff, RZ, 0xc0, !PT ;  /* 0x000000ff06067812 */ /* 0x000fda000780c0ff */
[----:B0-----:R-:W-:Y:S05]  /*01d0*/  @!P0 BRA `(.L_x_1512) ;  /* 0x0000000c00d08947 */ /* 0x001fea0003800000 */
[----:B------:R-:W-:Y:S01]  /*01e0*/  ISETP.GE.U32.AND P0, PT, R2, 0x21, PT ;  /* 0x000000210200780c */ /* 0x000fe20003f06070 */
[----:B------:R-:W-:Y:S01]  /*01f0*/  BSSY.RECONVERGENT B2, `(.L_x_1513) ;  /* 0x0000093000027945 */ /* 0x000fe20003800200 */
[----:B------:R0:W5:Y:S02]  /*0200*/  LDG.E.CONSTANT R8, desc[UR6][R8.64+0x8] ;  /* 0x0000080608087981 */ /* 0x000164000c1e9900 */
[----:B0-----:R-:W-:-:S09]  /*0210*/  IMAD.MOV.U32 R9, RZ, RZ, RZ ;  /* 0x000000ffff097224 */ /* 0x001fd200078e00ff */
[----:B------:R-:W-:Y:S05]  /*0220*/  @!P0 BRA `(.L_x_1514) ;  /* 0x00000008003c8947 */ /* 0x000fea0003800000 */
[----:B------:R-:W-:Y:S01]  /*0230*/  VIADD R9, R12, 0xffffffff ;  /* 0xffffffff0c097836 */ /* 0x000fe20000000000 */
[----:B------:R-:W-:Y:S01]  /*0240*/  BSSY.RECONVERGENT B1, `(.L_x_1515) ;  /* 0x0000081000017945 */ /* 0x000fe20003800200 */
[----:B------:R-:W-:-:S03]  /*0250*/  IMAD.MOV.U32 R13, RZ, RZ, RZ ;  /* 0x000000ffff0d7224 */ /* 0x000fc600078e00ff */
[----:B------:R-:W-:Y:S01]  /*0260*/  ISETP.GE.U32.AND P0, PT, R9, 0x3, PT ;  /* 0x000000030900780c */ /* 0x000fe20003f06070 */
[----:B------:R-:W-:-:S12]  /*0270*/  IMAD.MOV.U32 R9, RZ, RZ, RZ ;  /* 0x000000ffff097224 */ /* 0x000fd800078e00ff */
[----:B------:R-:W-:Y:S05]  /*0280*/  @!P0 BRA `(.L_x_1516) ;  /* 0x0000000400f08947 */ /* 0x000fea0003800000 */
[----:B------:R-:W-:Y:S01]  /*0290*/  LOP3.LUT R13, R12, 0x7fffffc, RZ, 0xc0, !PT ;  /* 0x07fffffc0c0d7812 */ /* 0x000fe200078ec0ff */
[----:B------:R-:W-:Y:S01]  /*02a0*/  IMAD.SHL.U32 R14, R10, 0x20, RZ ;  /* 0x000000200a0e7824 */ /* 0x000fe200078e00ff */
[----:B------:R-:W-:Y:S01]  /*02b0*/  BSSY.RELIABLE B0, `(.L_x_1517) ;  /* 0x0000069000007945 */ /* 0x000fe20003800100 */
[----:B------:R-:W-:Y:S02]  /*02c0*/  IMAD.MOV.U32 R9, RZ, RZ, RZ ;  /* 0x000000ffff097224 */ /* 0x000fe400078e00ff */
[----:B------:R-:W-:Y:S01]  /*02d0*/  IMAD.MOV R18, RZ, RZ, -R13 ;  /* 0x000000ffff127224 */ /* 0x000fe200078e0a0d */
[----:B------:R-:W-:Y:S01]  /*02e0*/  LOP3.LUT R14, R14, 0x1fe0, RZ, 0xc0, !PT ;  /* 0x00001fe00e0e7812 */ /* 0x000fe200078ec0ff */
[----:B------:R-:W-:-:S03]  /*02f0*/  IMAD.MOV.U32 R15, RZ, RZ, 0x10 ;  /* 0x00000010ff0f7424 */ /* 0x000fc600078e00ff */
        /* <DEDUP_REMOVED lines=8> */
.L_x_1521:
        /* <DEDUP_REMOVED lines=11> */
[----:B------:R-:W-:Y:S01]  /*0430*/  IMAD.SHL.U32 R19, R19, 0x20, RZ ;  /* 0x0000002013137824 */ /* 0x000fe200078e00ff */
[----:B------:R-:W-:Y:S01]  /*0440*/  ISETP.GE.AND P1, PT, R18, -0xc, PT ;  /* 0xfffffff41200780c */ /* 0x000fe20003f26270 */
[----:B------:R-:W-:Y:S01]  /*0450*/  IMAD.SHL.U32 R21, R21, 0x20, RZ ;  /* 0x0000002015157824 */ /* 0x000fe200078e00ff */
[----:B------:R-:W-:-:S04]  /*0460*/  LOP3.LUT R17, R17, 0x1fe0, RZ, 0xc0, !PT ;  /* 0x00001fe011117812 */ /* 0x000fc800078ec0ff */
[----:B------:R-:W-:Y:S01]  /*0470*/  IADD3 R17, PT, PT, R17, R9, R14 ;  /* 0x0000000911117210 */ /* 0x000fe20007ffe00e */
[----:B------:R-:W-:Y:S01]  /*0480*/  VIADD R9, R15, 0x20 ;  /* 0x000000200f097836 */ /* 0x000fe20000000000 */
[----:B------:R-:W-:Y:S02]  /*0490*/  LOP3.LUT R21, R21, 0x1fe0, RZ, 0xc0, !PT ;  /* 0x00001fe015157812 */ /* 0x000fe400078ec0ff */
[----:B------:R-:W-:Y:S01]  /*04a0*/  IADD3 R16, PT, PT, R19, R17, R16 ;  /* 0x0000001113107210 */ /* 0x000fe20007ffe010 */
[C---:B------:R-:W-:Y:S01]  /*04b0*/  VIADD R17, R15.reuse, 0x28 ;  /* 0x000000280f117836 */ /* 0x040fe20000000000 */
[----:B------:R-:W-:Y:S01]  /*04c0*/  SHF.R.U32.HI R9, RZ, R9, R10 ;  /* 0x00000009ff097219 */ /* 0x000fe2000001160a */
[----:B------:R-:W-:Y:S01]  /*04d0*/  VIADD R19, R15, 0x38 ;  /* 0x000000380f137836 */ /* 0x000fe20000000000 */
[----:B------:R-:W-:Y:S02]  /*04e0*/  IADD3 R21, PT, PT, R21, R16, R14 ;  /* 0x0000001015157210 */ /* 0x000fe40007ffe00e */
[--C-:B------:R-:W-:Y:S01]  /*04f0*/  SHF.R.U32.HI R17, RZ, R17, R10.reuse ;  /* 0x00000011ff117219 */ /* 0x100fe2000001160a */
[----:B------:R-:W-:Y:S01]  /*0500*/  IMAD.SHL.U32 R9, R9, 0x20, RZ ;  /* 0x0000002009097824 */ /* 0x000fe200078e00ff */
[----:B------:R-:W-:-:S03]  /*0510*/  SHF.R.U32.HI R19, RZ, R19, R10 ;  /* 0x00000013ff137219 */ /* 0x000fc6000001160a */
[----:B------:R-:W-:Y:S01]  /*0520*/  IMAD.SHL.U32 R16, R17, 0x20, RZ ;  /* 0x0000002011107824 */ /* 0x000fe200078e00ff */
[----:B------:R-:W-:Y:S01]  /*0530*/  LOP3.LUT R9, R9, 0x1fe0, RZ, 0xc0, !PT ;  /* 0x00001fe009097812 */ /* 0x000fe200078ec0ff */
[----:B------:R-:W-:Y:S02]  /*0540*/  VIADD R17, R15, 0x40 ;  /* 0x000000400f117836 */ /* 0x000fe40000000000 */
[----:B------:R-:W-:Y:S01]  /*0550*/  IMAD.SHL.U32 R19, R19, 0x20, RZ ;  /* 0x0000002013137824 */ /* 0x000fe200078e00ff */
[----:B------:R-:W-:Y:S01]  /*0560*/  IADD3 R16, PT, PT, R16, R21, R9 ;  /* 0x0000001510107210 */ /* 0x000fe20007ffe009 */
[C---:B------:R-:W-:Y:S01]  /*0570*/  VIADD R9, R15.reuse, 0x48 ;  /* 0x000000480f097836 */ /* 0x040fe20000000000 */
[--C-:B------:R-:W-:Y:S01]  /*0580*/  SHF.R.U32.HI R17, RZ, R17, R10.reuse ;  /* 0x00000011ff117219 */ /* 0x100fe2000001160a */
[----:B------:R-:W-:Y:S01]  /*0590*/  VIADD R21, R15, 0x58 ;  /* 0x000000580f157836 */ /* 0x000fe20000000000 */
[----:B------:R-:W-:Y:S02]  /*05a0*/  LOP3.LUT R19, R19, 0x1fe0, RZ, 0xc0, !PT ;  /* 0x00001fe013137812 */ /* 0x000fe400078ec0ff */
[----:B------:R-:W-:Y:S01]  /*05b0*/  SHF.R.U32.HI R9, RZ, R9, R10 ;  /* 0x00000009ff097219 */ /* 0x000fe2000001160a */
[----:B------:R-:W-:Y:S01]  /*05c0*/  IMAD.SHL.U32 R17, R17, 0x20, RZ ;  /* 0x0000002011117824 */ /* 0x000fe200078e00ff */
[----:B------:R-:W-:-:S02]  /*05d0*/  IADD3 R19, PT, PT, R19, R16, R14 ;  /* 0x0000001013137210 */ /* 0x000fc40007ffe00e */
[--C-:B------:R-:W-:Y:S01]  /*05e0*/  SHF.R.U32.HI R21, RZ, R21, R10.reuse ;  /* 0x00000015ff157219 */ /* 0x100fe2000001160a */
[----:B------:R-:W-:Y:S01]  /*05f0*/  IMAD.SHL.U32 R16, R9, 0x20, RZ ;  /* 0x0000002009107824 */ /* 0x000fe200078e00ff */
[----:B------:R-:W-:Y:S01]  /*0600*/  LOP3.LUT R17, R17, 0x1fe0, RZ, 0xc0, !PT ;  /* 0x00001fe011117812 */ /* 0x000fe200078ec0ff */
[----:B------:R-:W-:Y:S02]  /*0610*/  VIADD R9, R15, 0x60 ;  /* 0x000000600f097836 */ /* 0x000fe40000000000 */
[----:B------:R-:W-:Y:S01]  /*0620*/  IMAD.SHL.U32 R21, R21, 0x20, RZ ;  /* 0x0000002015157824 */ /* 0x000fe200078e00ff */
[----:B------:R-:W-:Y:S01]  /*0630*/  IADD3 R16, PT, PT, R16, R19, R17 ;  /* 0x0000001310107210 */ /* 0x000fe20007ffe011 */
[C---:B------:R-:W-:Y:S01]  /*0640*/  VIADD R17, R15.reuse, 0x68 ;  /* 0x000000680f117836 */ /* 0x040fe20000000000 */
[----:B------:R-:W-:Y:S01]  /*0650*/  SHF.R.U32.HI R9, RZ, R9, R10 ;  /* 0x00000009ff097219 */ /* 0x000fe2000001160a */
[----:B------:R-:W-:Y:S01]  /*0660*/  VIADD R15, R15, 0x80 ;  /* 0x000000800f0f7836 */ /* 0x000fe20000000000 */
[----:B------:R-:W-:-:S02]  /*0670*/  LOP3.LUT R21, R21, 0x1fe0, RZ, 0xc0, !PT ;  /* 0x00001fe015157812 */ /* 0x000fc400078ec0ff */
[----:B------:R-:W-:Y:S01]  /*0680*/  SHF.R.U32.HI R17, RZ, R17, R10 ;  /* 0x00000011ff117219 */ /* 0x000fe2000001160a */
[----:B------:R-:W-:Y:S01]  /*0690*/  IMAD.SHL.U32 R9, R9, 0x20, RZ ;  /* 0x0000002009097824 */ /* 0x000fe200078e00ff */
[----:B------:R-:W-:-:S03]  /*06a0*/  IADD3 R21, PT, PT, R21, R16, R14 ;  /* 0x0000001015157210 */ /* 0x000fc60007ffe00e */
[----:B------:R-:W-:Y:S01]  /*06b0*/  IMAD.SHL.U32 R16, R17, 0x20, RZ ;  /* 0x0000002011107824 */ /* 0x000fe200078e00ff */
[----:B------:R-:W-:-:S04]  /*06c0*/  LOP3.LUT R9, R9, 0x1fe0, RZ, 0xc0, !PT ;  /* 0x00001fe009097812 */ /* 0x000fc800078ec0ff */
[----:B------:R-:W-:Y:S01]  /*06d0*/  IADD3 R9, PT, PT, R16, R21, R9 ;  /* 0x0000001510097210 */ /* 0x000fe20007ffe009 */
[----:B------:R-:W-:Y:S06]  /*06e0*/  @!P1 BRA `(.L_x_1521) ;  /* 0xfffffffc00249947 */ /* 0x000fec000383ffff */
.L_x_1520:
[----:B------:R-:W-:Y:S05]  /*06f0*/  BSYNC.RECONVERGENT B4 ;  /* 0x0000000000047941 */ /* 0x000fea0003800200 */
.L_x_1519:
[----:B------:R-:W-:Y:S01]  /*0700*/  IMAD.MOV R16, RZ, RZ, -R18 ;  /* 0x000000ffff107224 */ /* 0x000fe200078e0a12 */
[----:B------:R-:W-:Y:S04]  /*0710*/  BSSY.RECONVERGENT B4, `(.L_x_1522) ;  /* 0x000001f000047945 */ /* 0x000fe80003800200 */
[----:B------:R-:W-:-:S13]  /*0720*/  ISETP.GT.AND P1, PT, R16, 0x4, PT ;  /* 0x000000041000780c */ /* 0x000fda0003f24270 */
[----:B------:R-:W-:Y:S05]  /*0730*/  @!P1 BRA `(.L_x_1523) ;  /* 0x0000000000709947 */ /* 0x000fea0003800000 */
[C---:B------:R-:W-:Y:S01]  /*0740*/  VIADD R17, R15.reuse, 0xfffffff8 ;  /* 0xfffffff80f117836 */ /* 0x040fe20000000000 */
[--C-:B------:R-:W-:Y:S01]  /*0750*/  SHF.R.U32.HI R16, RZ, R15, R10.reuse ;  /* 0x0000000fff107219 */ /* 0x100fe2000001160a */
[C---:B------:R-:W-:Y:S01]  /*0760*/  VIADD R19, R15.reuse, 0x8 ;  /* 0x000000080f137836 */ /* 0x040fe20000000000 */
[----:B------:R-:W-:Y:S01]  /*0770*/  PLOP3.LUT P0, PT, PT, PT, PT, 0x8, 0x80 ;  /* 0x000000000080781c */ /* 0x000fe20003f0e170 */
        /* <DEDUP_REMOVED lines=19> */
[----:B------:R-:W-:Y:S01]  /*08b0*/  SHF.R.U32.HI R17, RZ, R17, R10 ;  /* 0x00000011ff117219 */ /* 0x000fe2000001160a */
[----:B------:R-:W-:-:S04]  /*08c0*/  IMAD.SHL.U32 R9, R9, 0x20, RZ ;  /* 0x0000002009097824 */ /* 0x000fc800078e00ff */
[----:B------:R-:W-:Y:S01]  /*08d0*/  IMAD.SHL.U32 R16, R17, 0x20, RZ ;  /* 0x0000002011107824 */ /* 0x000fe200078e00ff */
[----:B------:R-:W-:-:S04]  /*08e0*/  LOP3.LUT R9, R9, 0x1fe0, RZ, 0xc0, !PT ;  /* 0x00001fe009097812 */ /* 0x000fc800078ec0ff */
[----:B------:R-:W-:-:S07]  /*08f0*/  IADD3 R9, PT, PT, R16, R21, R9 ;  /* 0x0000001510097210 */ /* 0x000fce0007ffe009 */
.L_x_1523:
[----:B------:R-:W-:Y:S05]  /*0900*/  BSYNC.RECONVERGENT B4 ;  /* 0x0000000000047941 */ /* 0x000fea0003800200 */
.L_x_1522:
[----:B------:R-:W-:-:S13]  /*0910*/  ISETP.NE.OR P0, PT, R18, RZ, P0 ;  /* 0x000000ff1200720c */ /* 0x000fda0000705670 */
[----:B------:R-:W-:Y:S05]  /*0920*/  @!P0 BREAK.RELIABLE B0 ;  /* 0x0000000000008942 */ /* 0x000fea0003800100 */
[----:B------:R-:W-:Y:S05]  /*0930*/  @!P0 BRA `(.L_x_1516) ;  /* 0x0000000000448947 */ /* 0x000fea0003800000 */
.L_x_1518:
[----:B------:R-:W-:Y:S05]  /*0940*/  BSYNC.RELIABLE B0 ;  /* 0x0000000000007941 */ /* 0x000fea0003800100 */
.L_x_1517:
        /* <DEDUP_REMOVED lines=13> */
[----:B------:R-:W-:-:S04]  /*0a20*/  IADD3 R9, PT, PT, R17, R9, R14 ;  /* 0x0000000911097210 */ /* 0x000fc80007ffe00e */
[----:B------:R-:W-:Y:S01]  /*0a30*/  IADD3 R9, PT, PT, R19, R9, R16 ;  /* 0x0000000913097210 */ /* 0x000fe20007ffe010 */
[----:B------:R-:W-:Y:S06]  /*0a40*/  @P0 BRA `(.L_x_1517) ;  /* 0xfffffffc00c00947 */ /* 0x000fec000383ffff */
.L_x_1516:
[----:B------:R-:W-:Y:S05]  /*0a50*/  BSYNC.RECONVERGENT B1 ;  /* 0x0000000000017941 */ /* 0x000fea0003800200 */
.L_x_1515:
[----:B------:R-:W-:Y:S01]  /*0a60*/  BSSY.RECONVERGENT B0, `(.L_x_1514) ;  /* 0x000000b000007945 */ /* 0x000fe20003800200 */
[----:B------:R-:W-:Y:S02]  /*0a70*/  IMAD.SHL.U32 R13, R13, 0x8, RZ ;  /* 0x000000080d0d7824 */ /* 0x000fe400078e00ff */
[----:B------:R-:W-:-:S07]  /*0a80*/  IMAD.MOV R12, RZ, RZ, -R12 ;  /* 0x000000ffff0c7224 */ /* 0x000fce00078e0a0c */
.L_x_1524:
        /* <DEDUP_REMOVED lines=8> */
[----:B------:R-:W-:Y:S05]  /*0b10*/  BSYNC.RECONVERGENT B0 ;  /* 0x0000000000007941 */ /* 0x000fea0003800200 */
.L_x_1514:
[----:B------:R-:W-:Y:S05]  /*0b20*/  BSYNC.RECONVERGENT B2 ;  /* 0x0000000000027941 */ /* 0x000fea0003800200 */
.L_x_1513:
[----:B------:R-:W-:Y:S01]  /*0b30*/  LOP3.LUT R11, R11, 0x1f, RZ, 0xc0, !PT ;  /* 0x0000001f0b0b7812 */ /* 0x000fe200078ec0ff */
[----:B------:R-:W0:Y:S01]  /*0b40*/  LDCU.64 UR4, c[0x0][0x380] ;  /* 0x00007000ff0477ac */ /* 0x000e220008000a00 */
[C---:B------:R-:W-:Y:S01]  /*0b50*/  VIMNMX.U32 R10, PT, PT, R6.reuse, 0x40, PT ;  /* 0x00000040060a7848 */ /* 0x040fe20003fe0000 */
[----:B------:R-:W-:Y:S04]  /*0b60*/  BSSY.RECONVERGENT B0, `(.L_x_1525) ;  /* 0x0000052000007945 */ /* 0x000fe80003800200 */
[----:B------:R-:W-:Y:S01]  /*0b70*/  BSSY.RELIABLE B1, `(.L_x_1526) ;  /* 0x0000045000017945 */ /* 0x000fe20003800100 */
[----:B------:R-:W-:Y:S02]  /*0b80*/  IMAD R12, R6, R11, RZ ;  /* 0x0000000b060c7224 */ /* 0x000fe400078e02ff */
[----:B------:R-:W-:-:S02]  /*0b90*/  IMAD.MOV.U32 R16, RZ, RZ, RZ ;  /* 0x000000ffff107224 */ /* 0x000fc400078e00ff */
[----:B------:R-:W-:Y:S01]  /*0ba0*/  IMAD.MOV.U32 R14, RZ, RZ, RZ ;  /* 0x000000ffff0e7224 */ /* 0x000fe200078e00ff */
[----:B------:R-:W-:-:S04]  /*0bb0*/  LOP3.LUT R11, R12, 0x7, RZ, 0xc0, !PT ;  /* 0x000000070c0b7812 */ /* 0x000fc800078ec0ff */
[----:B------:R-:W-:Y:S01]  /*0bc0*/  IADD3 R13, PT, PT, R10, 0x7, R11 ;  /* 0x000000070a0d7810 */ /* 0x000fe20007ffe00b */
[----:B------:R-:W-:-:S03]  /*0bd0*/  IMAD.IADD R11, R12, 0x1, R9 ;  /* 0x000000010c0b7824 */ /* 0x000fc600078e0209 */
[----:B------:R-:W-:Y:S02]  /*0be0*/  SHF.R.U32.HI R13, RZ, 0x3, R13 ;  /* 0x00000003ff0d7819 */ /* 0x000fe4000001160d */
[----:B------:R-:W-:-:S03]  /*0bf0*/  SHF.R.U64 R9, R11, 0x3, RZ ;  /* 0x000000030b097819 */ /* 0x000fc600000012ff */
[----:B------:R-:W-:Y:S01]  /*0c00*/  IMAD.MOV R12, RZ, RZ, -R13 ;  /* 0x000000ffff0c7224 */ /* 0x000fe200078e0a0d */
[----:B0----5:R-:W-:Y:S01]  /*0c10*/  IADD3 R8, P1, P2, R9, UR4, R8 ;  /* 0x0000000409087c10 */ /* 0x021fe2000fa3e008 */
[----:B------:R-:W-:-:S03]  /*0c20*/  IMAD.MOV.U32 R13, RZ, RZ, RZ ;  /* 0x000000ffff0d7224 */ /* 0x000fc600078e00ff */
[----:B------:R-:W-:Y:S02]  /*0c30*/  ISETP.GE.AND P0, PT, R12, RZ, PT ;  /* 0x000000ff0c00720c */ /* 0x000fe40003f06270 */
[----:B------:R-:W-:-:S11]  /*0c40*/  IADD3.X R9, PT, PT, RZ, UR5, RZ, P1, P2 ;  /* 0x00000005ff097c10 */ /* 0x000fd60008fe44ff */
[----:B------:R-:W-:Y:S05]  /*0c50*/  @P0 BRA `(.L_x_1527) ;  /* 0x0000000000d80947 */ /* 0x000fea0003800000 */
[----:B------:R-:W-:Y:S01]  /*0c60*/  IMAD.MOV R15, RZ, RZ, -R12 ;  /* 0x000000ffff0f7224 */ /* 0x000fe200078e0a0c */
[----:B------:R-:W-:Y:S01]  /*0c70*/  BSSY.RECONVERGENT B2, `(.L_x_1528) ;  /* 0x000001e000027945 */ /* 0x000fe20003800200 */
[----:B------:R-:W-:-:S03]  /*0c80*/  PLOP3.LUT P0, PT, PT, PT, PT, 0x80, 0x8 ;  /* 0x000000000008781c */ /* 0x000fc60003f0f070 */
[----:B------:R-:W-:-:S13]  /*0c90*/  ISETP.GT.AND P1, PT, R15, 0x3, PT ;  /* 0x000000030f00780c */ /* 0x000fda0003f24270 */
[----:B------:R-:W-:Y:S05]  /*0ca0*/  @!P1 BRA `(.L_x_1529) ;  /* 0x0000000000689947 */ /* 0x000fea0003800000 */
[----:B------:R-:W-:-:S13]  /*0cb0*/  PLOP3.LUT P0, PT, PT, PT, PT, 0x8, 0x80 ;  /* 0x000000000080781c */ /* 0x000fda0003f0e170 */
.L_x_1530:
        /* <DEDUP_REMOVED lines=25> */
.L_x_1529:
[----:B------:R-:W-:Y:S05]  /*0e50*/  BSYNC.RECONVERGENT B2 ;  /* 0x0000000000027941 */ /* 0x000fea0003800200 */
.L_x_1528:
        /* <DEDUP_REMOVED lines=18> */
.L_x_1532:
[----:B------:R-:W-:Y:S05]  /*0f80*/  BSYNC.RECONVERGENT B2 ;  /* 0x0000000000027941 */ /* 0x000fea0003800200 */
.L_x_1531:
[----:B------:R-:W-:-:S13]  /*0f90*/  ISETP.NE.OR P0, PT, R12, RZ, P0 ;  /* 0x000000ff0c00720c */ /* 0x000fda0000705670 */
[----:B------:R-:W-:Y:S05]  /*0fa0*/  @!P0 BREAK.RELIABLE B1 ;  /* 0x0000000000018942 */ /* 0x000fea0003800100 */
[----:B------:R-:W-:Y:S05]  /*0fb0*/  @!P0 BRA `(.L_x_1533) ;  /* 0x0000000000308947 */ /* 0x000fea0003800000 */
.L_x_1527:
[----:B------:R-:W-:Y:S05]  /*0fc0*/  BSYNC.RELIABLE B1 ;  /* 0x0000000000017941 */ /* 0x000fea0003800100 */
.L_x_1526:
        /* <DEDUP_REMOVED lines=11> */
.L_x_1533:
[----:B------:R-:W-:Y:S05]  /*1080*/  BSYNC.RECONVERGENT B0 ;  /* 0x0000000000007941 */ /* 0x000fea0003800200 */
.L_x_1525:
        /* <DEDUP_REMOVED lines=8> */
[----:B------:R-:W-:-:S07]  /*1110*/  IMAD.IADD R7, R7, 0x1, R6 ;  /* 0x0000000107077824 */ /* 0x000fce00078e0206 */
.L_x_1512:
[----:B------:R-:W-:Y:S05]  /*1120*/  BSYNC.RECONVERGENT B3 ;  /* 0x0000000000037941 */ /* 0x000fea0003800200 */
.L_x_1511:
[----:B------:R-:W-:Y:S05]  /*1130*/  WARPSYNC.ALL ;  /* 0x0000000000007948 */ /* 0x000fea0003800000 */
[----:B------:R-:W0:Y:S01]  /*1140*/  S2UR UR8, SR_CgaCtaId ;  /* 0x00000000000879c3 */ /* 0x000e220000008800 */
[----:B------:R-:W-:Y:S01]  /*1150*/  ISETP.GT.U32.AND P0, PT, R4, 0x7f, PT ;  /* 0x0000007f0400780c */ /* 0x000fe20003f04070 */
[----:B------:R-:W-:Y:S02]  /*1160*/  UMOV UR5, 0x400 ;  /* 0x0000040000057882 */ /* 0x000fe40000000000 */
[----:B0-----:R-:W-:-:S06]  /*1170*/  ULEA UR4, UR8, UR5, 0x18 ;  /* 0x0000000508047291 */ /* 0x001fcc000f8ec0ff */
[----:B------:R-:W-:-:S05]  /*1180*/  LEA R6, R4, UR4, 0x2 ;  /* 0x0000000404067c11 */ /* 0x000fca000f8e10ff */
[----:B-----5:R0:W-:Y:S01]  /*1190*/  @!P0 STS [R6], R7 ;  /* 0x0000000706008388 */ /* 0x0201e20000000800 */
[----:B------:R-:W-:Y:S06]  /*11a0*/  BAR.SYNC.DEFER_BLOCKING 0x0 ;  /* 0x0000000000007b1d */ /* 0x000fec0000010000 */
[----:B------:R-:W-:Y:S05]  /*11b0*/  @P0 BRA `(.L_x_1534) ;  /* 0x0000000800280947 */ /* 0x000fea0003800000 */
[----:B------:R-:W-:-:S13]  /*11c0*/  ISETP.GT.AND P0, PT, R3, 0x7f, PT ;  /* 0x0000007f0300780c */ /* 0x000fda0003f04270 */
[----:B------:R-:W-:Y:S05]  /*11d0*/  @P0 BRA `(.L_x_1535) ;  /* 0x0000000400180947 */ /* 0x000fea0003800000 */
[CC--:B------:R-:W-:Y:S01]  /*11e0*/  ISETP.GE.AND P1, PT, R4.reuse, R3.reuse, PT ;  /* 0x000000030400720c */ /* 0x0c0fe20003f26270 */
[----:B0-----:R-:W-:Y:S01]  /*11f0*/  IMAD.MOV.U32 R7, RZ, RZ, RZ ;  /* 0x000000ffff077224 */ /* 0x001fe200078e00ff */
[----:B------:R-:W-:Y:S01]  /*1200*/  UIADD3 UR4, UPT, UPT, UR5, 0x200, URZ ;  /* 0x0000020005047890 */ /* 0x000fe2000fffe0ff */
[C---:B------:R-:W-:Y:S01]  /*1210*/  ISETP.GE.AND P0, PT, R4.reuse, R3, PT ;  /* 0x000000030400720c */ /* 0x040fe20003f06270 */
[----:B------:R-:W-:Y:S02]  /*1220*/  IMAD.MOV.U32 R9, RZ, RZ, RZ ;  /* 0x000000ffff097224 */ /* 0x000fe400078e00ff */
[----:B------:R-:W-:Y:S01]  /*1230*/  ULEA UR4, UR8, UR4, 0x18 ;  /* 0x0000000408047291 */ /* 0x000fe2000f8ec0ff */
[C---:B------:R-:W-:Y:S02]  /*1240*/  ISETP.NE.AND P3, PT, R4.reuse, RZ, !P0 ;  /* 0x000000ff0400720c */ /* 0x040fe40004765270 */
[----:B------:R-:W-:-:S03]  /*1250*/  ISETP.GT.U32.AND P2, PT, R4, 0x1, !P0 ;  /* 0x000000010400780c */ /* 0x000fc60004744070 */
[----:B------:R-:W-:Y:S01]  /*1260*/  LEA R8, R4, UR4, 0x2 ;  /* 0x0000000404087c11 */ /* 0x000fe2000f8e10ff */
[----:B------:R-:W0:Y:S01]  /*1270*/  @!P1 LDS R7, [R6] ;  /* 0x0000000006079984 */ /* 0x000e220000000800 */
[----:B------:R-:W-:Y:S05]  /*1280*/  WARPSYNC.ALL ;  /* 0x0000000000007948 */ /* 0x000fea0003800000 */
[----:B0-----:R-:W-:Y:S01]  /*1290*/  STS [R8], R7 ;  /* 0x0000000708007388 */ /* 0x001fe20000000800 */
[----:B------:R-:W-:Y:S06]  /*12a0*/  BAR.SYNC.DEFER_BLOCKING 0x0 ;  /* 0x0000000000007b1d */ /* 0x000fec0000010000 */
[----:B------:R-:W-:Y:S02]  /*12b0*/  @P3 LDS R9, [R8+-0x4] ;  /* 0xfffffc0008093984 */ /* 0x000fe40000000800 */
[----:B------:R-:W-:Y:S06]  /*12c0*/  BAR.SYNC.DEFER_BLOCKING 0x0 ;  /* 0x0000000000007b1d */ /* 0x000fec0000010000 */
[----:B------:R-:W0:Y:S02]  /*12d0*/  @P3 LDS R10, [R8] ;  /* 0x00000000080a3984 */ /* 0x000e240000000800 */
[----:B0-----:R-:W-:-:S02]  /*12e0*/  @P3 IMAD.IADD R9, R10, 0x1, R9 ;  /* 0x000000010a093824 */ /* 0x001fc400078e0209 */
[----:B------:R-:W-:-:S03]  /*12f0*/  IMAD.MOV.U32 R10, RZ, RZ, RZ ;  /* 0x000000ffff0a7224 */ /* 0x000fc600078e00ff */
[----:B------:R-:W-:Y:S01]  /*1300*/  @P3 STS [R8], R9 ;  /* 0x0000000908003388 */ /* 0x000fe20000000800 */
[----:B------:R-:W-:Y:S01]  /*1310*/  BAR.SYNC.DEFER_BLOCKING 0x0 ;  /* 0x0000000000007b1d */ /* 0x000fe20000010000 */
[----:B------:R-:W-:-:S05]  /*1320*/  ISETP.GT.U32.AND P3, PT, R4, 0x3, !P0 ;  /* 0x000000030400780c */ /* 0x000fca0004764070 */
        /* <DEDUP_REMOVED lines=23> */
[C---:B------:R-:W-:Y:S02]  /*14a0*/  ISETP.GT.U32.AND P2, PT, R4.reuse, 0x1f, !P0 ;  /* 0x0000001f0400780c */ /* 0x040fe40004744070 */
[----:B------:R-:W-:-:S03]  /*14b0*/  ISETP.GT.U32.AND P0, PT, R4, 0x3f, !P0 ;  /* 0x0000003f0400780c */ /* 0x000fc60004704070 */
[----:B------:R-:W-:Y:S02]  /*14c0*/  @P3 LDS R10, [R8+-0x40] ;  /* 0xffffc000080a3984 */ /* 0x000fe40000000800 */
[----:B------:R-:W-:Y:S06]  /*14d0*/  BAR.SYNC.DEFER_BLOCKING 0x0 ;  /* 0x0000000000007b1d */ /* 0x000fec0000010000 */
[----:B------:R-:W0:Y:S02]  /*14e0*/  @P3 LDS R9, [R8] ;  /* 0x0000000008093984 */ /* 0x000e240000000800 */
[----:B0-----:R-:W-:-:S02]  /*14f0*/  @P3 IMAD.IADD R9, R9, 0x1, R10 ;  /* 0x0000000109093824 */ /* 0x001fc400078e020a */
[----:B------:R-:W-:-:S03]  /*1500*/  IMAD.MOV.U32 R10, RZ, RZ, RZ ;  /* 0x000000ffff0a7224 */ /* 0x000fc600078e00ff */
[----:B------:R-:W-:Y:S01]  /*1510*/  @P3 STS [R8], R9 ;  /* 0x0000000908003388 */ /* 0x000fe20000000800 */
[----:B------:R-:W-:Y:S06]  /*1520*/  BAR.SYNC.DEFER_BLOCKING 0x0 ;  /* 0x0000000000007b1d */ /* 0x000fec0000010000 */
        /* <DEDUP_REMOVED lines=10> */
[----:B0-----:R-:W-:-:S05]  /*15d0*/  @P0 IMAD.IADD R9, R9, 0x1, R10 ;  /* 0x0000000109090824 */ /* 0x001fca00078e020a */
[----:B------:R-:W-:Y:S01]  /*15e0*/  @P0 STS [R8], R9 ;  /* 0x0000000908000388 */ /* 0x000fe20000000800 */
[----:B------:R-:W-:Y:S06]  /*15f0*/  BAR.SYNC.DEFER_BLOCKING 0x0 ;  /* 0x0000000000007b1d */ /* 0x000fec0000010000 */
[----:B------:R-:W0:Y:S04]  /*1600*/  @!P1 LDS R11, [R8] ;  /* 0x00000000080b9984 */ /* 0x000e280000000800 */
[----:B0-----:R1:W-:Y:S01]  /*1610*/  @!P1 STS [R6], R11 ;  /* 0x0000000b06009388 */ /* 0x0013e20000000800 */
[----:B------:R-:W-:Y:S06]  /*1620*/  BAR.SYNC.DEFER_BLOCKING 0x0 ;  /* 0x0000000000007b1d */ /* 0x000fec0000010000 */
[----:B------:R-:W-:Y:S05]  /*1630*/  BRA `(.L_x_1534) ;  /* 0x0000000400087947 */ /* 0x000fea0003800000 */
.L_x_1535:
[----:B0-----:R-:W0:Y:S01]  /*1640*/  LDS R7, [R6] ;  /* 0x0000000006077984 */ /* 0x001e220000000800 */
[----:B------:R-:W-:Y:S01]  /*1650*/  UIADD3 UR4, UPT, UPT, UR5, 0x200, URZ ;  /* 0x0000020005047890 */ /* 0x000fe2000fffe0ff */
[C---:B------:R-:W-:Y:S01]  /*1660*/  ISETP.NE.AND P0, PT, R4.reuse, RZ, PT ;  /* 0x000000ff0400720c */ /* 0x040fe20003f05270 */
[----:B------:R-:W-:Y:S01]  /*1670*/  IMAD.MOV.U32 R8, RZ, RZ, RZ ;  /* 0x000000ffff087224 */ /* 0x000fe200078e00ff */
[----:B------:R-:W-:Y:S01]  /*1680*/  ISETP.GE.U32.AND P1, PT, R4, 0x2, PT ;  /* 0x000000020400780c */ /* 0x000fe20003f26070 */
[----:B------:R-:W-:-:S06]  /*1690*/  ULEA UR4, UR8, UR4, 0x18 ;  /* 0x0000000408047291 */ /* 0x000fcc000f8ec0ff */
[----:B------:R-:W-:Y:S01]  /*16a0*/  LEA R12, R4, UR4, 0x2 ;  /* 0x00000004040c7c11 */ /* 0x000fe2000f8e10ff */
[----:B------:R-:W-:Y:S05]  /*16b0*/  WARPSYNC.ALL ;  /* 0x0000000000007948 */ /* 0x000fea0003800000 */
[----:B0-----:R0:W-:Y:S01]  /*16c0*/  STS [R12], R7 ;  /* 0x000000070c007388 */ /* 0x0011e20000000800 */
[----:B------:R-:W-:Y:S01]  /*16d0*/  BAR.SYNC.DEFER_BLOCKING 0x0 ;  /* 0x0000000000007b1d */ /* 0x000fe20000010000 */
[----:B0-----:R-:W-:-:S05]  /*16e0*/  IMAD.MOV.U32 R7, RZ, RZ, RZ ;  /* 0x000000ffff077224 */ /* 0x001fca00078e00ff */
[----:B------:R-:W-:Y:S02]  /*16f0*/  @P0 LDS R8, [R12+-0x4] ;  /* 0xfffffc000c080984 */ /* 0x000fe40000000800 */
[----:B------:R-:W-:Y:S06]  /*1700*/  BAR.SYNC.DEFER_BLOCKING 0x0 ;  /* 0x0000000000007b1d */ /* 0x000fec0000010000 */
[----:B------:R-:W0:Y:S02]  /*1710*/  @P0 LDS R9, [R12] ;  /* 0x000000000c090984 */ /* 0x000e240000000800 */
[----:B0-----:R-:W-:-:S02]  /*1720*/  @P0 IMAD.IADD R8, R9, 0x1, R8 ;  /* 0x0000000109080824 */ /* 0x001fc400078e0208 */
[----:B------:R-:W-:-:S03]  /*1730*/  IMAD.MOV.U32 R9, RZ, RZ, RZ ;  /* 0x000000ffff097224 */ /* 0x000fc600078e00ff */
[----:B------:R-:W-:Y:S01]  /*1740*/  @P0 STS [R12], R8 ;  /* 0x000000080c000388 */ /* 0x000fe20000000800 */
[----:B------:R-:W-:Y:S01]  /*1750*/  BAR.SYNC.DEFER_BLOCKING 0x0 ;  /* 0x0000000000007b1d */ /* 0x000fe20000010000 */
[----:B------:R-:W-:-:S05]  /*1760*/  ISETP.GE.U32.AND P0, PT, R4, 0x4, PT ;  /* 0x000000040400780c */ /* 0x000fca0003f06070 */
[----:B------:R-:W-:Y:S02]  /*1770*/  @P1 LDS R9, [R12+-0x8] ;  /* 0xfffff8000c091984 */ /* 0x000fe40000000800 */
[----:B------:R-:W-:Y:S06]  /*1780*/  BAR.SYNC.DEFER_BLOCKING 0x0 ;  /* 0x0000000000007b1d */ /* 0x000fec0000010000 */
[----:B------:R-:W0:Y:S02]  /*1790*/  @P1 LDS R10, [R12] ;  /* 0x000000000c0a1984 */ /* 0x000e240000000800 */
[----:B0-----:R-:W-:-:S05]  /*17a0*/  @P1 IMAD.IADD R9, R10, 0x1, R9 ;  /* 0x000000010a091824 */ /* 0x001fca00078e0209 */
[----:B------:R-:W-:Y:S01]  /*17b0*/  @P1 STS [R12], R9 ;  /* 0x000000090c001388 */ /* 0x000fe20000000800 */
[----:B------:R-:W-:Y:S01]  /*17c0*/  BAR.SYNC.DEFER_BLOCKING 0x0 ;  /* 0x0000000000007b1d */ /* 0x000fe20000010000 */
[----:B------:R-:W-:-:S05]  /*17d0*/  ISETP.GE.U32.AND P1, PT, R4, 0x8, PT ;  /* 0x000000080400780c */ /* 0x000fca0003f26070 */
[----:B------:R-:W-:Y:S02]  /*17e0*/  @P0 LDS R7, [R12+-0x10] ;  /* 0xfffff0000c070984 */ /* 0x000fe40000000800 */
[----:B------:R-:W-:Y:S06]  /*17f0*/  BAR.SYNC.DEFER_BLOCKING 0x0 ;  /* 0x0000000000007b1d */ /* 0x000fec0000010000 */
[----:B------:R-:W0:Y:S02]  /*1800*/  @P0 LDS R8, [R12] ;  /* 0x000000000c080984 */ /* 0x000e240000000800 */
[----:B0-----:R-:W-:-:S02]  /*1810*/  @P0 IMAD.IADD R7, R8, 0x1, R7 ;  /* 0x0000000108070824 */ /* 0x001fc400078e0207 */
[----:B------:R-:W-:-:S03]  /*1820*/  IMAD.MOV.U32 R8, RZ, RZ, RZ ;  /* 0x000000ffff087224 */ /* 0x000fc600078e00ff */
[----:B------:R0:W-:Y:S01]  /*1830*/  @P0 STS [R12], R7 ;  /* 0x000000070c000388 */ /* 0x0001e20000000800 */
[----:B------:R-:W-:Y:S01]  /*1840*/  BAR.SYNC.DEFER_BLOCKING 0x0 ;  /* 0x0000000000007b1d */ /* 0x000fe20000010000 */
[----:B------:R-:W-:Y:S01]  /*1850*/  ISETP.GE.U32.AND P0, PT, R4, 0x10, PT ;  /* 0x000000100400780c */ /* 0x000fe20003f06070 */
[----:B0-----:R-:W-:-:S04]  /*1860*/  IMAD.MOV.U32 R7, RZ, RZ, RZ ;  /* 0x000000ffff077224 */ /* 0x001fc800078e00ff */
        /* <DEDUP_REMOVED lines=28> */
[----:B------:R-:W0:Y:S04]  /*1a30*/  LDS R9, [R12] ;  /* 0x000000000c097984 */ /* 0x000e280000000800 */
[----:B0-----:R2:W-:Y:S01]  /*1a40*/  STS [R6], R9 ;  /* 0x0000000906007388 */ /* 0x0015e20000000800 */
[----:B------:R-:W-:Y:S06]  /*1a50*/  BAR.SYNC.DEFER_BLOCKING 0x0 ;  /* 0x0000000000007b1d */ /* 0x000fec0000010000 */
.L_x_1534:
[----:B------:R-:W-:Y:S05]  /*1a60*/  WARPSYNC.ALL ;  /* 0x0000000000007948 */ /* 0x000fea0003800000 */
[----:B------:R-:W-:Y:S01]  /*1a70*/  BAR.SYNC.DEFER_BLOCKING 0x0 ;  /* 0x0000000000007b1d */ /* 0x000fe20000010000 */
[----:B------:R-:W-:-:S04]  /*1a80*/  ISETP.GE.AND P0, PT, R2, R3, PT ;  /* 0x000000030200720c */ /* 0x000fc80003f06270 */
[----:B------:R-:W-:-:S13]  /*1a90*/  ISETP.GT.U32.OR P0, PT, R4, 0x7f, P0 ;  /* 0x0000007f0400780c */ /* 0x000fda0000704470 */
[----:B------:R-:W-:Y:S05]  /*1aa0*/  @P0 EXIT ;  /* 0x000000000000094d */ /* 0x000fea0003800000 */
[----:B------:R-:W3:Y:S01]  /*1ab0*/  LDCU.64 UR10, c[0x0][0x3a8] ;  /* 0x00007500ff0a77ac */ /* 0x000ee20008000a00 */
[----:B------:R-:W-:-:S05]  /*1ac0*/  IMAD.SHL.U32 R3, R5, 0x80, RZ ;  /* 0x0000008005037824 */ /* 0x000fca00078e00ff */
[----:B------:R-:W-:Y:S02]  /*1ad0*/  LOP3.LUT R4, R3, 0x7f, R4, 0xf8, !PT ;  /* 0x0000007f03047812 */ /* 0x000fe400078ef804 */
[----:B------:R-:W-:Y:S02]  /*1ae0*/  SHF.L.U64.HI R3, R5, 0x7, R0 ;  /* 0x0000000705037819 */ /* 0x000fe40000010200 */
[----:B---3--:R-:W-:-:S04]  /*1af0*/  ISETP.GE.U32.AND P0, PT, R4, UR10, PT ;  /* 0x0000000a04007c0c */ /* 0x008fc8000bf06070 */
[----:B------:R-:W-:-:S13]  /*1b00*/  ISETP.GE.U32.AND.EX P0, PT, R3, UR11, PT, P0 ;  /* 0x0000000b03007c0c */ /* 0x000fda000bf06100 */
[----:B------:R-:W-:Y:S05]  /*1b10*/  @P0 EXIT ;  /* 0x000000000000094d */ /* 0x000fea0003800000 */
[----:B------:R-:W3:Y:S01]  /*1b20*/  LDS R5, [R6] ;  /* 0x0000000006057984 */ /* 0x000ee20000000800 */
[----:B------:R-:W4:Y:S02]  /*1b30*/  LDCU.64 UR4, c[0x0][0x398] ;  /* 0x00007300ff0477ac */ /* 0x000f240008000a00 */
[----:B----4-:R-:W-:-:S04]  /*1b40*/  LEA R2, P0, R4, UR4, 0x2 ;  /* 0x0000000404027c11 */ /* 0x010fc8000f8010ff */
[----:B------:R-:W-:-:S05]  /*1b50*/  LEA.HI.X R3, R4, UR5, R3, 0x2, P0 ;  /* 0x0000000504037c11 */ /* 0x000fca00080f1403 */
[----:B---3--:R-:W-:Y:S01]  /*1b60*/  STG.E desc[UR6][R2.64], R5 ;  /* 0x0000000502007986 */ /* 0x008fe2000c101906 */
[----:B------:R-:W-:Y:S05]  /*1b70*/  EXIT ;  /* 0x000000000000794d */ /* 0x000fea0003800000 */
.L_x_1536:
        /* <DEDUP_REMOVED lines=16> */
.L_x_1914:


//--------------------- .text._Z25decompress_gpu_for_kernelIjLi1EEvPKhPK13BlockMetadataIT_EPS3_i --------------------------
	.section	.text._Z25decompress_gpu_for_kernelIjLi1EEvPKhPK13BlockMetadataIT_EPS3_i,"ax",@progbits
	.align	128
        .global         _Z25decompress_gpu_for_kernelIjLi1EEvPKhPK13BlockMetadataIT_EPS3_i
        .type           _Z25decompress_gpu_for_kernelIjLi1EEvPKhPK13BlockMetadataIT_EPS3_i,@function
        .size           _Z25decompress_gpu_for_kernelIjLi1EEvPKhPK13BlockMetadataIT_EPS3_i,(.L_x_1915 - _Z25decompress_gpu_for_kernelIjLi1EEvPKhPK13BlockMetadataIT_EPS3_i)
        .other          _Z25decompress_gpu_for_kernelIjLi1EEvPKhPK13BlockMetadataIT_EPS3_i,@"STO_CUDA_ENTRY STV_DEFAULT"
_Z25decompress_gpu_for_kernelIjLi1EEvPKhPK13BlockMetadataIT_EPS3_i:
.text._Z25decompress_gpu_for_kernelIjLi1EEvPKhPK13BlockMetadataIT_EPS3_i:
        /* <DEDUP_REMOVED lines=20> */
[----:B------:R0:W5:Y:S01]  /*0140*/  LDG.E.CONSTANT R5, desc[UR4][R8.64+0x8] ;  /* 0x0000080408057981 */ /* 0x000162000c1e9900 */
[----:B------:R-:W-:Y:S01]  /*0150*/  ISETP.GE.U32.AND P0, PT, R3, 0x20, PT ;  /* 0x000000200300780c */ /* 0x000fe20003f06070 */
[----:B------:R-:W-:Y:S01]  /*0160*/  BSSY.RECONVERGENT B3, `(.L_x_1539) ;  /* 0x000005a000037945 */ /* 0x000fe20003800200 */
[----:B------:R-:W-:Y:S01]  /*0170*/  LOP3.LUT R4, R4, 0xff, RZ, 0xc0, !PT ;  /* 0x000000ff04047812 */ /* 0x000fe200078ec0ff */
[----:B------:R-:W-:-:S10]  /*0180*/  IMAD.MOV.U32 R11, RZ, RZ, RZ ;  /* 0x000000ffff0b7224 */ /* 0x000fd400078e00ff */
        /* <DEDUP_REMOVED lines=14> */
.L_x_1546:
        /* <DEDUP_REMOVED lines=33> */
.L_x_1545:
[----:B------:R-:W-:Y:S05]  /*0480*/  BSYNC.RECONVERGENT B4 ;  /* 0x0000000000047941 */ /* 0x000fea0003800200 */
.L_x_1544:
        /* <DEDUP_REMOVED lines=21> */
.L_x_1548:
[----:B------:R-:W-:Y:S05]  /*05e0*/  BSYNC.RECONVERGENT B4 ;  /* 0x0000000000047941 */ /* 0x000fea0003800200 */
.L_x_1547:
[----:B------:R-:W-:-:S13]  /*05f0*/  ISETP.NE.OR P0, PT, R9, RZ, P0 ;  /* 0x000000ff0900720c */ /* 0x000fda0000705670 */
[----:B------:R-:W-:Y:S05]  /*0600*/  @!P0 BREAK.RELIABLE B1 ;  /* 0x0000000000018942 */ /* 0x000fea0003800100 */
[----:B------:R-:W-:Y:S05]  /*0610*/  @!P0 BRA `(.L_x_1549) ;  /* 0x0000000000308947 */ /* 0x000fea0003800000 */
.L_x_1543:
[----:B------:R-:W-:Y:S05]  /*0620*/  BSYNC.RELIABLE B1 ;  /* 0x0000000000017941 */ /* 0x000fea0003800100 */
.L_x_1542:
        /* <DEDUP_REMOVED lines=11> */
.L_x_1549:
[----:B------:R-:W-:Y:S05]  /*06e0*/  BSYNC.RECONVERGENT B2 ;  /* 0x0000000000027941 */ /* 0x000fea0003800200 */
.L_x_1541:
[----:B------:R-:W-:-:S07]  /*06f0*/  IMAD.MOV.U32 R11, RZ, RZ, R10 ;  /* 0x000000ffff0b7224 */ /* 0x000fce00078e000a */
.L_x_1540:
[----:B------:R-:W-:Y:S05]  /*0700*/  BSYNC.RECONVERGENT B3 ;  /* 0x0000000000037941 */ /* 0x000fea0003800200 */
.L_x_1539:
        /* <DEDUP_REMOVED lines=13> */
[----:B------:R-:W-:-:S03]  /*07e0*/  IMAD.MOV.U32 R11, RZ, RZ, RZ ;  /* 0x000000ffff0b7224 */ /* 0x000fc600078e00ff */
[----:B------:R-:W-:-:S05]  /*07f0*/  SHF.R.U32.HI R6, RZ, 0x3, R6 ;  /* 0x00000003ff067819 */ /* 0x000fca0000011606 */
[----:B------:R-:W-:Y:S01]  /*0800*/  IMAD.MOV R10, RZ, RZ, -R6 ;  /* 0x000000ffff0a7224 */ /* 0x000fe200078e0a06 */
[----:B0----5:R-:W-:Y:S01]  /*0810*/  IADD3 R6, P1, P2, R12, UR6, R5 ;  /* 0x000000060c067c10 */ /* 0x021fe2000fa3e005 */
[----:B------:R-:W-:-:S03]  /*0820*/  IMAD.MOV.U32 R5, RZ, RZ, RZ ;  /* 0x000000ffff057224 */ /* 0x000fc600078e00ff */
[----:B------:R-:W-:Y:S01]  /*0830*/  ISETP.GE.AND P0, PT, R10, RZ, PT ;  /* 0x000000ff0a00720c */ /* 0x000fe20003f06270 */
[----:B------:R-:W-:Y:S01]  /*0840*/  IMAD.MOV.U32 R12, RZ, RZ, RZ ;  /* 0x000000ffff0c7224 */ /* 0x000fe200078e00ff */
        /* <DEDUP_REMOVED lines=8> */
.L_x_1557:
        /* <DEDUP_REMOVED lines=25> */
.L_x_1556:
[----:B------:R-:W-:Y:S05]  /*0a60*/  BSYNC.RECONVERGENT B4 ;  /* 0x0000000000047941 */ /* 0x000fea0003800200 */
.L_x_1555:
        /* <DEDUP_REMOVED lines=18> */
.L_x_1559:
[----:B------:R-:W-:Y:S05]  /*0b90*/  BSYNC.RECONVERGENT B4 ;  /* 0x0000000000047941 */ /* 0x000fea0003800200 */
.L_x_1558:
[----:B------:R-:W-:-:S13]  /*0ba0*/  ISETP.NE.OR P0, PT, R10, RZ, P0 ;  /* 0x000000ff0a00720c */ /* 0x000fda0000705670 */
[----:B------:R-:W-:Y:S05]  /*0bb0*/  @!P0 BREAK.RELIABLE B1 ;  /* 0x0000000000018942 */ /* 0x000fea0003800100 */
[----:B------:R-:W-:Y:S05]  /*0bc0*/  @!P0 BRA `(.L_x_1560) ;  /* 0x0000000000308947 */ /* 0x000fea0003800000 */
.L_x_1554:
[----:B------:R-:W-:Y:S05]  /*0bd0*/  BSYNC.RELIABLE B1 ;  /* 0x0000000000017941 */ /* 0x000fea0003800100 */
.L_x_1553:
        /* <DEDUP_REMOVED lines=11> */
.L_x_1560:
[----:B------:R-:W-:Y:S05]  /*0c90*/  BSYNC.RECONVERGENT B2 ;  /* 0x0000000000027941 */ /* 0x000fea0003800200 */
.L_x_1552:
[----:B------:R-:W-:Y:S01]  /*0ca0*/  IMAD.MOV.U32 R6, RZ, RZ, -0x1 ;  /* 0xffffffffff067424 */ /* 0x000fe200078e00ff */
[----:B------:R-:W-:Y:S02]  /*0cb0*/  ISETP.GT.U32.AND P0, PT, R4, 0x3f, PT ;  /* 0x0000003f0400780c */ /* 0x000fe40003f04070 */
[----:B------:R-:W-:Y:S02]  /*0cc0*/  SHF.R.U64 R8, R5, R8, R12 ;  /* 0x0000000805087219 */ /* 0x000fe4000000120c */
[----:B------:R-:W-:-:S04]  /*0cd0*/  SHF.L.U32 R7, R6, R9, RZ ;  /* 0x0000000906077219 */ /* 0x000fc800000006ff */
[----:B------:R-:W-:-:S04]  /*0ce0*/  LOP3.LUT R7, RZ, R7, RZ, 0x33, !PT ;  /* 0x00000007ff077212 */ /* 0x000fc800078e33ff */
[----:B------:R-:W-:-:S04]  /*0cf0*/  SEL R7, R7, 0xffffffff, !P0 ;  /* 0xffffffff07077807 */ /* 0x000fc80004000000 */
[----:B------:R-:W-:-:S07]  /*0d00*/  LOP3.LUT R7, R8, R7, RZ, 0xc0, !PT ;  /* 0x0000000708077212 */ /* 0x000fce00078ec0ff */
.L_x_1551:
[----:B------:R-:W-:Y:S05]  /*0d10*/  BSYNC.RECONVERGENT B3 ;  /* 0x0000000000037941 */ /* 0x000fea0003800200 */
.L_x_1550:
[----:B-----5:R-:W-:-:S07]  /*0d20*/  IMAD.IADD R2, R2, 0x1, R7 ;  /* 0x0000000102027824 */ /* 0x020fce00078e0207 */
.L_x_1538:
[----:B------:R-:W-:Y:S05]  /*0d30*/  BSYNC.RECONVERGENT B0 ;  /* 0x0000000000007941 */ /* 0x000fea0003800200 */
.L_x_1537:
[----:B------:R-:W-:Y:S05]  /*0d40*/  WARPSYNC.ALL ;  /* 0x0000000000007948 */ /* 0x000fea0003800000 */
[----:B------:R-:W0:Y:S01]  /*0d50*/  LDC.64 R4, c[0x0][0x390] ;  /* 0x0000e400ff047b82 */ /* 0x000e220000000a00 */
[----:B------:R-:W-:-:S04]  /*0d60*/  IMAD R3, R0, 0x80, R3 ;  /* 0x0000008000037824 */ /* 0x000fc800078e0203 */
[----:B0-----:R-:W-:-:S05]  /*0d70*/  IMAD.WIDE R4, R3, 0x4, R4 ;  /* 0x0000000403047825 */ /* 0x001fca00078e0204 */
[----:B-----5:R-:W-:Y:S01]  /*0d80*/  STG.E desc[UR4][R4.64], R2 ;  /* 0x0000000204007986 */ /* 0x020fe2000c101904 */
[----:B------:R-:W-:Y:S05]  /*0d90*/  EXIT ;  /* 0x000000000000794d */ /* 0x000fea0003800000 */
.L_x_1561:
        /* <DEDUP_REMOVED lines=14> */
.L_x_1915:


//--------------------- .text._Z25serialize_data_gpu_kernelIjEvPhPK20SerializedDataHeaderPKhPK13BlockMetadataIT_EPK12DFORMetadataIS7_EPK12RFORMetadata20CompressionAlgorithm --------------------------
	.section	.text._Z25serialize_data_gpu_kernelIjEvPhPK20SerializedDataHeaderPKhPK13BlockMetadataIT_EPK12DFORMetadataIS7_EPK12RFORMetadata20CompressionAlgorithm,"ax",@progbits
	.align	128
        .global         _Z25serialize_data_gpu_kernelIjEvPhPK20SerializedDataHeaderPKhPK13BlockMetadataIT_EPK12DFORMetadataIS7_EPK12RFORMetadata20CompressionAlgorithm
        .type           _Z25serialize_data_gpu_kernelIjEvPhPK20SerializedDataHeaderPKhPK13BlockMetadataIT_EPK12DFORMetadataIS7_EPK12RFORMetadata20CompressionAlgorithm,@function
        .size           _Z25serialize_data_gpu_kernelIjEvPhPK20SerializedDataHeaderPKhPK13BlockMetadataIT_EPK12DFORMetadataIS7_EPK12RFORMetadata20CompressionAlgorithm,(.L_x_1879 - _Z25serialize_data_gpu_kernelIjEvPhPK20SerializedDataHeaderPKhPK13BlockMetadataIT_EPK12DFORMetadataIS7_EPK12RFORMetadata20CompressionAlgorithm)
        .other          _Z25serialize_data_gpu_kernelIjEvPhPK20SerializedDataHeaderPKhPK13BlockMetadataIT_EPK12DFORMetadataIS7_EPK12RFORMetadata20CompressionAlgorithm,@"STO_CUDA_ENTRY STV_DEFAULT"
_Z25serialize_data_gpu_kernelIjEvPhPK20SerializedDataHeaderPKhPK13BlockMetadataIT_EPK12DFORMetadataIS7_EPK12RFORMetadata20CompressionAlgorithm:
.text._Z25serialize_data_gpu_kernelIjEvPhPK20SerializedDataHeaderPKhPK13BlockMetadataIT_EPK12DFORMetadataIS7_EPK12RFORMetadata20CompressionAlgorithm:
        /* <DEDUP_REMOVED lines=220> */
.L_x_1563:
[----:B0-----:R-:W-:Y:S05]  /*0dc0*/  BSYNC.RECONVERGENT B0 ;  /* 0x0000000000007941 */ /* 0x001fea0003800200 */
.L_x_1562:
        /* <DEDUP_REMOVED lines=37> */
[----:B--2---:R-:W-:Y:S04]  /*1020*/  STG.E.U8 desc[UR4][R8.64+0xc], R3 ;  /* 0x00000c0308007986 */ /* 0x004fe8000c101104 */
[----:B-1----:R-:W2:Y:S04]  /*1030*/  LDG.E.U8 R11, desc[UR4][R6.64+0xd] ;  /* 0x00000d04060b7981 */ /* 0x002ea8000c1e1100 */
[----:B--2---:R0:W-:Y:S04]  /*1040*/  STG.E.U8 desc[UR4][R8.64+0xd], R11 ;  /* 0x00000d0b08007986 */ /* 0x0041e8000c101104 */
[----:B------:R-:W2:Y:S04]  /*1050*/  LDG.E.U8 R13, desc[UR4][R6.64+0xe] ;  /* 0x00000e04060d7981 */ /* 0x000ea8000c1e1100 */
[----:B--2---:R1:W-:Y:S04]  /*1060*/  STG.E.U8 desc[UR4][R8.64+0xe], R13 ;  /* 0x00000e0d08007986 */ /* 0x0043e8000c101104 */
[----:B---3--:R-:W2:Y:S04]  /*1070*/  LDG.E.U8 R15, desc[UR4][R6.64+0xf] ;  /* 0x00000f04060f7981 */ /* 0x008ea8000c1e1100 */
[----:B--2---:R2:W-:Y:S04]  /*1080*/  STG.E.U8 desc[UR4][R8.64+0xf], R15 ;  /* 0x00000f0f08007986 */ /* 0x0045e8000c101104 */
[----:B----4-:R-:W3:Y:S04]  /*1090*/  LDG.E.U8 R17, desc[UR4][R6.64+0x10] ;  /* 0x0000100406117981 */ /* 0x010ee8000c1e1100 */
[----:B---3--:R3:W-:Y:S04]  /*10a0*/  STG.E.U8 desc[UR4][R8.64+0x10], R17 ;  /* 0x0000101108007986 */ /* 0x0087e8000c101104 */
[----:B-----5:R-:W4:Y:S04]  /*10b0*/  LDG.E.U8 R19, desc[UR4][R6.64+0x11] ;  /* 0x0000110406137981 */ /* 0x020f28000c1e1100 */
[----:B----4-:R4:W-:Y:S04]  /*10c0*/  STG.E.U8 desc[UR4][R8.64+0x11], R19 ;  /* 0x0000111308007986 */ /* 0x0109e8000c101104 */
[----:B------:R-:W5:Y:S04]  /*10d0*/  LDG.E.U8 R21, desc[UR4][R6.64+0x12] ;  /* 0x0000120406157981 */ /* 0x000f68000c1e1100 */
[----:B-----5:R4:W-:Y:S04]  /*10e0*/  STG.E.U8 desc[UR4][R8.64+0x12], R21 ;  /* 0x0000121508007986 */ /* 0x0209e8000c101104 */
[----:B0-----:R-:W5:Y:S04]  /*10f0*/  LDG.E.U8 R11, desc[UR4][R6.64+0x13] ;  /* 0x00001304060b7981 */ /* 0x001f68000c1e1100 */
[----:B-----5:R4:W-:Y:S04]  /*1100*/  STG.E.U8 desc[UR4][R8.64+0x13], R11 ;  /* 0x0000130b08007986 */ /* 0x0209e8000c101104 */
[----:B-1----:R-:W5:Y:S04]  /*1110*/  LDG.E.U8 R13, desc[UR4][R6.64+0x14] ;  /* 0x00001404060d7981 */ /* 0x002f68000c1e1100 */
[----:B-----5:R4:W-:Y:S04]  /*1120*/  STG.E.U8 desc[UR4][R8.64+0x14], R13 ;  /* 0x0000140d08007986 */ /* 0x0209e8000c101104 */
[----:B--2---:R-:W2:Y:S04]  /*1130*/  LDG.E.U8 R15, desc[UR4][R6.64+0x15] ;  /* 0x00001504060f7981 */ /* 0x004ea8000c1e1100 */
[----:B--2---:R4:W-:Y:S04]  /*1140*/  STG.E.U8 desc[UR4][R8.64+0x15], R15 ;  /* 0x0000150f08007986 */ /* 0x0049e8000c101104 */
[----:B---3--:R-:W2:Y:S04]  /*1150*/  LDG.E.U8 R17, desc[UR4][R6.64+0x16] ;  /* 0x0000160406117981 */ /* 0x008ea8000c1e1100 */
[----:B--2---:R4:W-:Y:S04]  /*1160*/  STG.E.U8 desc[UR4][R8.64+0x16], R17 ;  /* 0x0000161108007986 */ /* 0x0049e8000c101104 */
[----:B------:R-:W2:Y:S04]  /*1170*/  LDG.E.U8 R3, desc[UR4][R6.64+0x17] ;  /* 0x0000170406037981 */ /* 0x000ea8000c1e1100 */
[----:B--2---:R4:W-:Y:S02]  /*1180*/  STG.E.U8 desc[UR4][R8.64+0x17], R3 ;  /* 0x0000170308007986 */ /* 0x0049e4000c101104 */
.L_x_1565:
[----:B------:R-:W-:Y:S05]  /*1190*/  BSYNC.RECONVERGENT B0 ;  /* 0x0000000000007941 */ /* 0x000fea0003800200 */
.L_x_1564:
[----:B------:R-:W-:Y:S01]  /*11a0*/  UISETP.NE.AND UP0, UPT, UR8, 0x1, UPT ;  /* 0x000000010800788c */ /* 0x000fe2000bf05270 */
[----:B------:R-:W-:-:S08]  /*11b0*/  PLOP3.LUT P0, PT, PT, PT, PT, 0x8, 0x80 ;  /* 0x000000000080781c */ /* 0x000fd00003f0e170 */
[----:B------:R-:W-:Y:S05]  /*11c0*/  BRA.U UP0, `(.L_x_1566) ;  /* 0x0000000100087547 */ /* 0x000fea000b800000 */
[----:B----4-:R-:W2:Y:S02]  /*11d0*/  LDG.E R3, desc[UR4][R4.64+0x18] ;  /* 0x0000180404037981 */ /* 0x010ea4000c1e1900 */
[----:B--2---:R-:W-:-:S13]  /*11e0*/  ISETP.LT.U32.AND P0, PT, R0, R3, PT ;  /* 0x000000030000720c */ /* 0x004fda0003f01070 */
.L_x_1566:
[----:B------:R-:W0:Y:S01]  /*11f0*/  LDCU.64 UR6, c[0x0][0x3a0] ;  /* 0x00007400ff0677ac */ /* 0x000e220008000a00 */
[----:B------:R-:W-:Y:S01]  /*1200*/  BSSY.RECONVERGENT B0, `(.L_x_1567) ;  /* 0x0000044000007945 */ /* 0x000fe20003800200 */
[----:B0-----:R-:W-:-:S04]  /*1210*/  ISETP.EQ.U32.AND P1, PT, RZ, UR6, PT ;  /* 0x00000006ff007c0c */ /* 0x001fc8000bf22070 */
[----:B------:R-:W-:-:S13]  /*1220*/  ISETP.EQ.OR.EX P0, PT, RZ, UR7, !P0, P1 ;  /* 0x00000007ff007c0c */ /* 0x000fda000c702710 */
[----:B------:R-:W-:Y:S05]  /*1230*/  @P0 BRA `(.L_x_1568) ;  /* 0x0000000000600947 */ /* 0x000fea0003800000 */
[----:B----4-:R-:W0:Y:S01]  /*1240*/  LDC.64 R8, c[0x0][0x3a0] ;  /* 0x0000e800ff087b82 */ /* 0x010e220000000a00 */
        /* <DEDUP_REMOVED lines=21> */
[----:B------:R1:W-:Y:S01]  /*13a0*/  STG.E.U8 desc[UR4][R6.64+0x1], R3 ;  /* 0x0000010306007986 */ /* 0x0003e2000c101104 */
[----:B------:R-:W-:Y:S05]  /*13b0*/  BRA `(.L_x_1569) ;  /* 0x0000000000a07947 */ /* 0x000fea0003800000 */
.L_x_1568:
[----:B------:R-:W0:Y:S01]  /*13c0*/  LDCU.64 UR6, c[0x0][0x3a8] ;  /* 0x00007500ff0677ac */ /* 0x000e220008000a00 */
[----:B------:R-:W-:Y:S01]  /*13d0*/  PLOP3.LUT P0, PT, PT, PT, PT, 0x8, 0x80 ;  /* 0x000000000080781c */ /* 0x000fe20003f0e170 */
[----:B------:R-:W-:Y:S01]  /*13e0*/  UISETP.NE.AND UP0, UPT, UR8, 0x2, UPT ;  /* 0x000000020800788c */ /* 0x000fe2000bf05270 */
[----:B0-----:R-:W-:-:S08]  /*13f0*/  ISETP.EQ.U32.AND P1, PT, RZ, UR6, PT ;  /* 0x00000006ff007c0c */ /* 0x001fd0000bf22070 */
[----:B------:R-:W-:Y:S05]  /*1400*/  BRA.U UP0, `(.L_x_1570) ;  /* 0x0000000100087547 */ /* 0x000fea000b800000 */
[----:B----4-:R-:W2:Y:S02]  /*1410*/  LDG.E R3, desc[UR4][R4.64+0x18] ;  /* 0x0000180404037981 */ /* 0x010ea4000c1e1900 */
[----:B--2---:R-:W-:-:S13]  /*1420*/  ISETP.LT.U32.AND P0, PT, R0, R3, PT ;  /* 0x000000030000720c */ /* 0x004fda0003f01070 */
.L_x_1570:
        /* <DEDUP_REMOVED lines=33> */
.L_x_1569:
[----:B------:R-:W-:Y:S05]  /*1640*/  BSYNC.RECONVERGENT B0 ;  /* 0x0000000000007941 */ /* 0x000fea0003800200 */
.L_x_1567:
[----:B------:R-:W2:Y:S01]  /*1650*/  LDG.E.64 R4, desc[UR4][R4.64+0x50] ;  /* 0x0000500404047981 */ /* 0x000ea2000c1e1b00 */
[----:B01--4-:R-:W0:Y:S02]  /*1660*/  LDC R3, c[0x0][0x370] ;  /* 0x0000dc00ff037b82 */ /* 0x013e240000000800 */
[----:B0-----:R-:W-:-:S05]  /*1670*/  IMAD R3, R2, R3, RZ ;  /* 0x0000000302037224 */ /* 0x001fca00078e02ff */
[----:B--2---:R-:W-:-:S04]  /*1680*/  IADD3 R2, P0, P1, R3, -0x1, R4 ;  /* 0xffffffff03027810 */ /* 0x004fc8000791e004 */
        /* <DEDUP_REMOVED lines=24> */
.L_x_1571:
[----:B------:R-:W-:-:S07]  /*1810*/  MOV R6, 0x1830 ;  /* 0x0000183000067802 */ /* 0x000fce0000000f00 */
[----:B------:R-:W-:Y:S05]  /*1820*/  CALL.REL.NOINC `($__internal_8_$__cuda_sm20_div_u64) ;  /* 0x0000000400547944 */ /* 0x000fea0003c00000 */
.L_x_1572:
        /* <DEDUP_REMOVED lines=38> */
.L_x_1575:
        /* <DEDUP_REMOVED lines=14> */
.L_x_1574:
[----:B------:R-:W-:Y:S05]  /*1b70*/  BSYNC.RECONVERGENT B0 ;  /* 0x0000000000007941 */ /* 0x000fea0003800200 */
.L_x_1573:
[----:B------:R-:W-:Y:S05]  /*1b80*/  @P0 EXIT ;  /* 0x000000000000094d */ /* 0x000fea0003800000 */
[----:B------:R-:W0:Y:S01]  /*1b90*/  LDC.64 R6, c[0x0][0x388] ;  /* 0x0000e200ff067b82 */ /* 0x000e220000000a00 */
[----:B------:R-:W1:Y:S01]  /*1ba0*/  LDCU.64 UR8, c[0x0][0x380] ;  /* 0x00007000ff0877ac */ /* 0x000e620008000a00 */
[----:B------:R-:W2:Y:S02]  /*1bb0*/  LDCU.64 UR6, c[0x0][0x390] ;  /* 0x00007200ff0677ac */ /* 0x000ea40008000a00 */
.L_x_1576:
        /* <DEDUP_REMOVED lines=28> */
        .weak           $__internal_8_$__cuda_sm20_div_u64
        .type           $__internal_8_$__cuda_sm20_div_u64,@function
        .size           $__internal_8_$__cuda_sm20_div_u64,(.L_x_1879 - $__internal_8_$__cuda_sm20_div_u64)
$__internal_8_$__cuda_sm20_div_u64:
        /* <DEDUP_REMOVED lines=65> */
[----:B------:R-:W-:Y:S06]  /*2190*/  RET.REL.NODEC R6 `(_Z25serialize_data_gpu_kernelIjEvPhPK20SerializedDataHeaderPKhPK13BlockMetadataIT_EPK12DFORMetadataIS7_EPK12RFORMetadata20CompressionAlgorithm) ;  /* 0xffffffdc06987950 */ /* 0x000fec0003c3ffff */
.L_x_1577:
        /* <DEDUP_REMOVED lines=14> */
.L_x_1879:


//--------------------- .text._Z27deserialize_data_gpu_kernelIjEvPKhPK20SerializedDataHeaderPhP13BlockMetadataIT_EP12DFORMetadataIS7_EP12RFORMetadata20CompressionAlgorithm --------------------------
	.section	.text._Z27deserialize_data_gpu_kernelIjEvPKhPK20SerializedDataHeaderPhP13BlockMetadataIT_EP12DFORMetadataIS7_EP12RFORMetadata20CompressionAlgorithm,"ax",@progbits
	.align	128
        .global         _Z27deserialize_data_gpu_kernelIjEvPKhPK20SerializedDataHeaderPhP13BlockMetadataIT_EP12DFORMetadataIS7_EP12RFORMetadata20CompressionAlgorithm
        .type           _Z27deserialize_data_gpu_kernelIjEvPKhPK20SerializedDataHeaderPhP13BlockMetadataIT_EP12DFORMetadataIS7_EP12RFORMetadata20CompressionAlgorithm,@function
        .size           _Z27deserialize_data_gpu_kernelIjEvPKhPK20SerializedDataHeaderPhP13BlockMetadataIT_EP12DFORMetadataIS7_EP12RFORMetadata20CompressionAlgorithm,(.L_x_1880 - _Z27deserialize_data_gpu_kernelIjEvPKhPK20SerializedDataHeaderPhP13BlockMetadataIT_EP12DFORMetadataIS7_EP12RFORMetadata20CompressionAlgorithm)
        .other          _Z27deserialize_data_gpu_kernelIjEvPKhPK20SerializedDataHeaderPhP13BlockMetadataIT_EP12DFORMetadataIS7_EP12RFORMetadata20CompressionAlgorithm,@"STO_CUDA_ENTRY STV_DEFAULT"
_Z27deserialize_data_gpu_kernelIjEvPKhPK20SerializedDataHeaderPhP13BlockMetadataIT_EP12DFORMetadataIS7_EP12RFORMetadata20CompressionAlgorithm:
.text._Z27deserialize_data_gpu_kernelIjEvPKhPK20SerializedDataHeaderPhP13BlockMetadataIT_EP12DFORMetadataIS7_EP12RFORMetadata20CompressionAlgorithm:
        /* <DEDUP_REMOVED lines=67> */
.L_x_1579:
[----:B------:R-:W-:Y:S05]  /*0430*/  BSYNC.RECONVERGENT B0 ;  /* 0x0000000000007941 */ /* 0x000fea0003800200 */
.L_x_1578:
[----:B------:R-:W-:Y:S01]  /*0440*/  UISETP.NE.AND UP0, UPT, UR8, 0x1, UPT ;  /* 0x000000010800788c */ /* 0x000fe2000bf05270 */
[----:B------:R-:W-:-:S08]  /*0450*/  PLOP3.LUT P0, PT, PT, PT, PT, 0x8, 0x80 ;  /* 0x000000000080781c */ /* 0x000fd00003f0e170 */
[----:B------:R-:W-:Y:S05]  /*0460*/  BRA.U UP0, `(.L_x_1580) ;  /* 0x0000000100087547 */ /* 0x000fea000b800000 */
[----:B----4-:R-:W2:Y:S02]  /*0470*/  LDG.E R5, desc[UR4][R2.64+0x18] ;  /* 0x0000180402057981 */ /* 0x010ea4000c1e1900 */
[----:B--2---:R-:W-:-:S13]  /*0480*/  ISETP.LT.U32.AND P0, PT, R0, R5, PT ;  /* 0x000000050000720c */ /* 0x004fda0003f01070 */
.L_x_1580:
[----:B------:R-:W0:Y:S01]  /*0490*/  LDCU.64 UR6, c[0x0][0x3a0] ;  /* 0x00007400ff0677ac */ /* 0x000e220008000a00 */
[----:B------:R-:W-:Y:S01]  /*04a0*/  BSSY.RECONVERGENT B0, `(.L_x_1581) ;  /* 0x0000044000007945 */ /* 0x000fe20003800200 */
[----:B0-----:R-:W-:-:S04]  /*04b0*/  ISETP.EQ.U32.AND P1, PT, RZ, UR6, PT ;  /* 0x00000006ff007c0c */ /* 0x001fc8000bf22070 */
[----:B------:R-:W-:-:S13]  /*04c0*/  ISETP.EQ.OR.EX P0, PT, RZ, UR7, !P0, P1 ;  /* 0x00000007ff007c0c */ /* 0x000fda000c702710 */
[----:B------:R-:W-:Y:S05]  /*04d0*/  @P0 BRA `(.L_x_1582) ;  /* 0x0000000000600947 */ /* 0x000fea0003800000 */
[----:B----4-:R-:W2:Y:S01]  /*04e0*/  LDG.E.64 R6, desc[UR4][R2.64+0x38] ;  /* 0x0000380402067981 */ /* 0x010ea2000c1e1b00 */
[----:B------:R-:W0:Y:S01]  /*04f0*/  LDCU.64 UR6, c[0x0][0x380] ;  /* 0x00007000ff0677ac */ /* 0x000e220008000a00 */
[----:B--2---:R-:W-:-:S03]  /*0500*/  IMAD.WIDE R6, R0, 0x8, R6 ;  /* 0x0000000800067825 */ /* 0x004fc600078e0206 */
[----:B0-----:R-:W-:-:S04]  /*0510*/  IADD3 R8, P0, PT, R6, UR6, RZ ;  /* 0x0000000606087c10 */ /* 0x001fc8000ff1e0ff */
[----:B------:R-:W-:Y:S02]  /*0520*/  IADD3.X R9, PT, PT, R7, UR7, RZ, P0, !PT ;  /* 0x0000000707097c10 */ /* 0x000fe400087fe4ff */
[----:B------:R-:W0:Y:S03]  /*0530*/  LDC.64 R6, c[0x0][0x3a0] ;  /* 0x0000e800ff067b82 */ /* 0x000e260000000a00 */
[----:B------:R-:W2:Y:S04]  /*0540*/  LDG.E.U8 R23, desc[UR4][R8.64+0x6] ;  /* 0x0000060408177981 */ /* 0x000ea8000c1e1100 */
[----:B------:R-:W3:Y:S04]  /*0550*/  LDG.E.U8 R21, desc[UR4][R8.64+0x7] ;  /* 0x0000070408157981 */ /* 0x000ee8000c1e1100 */
[----:B------:R-:W4:Y:S04]  /*0560*/  LDG.E.U8 R19, desc[UR4][R8.64+0x4] ;  /* 0x0000040408137981 */ /* 0x000f28000c1e1100 */
[----:B------:R-:W5:Y:S04]  /*0570*/  LDG.E.U8 R17, desc[UR4][R8.64+0x5] ;  /* 0x0000050408117981 */ /* 0x000f68000c1e1100 */
[----:B------:R-:W5:Y:S04]  /*0580*/  LDG.E.U8 R15, desc[UR4][R8.64+0x2] ;  /* 0x00000204080f7981 */ /* 0x000f68000c1e1100 */
[----:B------:R-:W5:Y:S04]  /*0590*/  LDG.E.U8 R13, desc[UR4][R8.64+0x3] ;  /* 0x00000304080d7981 */ /* 0x000f68000c1e1100 */
[----:B------:R-:W5:Y:S04]  /*05a0*/  LDG.E.U8 R11, desc[UR4][R8.64] ;  /* 0x00000004080b7981 */ /* 0x000f68000c1e1100 */
[----:B------:R-:W5:Y:S01]  /*05b0*/  LDG.E.U8 R5, desc[UR4][R8.64+0x1] ;  /* 0x0000010408057981 */ /* 0x000f62000c1e1100 */
[----:B0-----:R-:W-:-:S05]  /*05c0*/  IMAD.WIDE R6, R0, 0x8, R6 ;  /* 0x0000000800067825 */ /* 0x001fca00078e0206 */
[----:B--2---:R0:W-:Y:S04]  /*05d0*/  STG.E.U8 desc[UR4][R6.64+0x6], R23 ;  /* 0x0000061706007986 */ /* 0x0041e8000c101104 */
[----:B---3--:R0:W-:Y:S04]  /*05e0*/  STG.E.U8 desc[UR4][R6.64+0x7], R21 ;  /* 0x0000071506007986 */ /* 0x0081e8000c101104 */
[----:B----4-:R0:W-:Y:S04]  /*05f0*/  STG.E.U8 desc[UR4][R6.64+0x4], R19 ;  /* 0x0000041306007986 */ /* 0x0101e8000c101104 */
[----:B-----5:R0:W-:Y:S04]  /*0600*/  STG.E.U8 desc[UR4][R6.64+0x5], R17 ;  /* 0x0000051106007986 */ /* 0x0201e8000c101104 */
[----:B------:R0:W-:Y:S04]  /*0610*/  STG.E.U8 desc[UR4][R6.64+0x2], R15 ;  /* 0x0000020f06007986 */ /* 0x0001e8000c101104 */
[----:B------:R0:W-:Y:S04]  /*0620*/  STG.E.U8 desc[UR4][R6.64+0x3], R13 ;  /* 0x0000030d06007986 */ /* 0x0001e8000c101104 */
[----:B------:R0:W-:Y:S04]  /*0630*/  STG.E.U8 desc[UR4][R6.64], R11 ;  /* 0x0000000b06007986 */ /* 0x0001e8000c101104 */
[----:B------:R0:W-:Y:S01]  /*0640*/  STG.E.U8 desc[UR4][R6.64+0x1], R5 ;  /* 0x0000010506007986 */ /* 0x0001e2000c101104 */
[----:B------:R-:W-:Y:S05]  /*0650*/  BRA `(.L_x_1583) ;  /* 0x0000000000a07947 */ /* 0x000fea0003800000 */
.L_x_1582:
[----:B------:R-:W0:Y:S01]  /*0660*/  LDCU.64 UR6, c[0x0][0x3a8] ;  /* 0x00007500ff0677ac */ /* 0x000e220008000a00 */
[----:B------:R-:W-:Y:S01]  /*0670*/  PLOP3.LUT P0, PT, PT, PT, PT, 0x8, 0x80 ;  /* 0x000000000080781c */ /* 0x000fe20003f0e170 */
[----:B------:R-:W-:Y:S01]  /*0680*/  UISETP.NE.AND UP0, UPT, UR8, 0x2, UPT ;  /* 0x000000020800788c */ /* 0x000fe2000bf05270 */
[----:B0-----:R-:W-:-:S08]  /*0690*/  ISETP.EQ.U32.AND P1, PT, RZ, UR6, PT ;  /* 0x00000006ff007c0c */ /* 0x001fd0000bf22070 */
[----:B------:R-:W-:Y:S05]  /*06a0*/  BRA.U UP0, `(.L_x_1584) ;  /* 0x0000000100087547 */ /* 0x000fea000b800000 */
[----:B----4-:R-:W2:Y:S02]  /*06b0*/  LDG.E R5, desc[UR4][R2.64+0x18] ;  /* 0x0000180402057981 */ /* 0x010ea4000c1e1900 */
[----:B--2---:R-:W-:-:S13]  /*06c0*/  ISETP.LT.U32.AND P0, PT, R0, R5, PT ;  /* 0x000000050000720c */ /* 0x004fda0003f01070 */
.L_x_1584:
[----:B------:R-:W-:-:S13]  /*06d0*/  ISETP.EQ.OR.EX P0, PT, RZ, UR7, !P0, P1 ;  /* 0x00000007ff007c0c */ /* 0x000fda000c702710 */
[----:B------:R-:W-:Y:S05]  /*06e0*/  @P0 BRA `(.L_x_1583) ;  /* 0x00000000007c0947 */ /* 0x000fea0003800000 */
[----:B----4-:R-:W2:Y:S01]  /*06f0*/  LDG.E.64 R6, desc[UR4][R2.64+0x38] ;  /* 0x0000380402067981 */ /* 0x010ea2000c1e1b00 */
        /* <DEDUP_REMOVED lines=30> */
.L_x_1583:
[----:B------:R-:W-:Y:S05]  /*08e0*/  BSYNC.RECONVERGENT B0 ;  /* 0x0000000000007941 */ /* 0x000fea0003800200 */
.L_x_1581:
        /* <DEDUP_REMOVED lines=28> */
.L_x_1585:
[----:B------:R-:W-:-:S07]  /*0ab0*/  MOV R6, 0xad0 ;  /* 0x00000ad000067802 */ /* 0x000fce0000000f00 */
[----:B------:R-:W-:Y:S05]  /*0ac0*/  CALL.REL.NOINC `($__internal_9_$__cuda_sm20_div_u64) ;  /* 0x0000000400547944 */ /* 0x000fea0003c00000 */
.L_x_1586:
        /* <DEDUP_REMOVED lines=38> */
.L_x_1589:
        /* <DEDUP_REMOVED lines=14> */
.L_x_1588:
[----:B------:R-:W-:Y:S05]  /*0e10*/  BSYNC.RECONVERGENT B0 ;  /* 0x0000000000007941 */ /* 0x000fea0003800200 */
.L_x_1587:
[----:B------:R-:W-:Y:S05]  /*0e20*/  @P0 EXIT ;  /* 0x000000000000094d */ /* 0x000fea0003800000 */
[----:B-1----:R-:W0:Y:S01]  /*0e30*/  LDC.64 R6, c[0x0][0x388] ;  /* 0x0000e200ff067b82 */ /* 0x002e220000000a00 */
[----:B------:R-:W1:Y:S02]  /*0e40*/  LDCU.64 UR6, c[0x0][0x380] ;  /* 0x00007000ff0677ac */ /* 0x000e640008000a00 */
.L_x_1590:
        /* <DEDUP_REMOVED lines=29> */
        .weak           $__internal_9_$__cuda_sm20_div_u64
        .type           $__internal_9_$__cuda_sm20_div_u64,@function
        .size           $__internal_9_$__cuda_sm20_div_u64,(.L_x_1880 - $__internal_9_$__cuda_sm20_div_u64)
$__internal_9_$__cuda_sm20_div_u64:
        /* <DEDUP_REMOVED lines=65> */
[----:B------:R-:W-:Y:S06]  /*1430*/  RET.REL.NODEC R6 `(_Z27deserialize_data_gpu_kernelIjEvPKhPK20SerializedDataHeaderPhP13BlockMetadataIT_EP12DFORMetadataIS7_EP12RFORMetadata20CompressionAlgorithm) ;  /* 0xffffffe806f07950 */ /* 0x000fec0003c3ffff */
.L_x_1591:
        /* <DEDUP_REMOVED lines=12> */
.L_x_1880:


//--------------------- .text._Z43decompress_random_access_block_based_kernelIiEvPKhPK13BlockMetadataIT_EPK12DFORMetadataIS3_EPK12RFORMetadataPKjPS3_i20CompressionAlgorithmm --------------------------
	.section	.text._Z43decompress_random_access_block_based_kernelIiEvPKhPK13BlockMetadataIT_EPK12DFORMetadataIS3_EPK12RFORMetadataPKjPS3_i20CompressionAlgorithmm,"ax",@progbits
	.align	128
        .global         _Z43decompress_random_access_block_based_kernelIiEvPKhPK13BlockMetadataIT_EPK12DFORMetadataIS3_EPK12RFORMetadataPKjPS3_i20CompressionAlgorithmm
        .type           _Z43decompress_random_access_block_based_kernelIiEvPKhPK13BlockMetadataIT_EPK12DFORMetadataIS3_EPK12RFORMetadataPKjPS3_i20CompressionAlgorithmm,@function
        .size           _Z43decompress_random_access_block_based_kernelIiEvPKhPK13BlockMetadataIT_EPK12DFORMetadataIS3_EPK12RFORMetadataPKjPS3_i20CompressionAlgorithmm,(.L_x_1918 - _Z43decompress_random_access_block_based_kernelIiEvPKhPK13BlockMetadataIT_EPK12DFORMetadataIS3_EPK12RFORMetadataPKjPS3_i20CompressionAlgorithmm)
        .other          _Z43decompress_random_access_block_based_kernelIiEvPKhPK13BlockMetadataIT_EPK12DFORMetadataIS3_EPK12RFORMetadataPKjPS3_i20CompressionAlgorithmm,@"STO_CUDA_ENTRY STV_DEFAULT"
_Z43decompress_random_access_block_based_kernelIiEvPKhPK13BlockMetadataIT_EPK12DFORMetadataIS3_EPK12RFORMetadataPKjPS3_i20CompressionAlgorithmm:
.text._Z43decompress_random_access_block_based_kernelIiEvPKhPK13BlockMetadataIT_EPK12DFORMetadataIS3_EPK12RFORMetadataPKjPS3_i20CompressionAlgorithmm:
        /* <DEDUP_REMOVED lines=36> */
.L_x_1618:
        /* <DEDUP_REMOVED lines=26> */
.L_x_1602:
        /* <DEDUP_REMOVED lines=33> */
.L_x_1601:
        /* <DEDUP_REMOVED lines=20> */
.L_x_1603:
[----:B------:R-:W-:-:S13]  /*0730*/  ISETP.NE.OR P0, PT, R0, RZ, P0 ;  /* 0x000000ff0000720c */ /* 0x000fda0000705670 */
[----:B------:R-:W-:Y:S05]  /*0740*/  @!P0 BRA `(.L_x_1599) ;  /* 0x00000000002c8947 */ /* 0x000fea0003800000 */
.L_x_1600:
        /* <DEDUP_REMOVED lines=11> */
.L_x_1599:
        /* <DEDUP_REMOVED lines=33> */
.L_x_1612:
        /* <DEDUP_REMOVED lines=94> */
.L_x_1611:
[----:B------:R-:W-:Y:S05]  /*0ff0*/  BSYNC.RECONVERGENT B5 ;  /* 0x0000000000057941 */ /* 0x000fea0003800200 */
.L_x_1610:
        /* <DEDUP_REMOVED lines=51> */
.L_x_1614:
[----:B------:R-:W-:Y:S05]  /*1330*/  BSYNC.RECONVERGENT B5 ;  /* 0x0000000000057941 */ /* 0x000fea0003800200 */
.L_x_1613:
[----:B------:R-:W-:-:S13]  /*1340*/  ISETP.NE.OR P0, PT, R11, R0, P0 ;  /* 0x000000000b00720c */ /* 0x000fda0000705670 */
[----:B------:R-:W-:Y:S05]  /*1350*/  @!P0 BREAK.RELIABLE B1 ;  /* 0x0000000000018942 */ /* 0x000fea0003800100 */
[----:B------:R-:W-:Y:S05]  /*1360*/  @!P0 BRA `(.L_x_1607) ;  /* 0x0000000000688947 */ /* 0x000fea0003800000 */
.L_x_1609:
[----:B------:R-:W-:Y:S05]  /*1370*/  BSYNC.RELIABLE B1 ;  /* 0x0000000000017941 */ /* 0x000fea0003800100 */
.L_x_1608:
        /* <DEDUP_REMOVED lines=25> */
.L_x_1607:
[----:B------:R-:W-:Y:S05]  /*1510*/  BSYNC.RECONVERGENT B2 ;  /* 0x0000000000027941 */ /* 0x000fea0003800200 */
.L_x_1606:
        /* <DEDUP_REMOVED lines=30> */
.L_x_1616:
[----:B------:R-:W-:Y:S05]  /*1700*/  BSYNC.RECONVERGENT B1 ;  /* 0x0000000000017941 */ /* 0x000fea0003800200 */
.L_x_1615:
[----:B------:R-:W-:Y:S02]  /*1710*/  SEL R0, R10, 0xffffffff, !P0 ;  /* 0xffffffff0a007807 */ /* 0x000fe40004000000 */
[----:B------:R-:W-:-:S04]  /*1720*/  SHF.R.U64 R15, R21, R15, R22 ;  /* 0x0000000f150f7219 */ /* 0x000fc80000001216 */
[----:B------:R-:W-:-:S07]  /*1730*/  LOP3.LUT R0, R15, R0, RZ, 0xc0, !PT ;  /* 0x000000000f007212 */ /* 0x000fce00078ec0ff */
.L_x_1605:
[----:B------:R-:W-:Y:S05]  /*1740*/  BSYNC.RECONVERGENT B3 ;  /* 0x0000000000037941 */ /* 0x000fea0003800200 */
.L_x_1604:
[----:B------:R-:W-:Y:S02]  /*1750*/  IMAD.IADD R0, R17, 0x1, R0 ;  /* 0x0000000111007824 */ /* 0x000fe400078e0200 */
[----:B------:R-:W-:-:S05]  /*1760*/  IMAD R5, R14, 0x4, R1 ;  /* 0x000000040e057824 */ /* 0x000fca00078e0201 */
[----:B------:R2:W-:Y:S01]  /*1770*/  STL [R5], R0 ;  /* 0x0000000005007387 */ /* 0x0005e20000100800 */
[----:B------:R-:W-:Y:S05]  /*1780*/  BRA `(.L_x_1597) ;  /* 0x0000000000087947 */ /* 0x000fea0003800000 */
.L_x_1598:
[----:B-1----:R-:W-:-:S05]  /*1790*/  IMAD R0, R14, 0x4, R1 ;  /* 0x000000040e007824 */ /* 0x002fca00078e0201 */
[----:B------:R3:W-:Y:S02]  /*17a0*/  STL [R0], R17 ;  /* 0x0000001100007387 */ /* 0x0007e40000100800 */
.L_x_1597:
[----:B------:R-:W-:Y:S05]  /*17b0*/  BSYNC.RECONVERGENT B4 ;  /* 0x0000000000047941 */ /* 0x000fea0003800200 */
.L_x_1596:
[----:B------:R-:W-:-:S05]  /*17c0*/  VIADD R14, R14, 0x1 ;  /* 0x000000010e0e7836 */ /* 0x000fca0000000000 */
[----:B------:R-:W-:-:S13]  /*17d0*/  ISETP.NE.AND P0, PT, R14, 0x80, PT ;  /* 0x000000800e00780c */ /* 0x000fda0003f05270 */
[----:B------:R-:W-:Y:S05]  /*17e0*/  @!P0 BRA `(.L_x_1617) ;  /* 0x00000038007c8947 */ /* 0x000fea0003800000 */
[----:B------:R-:W-:Y:S05]  /*17f0*/  BRA `(.L_x_1618) ;  /* 0xffffffe800907947 */ /* 0x000fea000383ffff */
.L_x_1595:
        /* <DEDUP_REMOVED lines=33> */
.L_x_1594:
        /* <DEDUP_REMOVED lines=13> */
.L_x_1639:
        /* <DEDUP_REMOVED lines=26> */
.L_x_1625:
        /* <DEDUP_REMOVED lines=21> */
.L_x_1624:
        /* <DEDUP_REMOVED lines=14> */
.L_x_1626:
[----:B------:R-:W-:-:S13]  /*1eb0*/  ISETP.NE.OR P0, PT, R4, RZ, P0 ;  /* 0x000000ff0400720c */ /* 0x000fda0000705670 */
[----:B------:R-:W-:Y:S05]  /*1ec0*/  @!P0 BRA `(.L_x_1622) ;  /* 0x0000000000208947 */ /* 0x000fea0003800000 */
.L_x_1623:
        /* <DEDUP_REMOVED lines=8> */
.L_x_1622:
        /* <DEDUP_REMOVED lines=25> */
.L_x_1633:
        /* <DEDUP_REMOVED lines=95> */
.L_x_1632:
[----:B------:R-:W-:Y:S05]  /*26d0*/  BSYNC.RECONVERGENT B4 ;  /* 0x0000000000047941 */ /* 0x000fea0003800200 */
.L_x_1631:
        /* <DEDUP_REMOVED lines=52> */
.L_x_1635:
[----:B------:R-:W-:Y:S05]  /*2a20*/  BSYNC.RECONVERGENT B4 ;  /* 0x0000000000047941 */ /* 0x000fea0003800200 */
.L_x_1634:
[----:B------:R-:W-:-:S13]  /*2a30*/  ISETP.NE.OR P0, PT, R18, R19, P0 ;  /* 0x000000131200720c */ /* 0x000fda0000705670 */
[----:B------:R-:W-:Y:S05]  /*2a40*/  @!P0 BREAK.RELIABLE B3 ;  /* 0x0000000000038942 */ /* 0x000fea0003800100 */
[----:B------:R-:W-:Y:S05]  /*2a50*/  @!P0 BRA `(.L_x_1628) ;  /* 0x00000000006c8947 */ /* 0x000fea0003800000 */
.L_x_1630:
[----:B------:R-:W-:Y:S05]  /*2a60*/  BSYNC.RELIABLE B3 ;  /* 0x0000000000037941 */ /* 0x000fea0003800100 */
.L_x_1629:
[----:B------:R-:W-:-:S07]  /*2a70*/  SHF.R.U64 R7, R17, 0x3, RZ ;  /* 0x0000000311077819 */ /* 0x000fce00000012ff */
.L_x_1636:
        /* <DEDUP_REMOVED lines=25> */
.L_x_1628:
[----:B------:R-:W-:Y:S05]  /*2c10*/  BSYNC.RECONVERGENT B2 ;  /* 0x0000000000027941 */ /* 0x000fea0003800200 */
.L_x_1627:
        /* <DEDUP_REMOVED lines=39> */
.L_x_1638:
[----:B------:R-:W-:Y:S05]  /*2e90*/  BSYNC.RECONVERGENT B2 ;  /* 0x0000000000027941 */ /* 0x000fea0003800200 */
.L_x_1637:
[----:B------:R-:W-:Y:S01]  /*2ea0*/  SHF.R.U64 R6, R25, R6, R24 ;  /* 0x0000000619067219 */ /* 0x000fe20000001218 */
[----:B------:R-:W-:-:S03]  /*2eb0*/  IMAD R4, R13, 0x4, R10 ;  /* 0x000000040d047824 */ /* 0x000fc600078e020a */
[----:B------:R-:W-:-:S05]  /*2ec0*/  LOP3.LUT R7, R6, R7, RZ, 0xc0, !PT ;  /* 0x0000000706077212 */ /* 0x000fca00078ec0ff */
[----:B------:R-:W-:-:S05]  /*2ed0*/  IMAD.IADD R7, R12, 0x1, R7 ;  /* 0x000000010c077824 */ /* 0x000fca00078e0207 */
[----:B------:R2:W-:Y:S01]  /*2ee0*/  STL [R4], R7 ;  /* 0x0000000704007387 */ /* 0x0005e20000100800 */
[----:B------:R-:W-:Y:S05]  /*2ef0*/  BRA `(.L_x_1621) ;  /* 0x0000000000087947 */ /* 0x000fea0003800000 */
.L_x_1620:
[----:B------:R-:W-:-:S05]  /*2f00*/  IMAD R4, R13, 0x4, R10 ;  /* 0x000000040d047824 */ /* 0x000fca00078e020a */
[----:B------:R0:W-:Y:S02]  /*2f10*/  STL [R4], RZ ;  /* 0x000000ff04007387 */ /* 0x0001e40000100800 */
.L_x_1621:
[----:B------:R-:W-:Y:S05]  /*2f20*/  BSYNC.RECONVERGENT B1 ;  /* 0x0000000000017941 */ /* 0x000fea0003800200 */
.L_x_1619:
[----:B------:R-:W-:-:S05]  /*2f30*/  VIADD R13, R13, 0x1 ;  /* 0x000000010d0d7836 */ /* 0x000fca0000000000 */
[----:B------:R-:W-:-:S13]  /*2f40*/  ISETP.NE.AND P0, PT, R13, 0x7f, PT ;  /* 0x0000007f0d00780c */ /* 0x000fda0003f05270 */
[----:B------:R-:W-:Y:S05]  /*2f50*/  @P0 BRA `(.L_x_1639) ;  /* 0xffffffe800e00947 */ /* 0x000fea000383ffff */
[----:B-----5:R3:W-:Y:S01]  /*2f60*/  STL [R1], R0 ;  /* 0x0000000001007387 */ /* 0x0207e20000100800 */
[----:B------:R-:W-:-:S07]  /*2f70*/  IMAD.MOV.U32 R2, RZ, RZ, 0x1 ;  /* 0x00000001ff027424 */ /* 0x000fce00078e00ff */
.L_x_1642:
        /* <DEDUP_REMOVED lines=36> */
.L_x_1641:
[----:B------:R-:W-:Y:S05]  /*31c0*/  BSYNC.RECONVERGENT B1 ;  /* 0x0000000000017941 */ /* 0x000fea0003800200 */
.L_x_1640:
[----:B------:R-:W-:Y:S05]  /*31d0*/  BRA `(.L_x_1642) ;  /* 0xfffffffc00687947 */ /* 0x000fea000383ffff */
.L_x_1593:
        /* <DEDUP_REMOVED lines=57> */
.L_x_1644:
[----:B------:R-:W-:Y:S05]  /*3570*/  BSYNC.RECONVERGENT B1 ;  /* 0x0000000000017941 */ /* 0x000fea0003800200 */
.L_x_1643:
[----:B------:R-:W3:Y:S02]  /*3580*/  LDC.64 R18, c[0x0][0x398] ;  /* 0x0000e600ff127b82 */ /* 0x000ee40000000a00 */
[----:B---3--:R-:W-:-:S06]  /*3590*/  IMAD.WIDE.U32 R18, R7, 0xc, R18 ;  /* 0x0000000c07127825 */ /* 0x008fcc00078e0012 */
[----:B------:R3:W5:Y:S01]  /*35a0*/  LDG.E.CONSTANT R18, desc[UR8][R18.64+0x4] ;  /* 0x0000040812127981 */ /* 0x000762000c1e9900 */
[----:B------:R-:W-:-:S07]  /*35b0*/  CS2R R16, SRZ ;  /* 0x0000000000107805 */ /* 0x000fce000001ff00 */
.L_x_1673:
        /* <DEDUP_REMOVED lines=25> */
.L_x_1651:
        /* <DEDUP_REMOVED lines=36> */
.L_x_1650:
        /* <DEDUP_REMOVED lines=21> */
.L_x_1652:
[----:B------:R-:W-:-:S13]  /*3ae0*/  ISETP.NE.OR P0, PT, R0, UR4, P0 ;  /* 0x0000000400007c0c */ /* 0x000fda0008705670 */
[----:B------:R-:W-:Y:S05]  /*3af0*/  @!P0 BRA `(.L_x_1648) ;  /* 0x00000000002c8947 */ /* 0x000fea0003800000 */
.L_x_1649:
        /* <DEDUP_REMOVED lines=11> */
.L_x_1648:
        /* <DEDUP_REMOVED lines=33> */
.L_x_1661:
        /* <DEDUP_REMOVED lines=94> */
.L_x_1660:
[----:B------:R-:W-:Y:S05]  /*43a0*/  BSYNC.RECONVERGENT B5 ;  /* 0x0000000000057941 */ /* 0x000fea0003800200 */
.L_x_1659:
        /* <DEDUP_REMOVED lines=57> */
.L_x_1663:
[----:B------:R-:W-:Y:S05]  /*4740*/  BSYNC.RECONVERGENT B5 ;  /* 0x0000000000057941 */ /* 0x000fea0003800200 */
.L_x_1662:
[----:B------:R-:W-:-:S13]  /*4750*/  ISETP.NE.OR P0, PT, R7, R0, P0 ;  /* 0x000000000700720c */ /* 0x000fda0000705670 */
[----:B------:R-:W-:Y:S05]  /*4760*/  @!P0 BREAK.RELIABLE B1 ;  /* 0x0000000000018942 */ /* 0x000fea0003800100 */
[----:B------:R-:W-:Y:S05]  /*4770*/  @!P0 BRA `(.L_x_1656) ;  /* 0x0000000000748947 */ /* 0x000fea0003800000 */
.L_x_1658:
[----:B------:R-:W-:Y:S05]  /*4780*/  BSYNC.RELIABLE B1 ;  /* 0x0000000000017941 */ /* 0x000fea0003800100 */
.L_x_1657:
[----:B------:R-:W-:-:S04]  /*4790*/  SHF.R.U64 R13, R11, 0x3, RZ ;  /* 0x000000030b0d7819 */ /* 0x000fc800000012ff */
[----:B-----5:R-:W-:-:S05]  /*47a0*/  IADD3 R14, P0, PT, R18, R13, RZ ;  /* 0x0000000d120e7210 */ /* 0x020fca0007f1e0ff */
[----:B---3--:R-:W-:-:S08]  /*47b0*/  IMAD.X R19, RZ, RZ, RZ, P0 ;  /* 0x000000ffff137224 */ /* 0x008fd000000e06ff */
.L_x_1664:
        /* <DEDUP_REMOVED lines=25> */
.L_x_1656:
[----:B------:R-:W-:Y:S05]  /*4950*/  BSYNC.RECONVERGENT B2 ;  /* 0x0000000000027941 */ /* 0x000fea0003800200 */
.L_x_1655:
        /* <DEDUP_REMOVED lines=42> */
.L_x_1666:
[----:B------:R-:W-:Y:S05]  /*4c00*/  BSYNC.RECONVERGENT B1 ;  /* 0x0000000000017941 */ /* 0x000fea0003800200 */
.L_x_1665:
[----:B------:R-:W-:-:S04]  /*4c10*/  SHF.R.U64 R0, R23, R4, R15 ;  /* 0x0000000417007219 */ /* 0x000fc8000000120f */
[----:B------:R-:W-:-:S07]  /*4c20*/  LOP3.LUT R0, R0, R7, RZ, 0xc0, !PT ;  /* 0x0000000700007212 */ /* 0x000fce00078ec0ff */
.L_x_1654:
[----:B------:R-:W-:Y:S05]  /*4c30*/  BSYNC.RECONVERGENT B3 ;  /* 0x0000000000037941 */ /* 0x000fea0003800200 */
.L_x_1653:
[----:B-----5:R-:W-:Y:S02]  /*4c40*/  IMAD.IADD R0, R5, 0x1, R0 ;  /* 0x0000000105007824 */ /* 0x020fe400078e0200 */
[----:B------:R-:W-:-:S05]  /*4c50*/  IMAD R7, R16, 0x4, R1 ;  /* 0x0000000410077824 */ /* 0x000fca00078e0201 */
[----:B------:R1:W-:Y:S01]  /*4c60*/  STL [R7], R0 ;  /* 0x0000000007007387 */ /* 0x0003e20000100800 */
[----:B------:R-:W-:Y:S05]  /*4c70*/  BRA `(.L_x_1667) ;  /* 0x0000000400487947 */ /* 0x000fea0003800000 */
.L_x_1647:
        /* <DEDUP_REMOVED lines=15> */
.L_x_1671:
        /* <DEDUP_REMOVED lines=30> */
.L_x_1670:
        /* <DEDUP_REMOVED lines=18> */
.L_x_1672:
[----:B------:R-:W-:-:S13]  /*5070*/  ISETP.NE.OR P0, PT, R0, UR4, P0 ;  /* 0x0000000400007c0c */ /* 0x000fda0008705670 */
[----:B------:R-:W-:Y:S05]  /*5080*/  @!P0 BRA `(.L_x_1668) ;  /* 0x0000000000288947 */ /* 0x000fea0003800000 */
.L_x_1669:
        /* <DEDUP_REMOVED lines=10> */
.L_x_1668:
[----:B------:R-:W-:-:S06]  /*5130*/  IMAD R0, R17, 0x4, R10 ;  /* 0x0000000411007824 */ /* 0x000fcc00078e020a */
[----:B------:R-:W2:Y:S01]  /*5140*/  LDL R0, [R0] ;  /* 0x0000000000007983 */ /* 0x000ea20000100800 */
[----:B------:R-:W-:-:S05]  /*5150*/  IMAD R7, R16, 0x4, R1 ;  /* 0x0000000410077824 */ /* 0x000fca00078e0201 */
[----:B--2---:R0:W-:Y:S01]  /*5160*/  STL [R7], R0 ;  /* 0x0000000007007387 */ /* 0x0041e20000100800 */
[----:B------:R-:W-:Y:S05]  /*5170*/  BRA `(.L_x_1667) ;  /* 0x0000000000087947 */ /* 0x000fea0003800000 */
.L_x_1646:
[----:B------:R-:W-:-:S05]  /*5180*/  IMAD R0, R16, 0x4, R1 ;  /* 0x0000000410007824 */ /* 0x000fca00078e0201 */
[----:B-----5:R2:W-:Y:S02]  /*5190*/  STL [R0], R5 ;  /* 0x0000000500007387 */ /* 0x0205e40000100800 */
.L_x_1667:
[----:B------:R-:W-:Y:S05]  /*51a0*/  BSYNC.RECONVERGENT B4 ;  /* 0x0000000000047941 */ /* 0x000fea0003800200 */
.L_x_1645:
[----:B------:R-:W-:-:S05]  /*51b0*/  VIADD R16, R16, 0x1 ;  /* 0x0000000110107836 */ /* 0x000fca0000000000 */
[----:B------:R-:W-:-:S13]  /*51c0*/  ISETP.NE.AND P0, PT, R16, 0x80, PT ;  /* 0x000000801000780c */ /* 0x000fda0003f05270 */
[----:B------:R-:W-:Y:S05]  /*51d0*/  @P0 BRA `(.L_x_1673) ;  /* 0xffffffe000f80947 */ /* 0x000fea000383ffff */
.L_x_1617:
[----:B------:R-:W-:Y:S05]  /*51e0*/  BSYNC.RECONVERGENT B0 ;  /* 0x0000000000007941 */ /* 0x000fea0003800200 */
.L_x_1592:
        /* <DEDUP_REMOVED lines=9> */
.L_x_1674:
        /* <DEDUP_REMOVED lines=16> */
.L_x_1918:


//--------------------- .text._Z31decompress_random_access_kernelIiEvPKhPK13BlockMetadataIT_EPK12DFORMetadataIS3_EPK12RFORMetadataPKjPS3_i20CompressionAlgorithmm --------------------------
	.section	.text._Z31decompress_random_access_kernelIiEvPKhPK13BlockMetadataIT_EPK12DFORMetadataIS3_EPK12RFORMetadataPKjPS3_i20CompressionAlgorithmm,"ax",@progbits
	.align	128
        .global         _Z31decompress_random_access_kernelIiEvPKhPK13BlockMetadataIT_EPK12DFORMetadataIS3_EPK12RFORMetadataPKjPS3_i20CompressionAlgorithmm
        .type           _Z31decompress_random_access_kernelIiEvPKhPK13BlockMetadataIT_EPK12DFORMetadataIS3_EPK12RFORMetadataPKjPS3_i20CompressionAlgorithmm,@function
        .size           _Z31decompress_random_access_kernelIiEvPKhPK13BlockMetadataIT_EPK12DFORMetadataIS3_EPK12RFORMetadataPKjPS3_i20CompressionAlgorithmm,(.L_x_1919 - _Z31decompress_random_access_kernelIiEvPKhPK13BlockMetadataIT_EPK12DFORMetadataIS3_EPK12RFORMetadataPKjPS3_i20CompressionAlgorithmm)
        .other          _Z31decompress_random_access_kernelIiEvPKhPK13BlockMetadataIT_EPK12DFORMetadataIS3_EPK12RFORMetadataPKjPS3_i20CompressionAlgorithmm,@"STO_CUDA_ENTRY STV_DEFAULT"
_Z31decompress_random_access_kernelIiEvPKhPK13BlockMetadataIT_EPK12DFORMetadataIS3_EPK12RFORMetadataPKjPS3_i20CompressionAlgorithmm:
.text._Z31decompress_random_access_kernelIiEvPKhPK13BlockMetadataIT_EPK12DFORMetadataIS3_EPK12RFORMetadataPKjPS3_i20CompressionAlgorithmm:
        /* <DEDUP_REMOVED lines=57> */
.L_x_1686:
        /* <DEDUP_REMOVED lines=33> */
.L_x_1685:
[----:B------:R-:W-:Y:S05]  /*05a0*/  BSYNC.RECONVERGENT B4 ;  /* 0x0000000000047941 */ /* 0x000fea0003800200 */
.L_x_1684:
        /* <DEDUP_REMOVED lines=21> */
.L_x_1688:
[----:B------:R-:W-:Y:S05]  /*0700*/  BSYNC.RECONVERGENT B4 ;  /* 0x0000000000047941 */ /* 0x000fea0003800200 */
.L_x_1687:
[----:B------:R-:W-:-:S13]  /*0710*/  ISETP.NE.OR P0, PT, R8, RZ, P0 ;  /* 0x000000ff0800720c */ /* 0x000fda0000705670 */
[----:B------:R-:W-:Y:S05]  /*0720*/  @!P0 BREAK.RELIABLE B3 ;  /* 0x0000000000038942 */ /* 0x000fea0003800100 */
[----:B------:R-:W-:Y:S05]  /*0730*/  @!P0 BRA `(.L_x_1689) ;  /* 0x0000000000308947 */ /* 0x000fea0003800000 */
.L_x_1683:
[----:B------:R-:W-:Y:S05]  /*0740*/  BSYNC.RELIABLE B3 ;  /* 0x0000000000037941 */ /* 0x000fea0003800100 */
.L_x_1682:
        /* <DEDUP_REMOVED lines=11> */
.L_x_1689:
[----:B------:R-:W-:Y:S05]  /*0800*/  BSYNC.RECONVERGENT B2 ;  /* 0x0000000000027941 */ /* 0x000fea0003800200 */
.L_x_1681:
[----:B------:R-:W-:Y:S05]  /*0810*/  BSYNC.RECONVERGENT B1 ;  /* 0x0000000000017941 */ /* 0x000fea0003800200 */
.L_x_1680:
        /* <DEDUP_REMOVED lines=22> */
.L_x_1695:
        /* <DEDUP_REMOVED lines=25> */
.L_x_1694:
[----:B------:R-:W-:Y:S05]  /*0b10*/  BSYNC.RECONVERGENT B3 ;  /* 0x0000000000037941 */ /* 0x000fea0003800200 */
.L_x_1693:
        /* <DEDUP_REMOVED lines=18> */
.L_x_1697:
[----:B------:R-:W-:Y:S05]  /*0c40*/  BSYNC.RECONVERGENT B3 ;  /* 0x0000000000037941 */ /* 0x000fea0003800200 */
.L_x_1696:
[----:B------:R-:W-:-:S13]  /*0c50*/  ISETP.NE.OR P0, PT, R8, RZ, P0 ;  /* 0x000000ff0800720c */ /* 0x000fda0000705670 */
[----:B------:R-:W-:Y:S05]  /*0c60*/  @!P0 BREAK.RELIABLE B2 ;  /* 0x0000000000028942 */ /* 0x000fea0003800100 */
[----:B------:R-:W-:Y:S05]  /*0c70*/  @!P0 BRA `(.L_x_1698) ;  /* 0x0000000000308947 */ /* 0x000fea0003800000 */
.L_x_1692:
[----:B------:R-:W-:Y:S05]  /*0c80*/  BSYNC.RELIABLE B2 ;  /* 0x0000000000027941 */ /* 0x000fea0003800100 */
.L_x_1691:
        /* <DEDUP_REMOVED lines=11> */
.L_x_1698:
[----:B------:R-:W-:Y:S05]  /*0d40*/  BSYNC.RECONVERGENT B1 ;  /* 0x0000000000017941 */ /* 0x000fea0003800200 */
.L_x_1690:
        /* <DEDUP_REMOVED lines=9> */
.L_x_1679:
[----:B------:R-:W-:Y:S05]  /*0de0*/  BSYNC.RECONVERGENT B0 ;  /* 0x0000000000007941 */ /* 0x000fea0003800200 */
.L_x_1678:
[----:B------:R-:W-:Y:S05]  /*0df0*/  BRA `(.L_x_1677) ;  /* 0x0000002400147947 */ /* 0x000fea0003800000 */
.L_x_1676:
        /* <DEDUP_REMOVED lines=16> */
.L_x_1724:
        /* <DEDUP_REMOVED lines=8> */
.L_x_1702:
        /* <DEDUP_REMOVED lines=18> */
.L_x_1709:
        /* <DEDUP_REMOVED lines=21> */
.L_x_1708:
[----:B------:R-:W-:Y:S05]  /*11f0*/  BSYNC.RECONVERGENT B5 ;  /* 0x0000000000057941 */ /* 0x000fea0003800200 */
.L_x_1707:
        /* <DEDUP_REMOVED lines=15> */
.L_x_1711:
[----:B------:R-:W-:Y:S05]  /*12f0*/  BSYNC.RECONVERGENT B5 ;  /* 0x0000000000057941 */ /* 0x000fea0003800200 */
.L_x_1710:
[----:B------:R-:W-:-:S13]  /*1300*/  ISETP.NE.OR P0, PT, R10, RZ, P0 ;  /* 0x000000ff0a00720c */ /* 0x000fda0000705670 */
[----:B------:R-:W-:Y:S05]  /*1310*/  @!P0 BRA `(.L_x_1712) ;  /* 0x0000000000208947 */ /* 0x000fea0003800000 */
.L_x_1706:
        /* <DEDUP_REMOVED lines=8> */
.L_x_1712:
[----:B------:R-:W-:Y:S05]  /*13a0*/  BSYNC.RECONVERGENT B3 ;  /* 0x0000000000037941 */ /* 0x000fea0003800200 */
.L_x_1705:
[----:B------:R-:W-:Y:S05]  /*13b0*/  BSYNC.RECONVERGENT B4 ;  /* 0x0000000000047941 */ /* 0x000fea0003800200 */
.L_x_1704:
        /* <DEDUP_REMOVED lines=29> */
.L_x_1719:
        /* <DEDUP_REMOVED lines=94> */
.L_x_1718:
[----:B------:R-:W-:Y:S05]  /*1b70*/  BSYNC.RECONVERGENT B5 ;  /* 0x0000000000057941 */ /* 0x000fea0003800200 */
.L_x_1717:
        /* <DEDUP_REMOVED lines=51> */
.L_x_1721:
[----:B------:R-:W-:Y:S05]  /*1eb0*/  BSYNC.RECONVERGENT B5 ;  /* 0x0000000000057941 */ /* 0x000fea0003800200 */
.L_x_1720:
[----:B------:R-:W-:-:S13]  /*1ec0*/  ISETP.NE.OR P0, PT, R12, R11, P0 ;  /* 0x0000000b0c00720c */ /* 0x000fda0000705670 */
[----:B------:R-:W-:Y:S05]  /*1ed0*/  @!P0 BREAK.RELIABLE B3 ;  /* 0x0000000000038942 */ /* 0x000fea0003800100 */
[----:B------:R-:W-:Y:S05]  /*1ee0*/  @!P0 BRA `(.L_x_1714) ;  /* 0x0000000000688947 */ /* 0x000fea0003800000 */
.L_x_1716:
[----:B------:R-:W-:Y:S05]  /*1ef0*/  BSYNC.RELIABLE B3 ;  /* 0x0000000000037941 */ /* 0x000fea0003800100 */
.L_x_1715:
        /* <DEDUP_REMOVED lines=25> */
.L_x_1714:
[----:B------:R-:W-:Y:S05]  /*2090*/  BSYNC.RECONVERGENT B4 ;  /* 0x0000000000047941 */ /* 0x000fea0003800200 */
.L_x_1713:
        /* <DEDUP_REMOVED lines=32> */
.L_x_1723:
[----:B------:R-:W-:Y:S05]  /*22a0*/  BSYNC.RECONVERGENT B3 ;  /* 0x0000000000037941 */ /* 0x000fea0003800200 */
.L_x_1722:
[----:B------:R-:W-:Y:S02]  /*22b0*/  SEL R9, R16, 0xffffffff, !P0 ;  /* 0xffffffff10097807 */ /* 0x000fe40004000000 */
[----:B------:R-:W-:-:S04]  /*22c0*/  SHF.R.U64 R10, R24, R10, R21 ;  /* 0x0000000a180a7219 */ /* 0x000fc80000001215 */
[----:B------:R-:W-:-:S05]  /*22d0*/  LOP3.LUT R9, R10, R9, RZ, 0xc0, !PT ;  /* 0x000000090a097212 */ /* 0x000fca00078ec0ff */
[----:B-----5:R-:W-:-:S07]  /*22e0*/  IMAD.IADD R12, R9, 0x1, R12 ;  /* 0x00000001090c7824 */ /* 0x020fce00078e020c */
.L_x_1703:
[----:B------:R-:W-:Y:S05]  /*22f0*/  BSYNC.RECONVERGENT B0 ;  /* 0x0000000000007941 */ /* 0x000fea0003800200 */
.L_x_1701:
[----:B------:R-:W-:Y:S02]  /*2300*/  VIADD R7, R7, 0x1 ;  /* 0x0000000107077836 */ /* 0x000fe40000000000 */
[----:B-----5:R-:W-:-:S03]  /*2310*/  IMAD.IADD R5, R12, 0x1, R5 ;  /* 0x000000010c057824 */ /* 0x020fc600078e0205 */
[----:B------:R-:W-:-:S13]  /*2320*/  ISETP.NE.AND P0, PT, R7, R3, PT ;  /* 0x000000030700720c */ /* 0x000fda0003f05270 */
[----:B------:R-:W-:Y:S05]  /*2330*/  @P0 BRA `(.L_x_1724) ;  /* 0xffffffe800f00947 */ /* 0x000fea000383ffff */
[----:B------:R-:W-:Y:S05]  /*2340*/  BSYNC.RECONVERGENT B1 ;  /* 0x0000000000017941 */ /* 0x000fea0003800200 */
.L_x_1700:
[----:B------:R-:W-:Y:S05]  /*2350*/  BSYNC.RECONVERGENT B2 ;  /* 0x0000000000027941 */ /* 0x000fea0003800200 */
.L_x_1699:
[----:B------:R-:W-:Y:S05]  /*2360*/  BRA `(.L_x_1677) ;  /* 0x0000000c00b87947 */ /* 0x000fea0003800000 */
.L_x_1675:
        /* <DEDUP_REMOVED lines=26> */
.L_x_1733:
        /* <DEDUP_REMOVED lines=30> */
.L_x_1732:
[----:B------:R-:W-:Y:S05]  /*26f0*/  BSYNC.RECONVERGENT B3 ;  /* 0x0000000000037941 */ /* 0x000fea0003800200 */
.L_x_1731:
        /* <DEDUP_REMOVED lines=19> */
.L_x_1735:
[----:B------:R-:W-:Y:S05]  /*2830*/  BSYNC.RECONVERGENT B3 ;  /* 0x0000000000037941 */ /* 0x000fea0003800200 */
.L_x_1734:
[----:B------:R-:W-:-:S13]  /*2840*/  ISETP.NE.OR P0, PT, R3, R10, P0 ;  /* 0x0000000a0300720c */ /* 0x000fda0000705670 */
[----:B------:R-:W-:Y:S05]  /*2850*/  @!P0 BRA `(.L_x_1736) ;  /* 0x0000000000288947 */ /* 0x000fea0003800000 */
.L_x_1730:
        /* <DEDUP_REMOVED lines=10> */
.L_x_1736:
[----:B------:R-:W-:Y:S05]  /*2900*/  BSYNC.RECONVERGENT B2 ;  /* 0x0000000000027941 */ /* 0x000fea0003800200 */
.L_x_1729:
[----:B------:R-:W-:-:S07]  /*2910*/  IMAD.WIDE.U32 R8, R5, 0x4, RZ ;  /* 0x0000000405087825 */ /* 0x000fce00078e00ff */
.L_x_1728:
[----:B------:R-:W-:Y:S05]  /*2920*/  BSYNC.RECONVERGENT B1 ;  /* 0x0000000000017941 */ /* 0x000fea0003800200 */
.L_x_1727:
        /* <DEDUP_REMOVED lines=10> */
.L_x_1726:
        /* <DEDUP_REMOVED lines=21> */
.L_x_1743:
        /* <DEDUP_REMOVED lines=36> */
.L_x_1742:
[----:B------:R-:W-:Y:S05]  /*2d60*/  BSYNC.RECONVERGENT B4 ;  /* 0x0000000000047941 */ /* 0x000fea0003800200 */
.L_x_1741:
        /* <DEDUP_REMOVED lines=22> */
.L_x_1745:
[----:B------:R-:W-:Y:S05]  /*2ed0*/  BSYNC.RECONVERGENT B4 ;  /* 0x0000000000047941 */ /* 0x000fea0003800200 */
.L_x_1744:
[----:B------:R-:W-:-:S13]  /*2ee0*/  ISETP.NE.OR P0, PT, R11, R10, P0 ;  /* 0x0000000a0b00720c */ /* 0x000fda0000705670 */
[----:B------:R-:W-:Y:S05]  /*2ef0*/  @!P0 BREAK.RELIABLE B3 ;  /* 0x0000000000038942 */ /* 0x000fea0003800100 */
[----:B------:R-:W-:Y:S05]  /*2f00*/  @!P0 BRA `(.L_x_1746) ;  /* 0x0000000000308947 */ /* 0x000fea0003800000 */
.L_x_1740:
[----:B------:R-:W-:Y:S05]  /*2f10*/  BSYNC.RELIABLE B3 ;  /* 0x0000000000037941 */ /* 0x000fea0003800100 */
.L_x_1739:
        /* <DEDUP_REMOVED lines=11> */
.L_x_1746:
[----:B------:R-:W-:Y:S05]  /*2fd0*/  BSYNC.RECONVERGENT B2 ;  /* 0x0000000000027941 */ /* 0x000fea0003800200 */
.L_x_1738:
[----:B------:R-:W-:Y:S05]  /*2fe0*/  BSYNC.RECONVERGENT B1 ;  /* 0x0000000000017941 */ /* 0x000fea0003800200 */
.L_x_1737:
        /* <DEDUP_REMOVED lines=16> */
.L_x_1750:
        /* <DEDUP_REMOVED lines=12> */
.L_x_1749:
[----:B------:R-:W-:Y:S01]  /*31b0*/  IMAD.MOV.U32 R6, RZ, RZ, -0x1 ;  /* 0xffffffffff067424 */ /* 0x000fe200078e00ff */
[----:B------:R-:W-:Y:S02]  /*31c0*/  ISETP.GT.U32.AND P0, PT, R3, 0x3f, PT ;  /* 0x0000003f0300780c */ /* 0x000fe40003f04070 */
[----:B------:R-:W-:Y:S02]  /*31d0*/  SHF.R.U64 R3, R15, R14, R10 ;  /* 0x0000000e0f037219 */ /* 0x000fe4000000120a */
[----:B------:R-:W-:-:S04]  /*31e0*/  SHF.L.U32 R6, R6, R9, RZ ;  /* 0x0000000906067219 */ /* 0x000fc800000006ff */
[----:B------:R-:W-:-:S04]  /*31f0*/  LOP3.LUT R6, RZ, R6, RZ, 0x33, !PT ;  /* 0x00000006ff067212 */ /* 0x000fc800078e33ff */
[----:B------:R-:W-:-:S04]  /*3200*/  SEL R6, R6, 0xffffffff, !P0 ;  /* 0xffffffff06067807 */ /* 0x000fc80004000000 */
[----:B------:R-:W-:-:S07]  /*3210*/  LOP3.LUT R6, R3, R6, RZ, 0xc0, !PT ;  /* 0x0000000603067212 */ /* 0x000fce00078ec0ff */
.L_x_1748:
[----:B------:R-:W-:Y:S05]  /*3220*/  BSYNC.RECONVERGENT B1 ;  /* 0x0000000000017941 */ /* 0x000fea0003800200 */
.L_x_1747:
[----:B-----5:R-:W-:-:S07]  /*3230*/  IMAD.IADD R5, R5, 0x1, R6 ;  /* 0x0000000105057824 */ /* 0x020fce00078e0206 */
.L_x_1725:
[----:B------:R-:W-:Y:S05]  /*3240*/  BSYNC.RECONVERGENT B0 ;  /* 0x0000000000007941 */ /* 0x000fea0003800200 */
.L_x_1677:
[----:B------:R-:W1:Y:S02]  /*3250*/  LDC.64 R2, c[0x0][0x3a8] ;  /* 0x0000ea00ff027b82 */ /* 0x000e640000000a00 */
[----:B-1----:R-:W-:-:S05]  /*3260*/  IMAD.WIDE R2, R0, 0x4, R2 ;  /* 0x0000000400027825 */ /* 0x002fca00078e0202 */
[----:B-----5:R-:W-:Y:S01]  /*3270*/  STG.E desc[UR4][R2.64], R5 ;  /* 0x0000000502007986 */ /* 0x020fe2000c101904 */
[----:B------:R-:W-:Y:S05]  /*3280*/  EXIT ;  /* 0x000000000000794d */ /* 0x000fea0003800000 */
.L_x_1751:
        /* <DEDUP_REMOVED lines=15> */
.L_x_1919:


//--------------------- .text._Z26decompress_gpu_rfor_kernelIiLi1EEvPKhPK13BlockMetadataIT_EPK12RFORMetadataPS3_i --------------------------
	.section	.text._Z26decompress_gpu_rfor_kernelIiLi1EEvPKhPK13BlockMetadataIT_EPK12RFORMetadataPS3_i,"ax",@progbits
	.align	128
        .global         _Z26decompress_gpu_rfor_kernelIiLi1EEvPKhPK13BlockMetadataIT_EPK12RFORMetadataPS3_i
        .type           _Z26decompress_gpu_rfor_kernelIiLi1EEvPKhPK13BlockMetadataIT_EPK12RFORMetadataPS3_i,@function
        .size           _Z26decompress_gpu_rfor_kernelIiLi1EEvPKhPK13BlockMetadataIT_EPK12RFORMetadataPS3_i,(.L_x_1920 - _Z26decompress_gpu_rfor_kernelIiLi1EEvPKhPK13BlockMetadataIT_EPK12RFORMetadataPS3_i)
        .other          _Z26decompress_gpu_rfor_kernelIiLi1EEvPKhPK13BlockMetadataIT_EPK12RFORMetadataPS3_i,@"STO_CUDA_ENTRY STV_DEFAULT"
_Z26decompress_gpu_rfor_kernelIiLi1EEvPKhPK13BlockMetadataIT_EPK12RFORMetadataPS3_i:
.text._Z26decompress_gpu_rfor_kernelIiLi1EEvPKhPK13BlockMetadataIT_EPK12RFORMetadataPS3_i:
        /* <DEDUP_REMOVED lines=39> */
.L_x_1761:
        /* <DEDUP_REMOVED lines=27> */
.L_x_1760:
[----:B------:R-:W-:Y:S05]  /*0420*/  BSYNC.RECONVERGENT B3 ;  /* 0x0000000000037941 */ /* 0x000fea0003800200 */
.L_x_1759:
        /* <DEDUP_REMOVED lines=18> */
.L_x_1763:
[----:B------:R-:W-:Y:S05]  /*0550*/  BSYNC.RECONVERGENT B3 ;  /* 0x0000000000037941 */ /* 0x000fea0003800200 */
.L_x_1762:
[----:B------:R-:W-:-:S13]  /*0560*/  ISETP.NE.OR P0, PT, R2, RZ, P0 ;  /* 0x000000ff0200720c */ /* 0x000fda0000705670 */
[----:B------:R-:W-:Y:S05]  /*0570*/  @!P0 BRA `(.L_x_1764) ;  /* 0x0000000000288947 */ /* 0x000fea0003800000 */
.L_x_1758:
        /* <DEDUP_REMOVED lines=10> */
.L_x_1764:
[----:B------:R-:W-:Y:S05]  /*0620*/  BSYNC.RECONVERGENT B2 ;  /* 0x0000000000027941 */ /* 0x000fea0003800200 */
.L_x_1757:
[----:B------:R-:W-:-:S07]  /*0630*/  IMAD.WIDE.U32 R8, R8, 0x4, RZ ;  /* 0x0000000408087825 */ /* 0x000fce00078e00ff */
.L_x_1756:
[----:B------:R-:W-:Y:S05]  /*0640*/  BSYNC.RECONVERGENT B1 ;  /* 0x0000000000017941 */ /* 0x000fea0003800200 */
.L_x_1755:
        /* <DEDUP_REMOVED lines=11> */
.L_x_1754:
        /* <DEDUP_REMOVED lines=20> */
.L_x_1771:
        /* <DEDUP_REMOVED lines=33> */
.L_x_1770:
[----:B------:R-:W-:Y:S05]  /*0a50*/  BSYNC.RECONVERGENT B4 ;  /* 0x0000000000047941 */ /* 0x000fea0003800200 */
.L_x_1769:
        /* <DEDUP_REMOVED lines=21> */
.L_x_1773:
[----:B------:R-:W-:Y:S05]  /*0bb0*/  BSYNC.RECONVERGENT B4 ;  /* 0x0000000000047941 */ /* 0x000fea0003800200 */
.L_x_1772:
[----:B------:R-:W-:-:S13]  /*0bc0*/  ISETP.NE.OR P0, PT, R10, RZ, P0 ;  /* 0x000000ff0a00720c */ /* 0x000fda0000705670 */
[----:B------:R-:W-:Y:S05]  /*0bd0*/  @!P0 BREAK.RELIABLE B1 ;  /* 0x0000000000018942 */ /* 0x000fea0003800100 */
[----:B------:R-:W-:Y:S05]  /*0be0*/  @!P0 BRA `(.L_x_1774) ;  /* 0x0000000000308947 */ /* 0x000fea0003800000 */
.L_x_1768:
[----:B------:R-:W-:Y:S05]  /*0bf0*/  BSYNC.RELIABLE B1 ;  /* 0x0000000000017941 */ /* 0x000fea0003800100 */
.L_x_1767:
        /* <DEDUP_REMOVED lines=11> */
.L_x_1774:
[----:B------:R-:W-:Y:S05]  /*0cb0*/  BSYNC.RECONVERGENT B2 ;  /* 0x0000000000027941 */ /* 0x000fea0003800200 */
.L_x_1766:
[----:B------:R-:W-:Y:S05]  /*0cc0*/  BSYNC.RECONVERGENT B3 ;  /* 0x0000000000037941 */ /* 0x000fea0003800200 */
.L_x_1765:
        /* <DEDUP_REMOVED lines=30> */
.L_x_1782:
        /* <DEDUP_REMOVED lines=25> */
.L_x_1781:
[----:B------:R-:W-:Y:S05]  /*1040*/  BSYNC.RECONVERGENT B4 ;  /* 0x0000000000047941 */ /* 0x000fea0003800200 */
.L_x_1780:
        /* <DEDUP_REMOVED lines=18> */
.L_x_1784:
[----:B------:R-:W-:Y:S05]  /*1170*/  BSYNC.RECONVERGENT B4 ;  /* 0x0000000000047941 */ /* 0x000fea0003800200 */
.L_x_1783:
[----:B------:R-:W-:-:S13]  /*1180*/  ISETP.NE.OR P0, PT, R5, RZ, P0 ;  /* 0x000000ff0500720c */ /* 0x000fda0000705670 */
[----:B------:R-:W-:Y:S05]  /*1190*/  @!P0 BREAK.RELIABLE B1 ;  /* 0x0000000000018942 */ /* 0x000fea0003800100 */
[----:B------:R-:W-:Y:S05]  /*11a0*/  @!P0 BRA `(.L_x_1785) ;  /* 0x0000000000308947 */ /* 0x000fea0003800000 */
.L_x_1779:
[----:B------:R-:W-:Y:S05]  /*11b0*/  BSYNC.RELIABLE B1 ;  /* 0x0000000000017941 */ /* 0x000fea0003800100 */
.L_x_1778:
        /* <DEDUP_REMOVED lines=11> */
.L_x_1785:
[----:B------:R-:W-:Y:S05]  /*1270*/  BSYNC.RECONVERGENT B2 ;  /* 0x0000000000027941 */ /* 0x000fea0003800200 */
.L_x_1777:
[----:B------:R-:W-:Y:S01]  /*1280*/  IMAD.MOV.U32 R5, RZ, RZ, -0x1 ;  /* 0xffffffffff057424 */ /* 0x000fe200078e00ff */
[----:B------:R-:W-:Y:S02]  /*1290*/  ISETP.GT.U32.AND P0, PT, R4, 0x3f, PT ;  /* 0x0000003f0400780c */ /* 0x000fe40003f04070 */
[----:B------:R-:W-:Y:S02]  /*12a0*/  SHF.R.U64 R8, R8, R9, R12 ;  /* 0x0000000908087219 */ /* 0x000fe4000000120c */
[----:B------:R-:W-:-:S04]  /*12b0*/  SHF.L.U32 R10, R5, R10, RZ ;  /* 0x0000000a050a7219 */ /* 0x000fc800000006ff */
[----:B------:R-:W-:-:S04]  /*12c0*/  LOP3.LUT R4, RZ, R10, RZ, 0x33, !PT ;  /* 0x0000000aff047212 */ /* 0x000fc800078e33ff */
[----:B------:R-:W-:-:S04]  /*12d0*/  SEL R9, R4, 0xffffffff, !P0 ;  /* 0xffffffff04097807 */ /* 0x000fc80004000000 */
[----:B------:R-:W-:-:S07]  /*12e0*/  LOP3.LUT R9, R8, R9, RZ, 0xc0, !PT ;  /* 0x0000000908097212 */ /* 0x000fce00078ec0ff */
.L_x_1776:
[----:B------:R-:W-:Y:S05]  /*12f0*/  BSYNC.RECONVERGENT B3 ;  /* 0x0000000000037941 */ /* 0x000fea0003800200 */
.L_x_1775:
[----:B-----5:R-:W-:-:S07]  /*1300*/  IMAD.IADD R2, R2, 0x1, R9 ;  /* 0x0000000102027824 */ /* 0x020fce00078e0209 */
.L_x_1753:
[----:B------:R-:W-:Y:S05]  /*1310*/  BSYNC.RECONVERGENT B0 ;  /* 0x0000000000007941 */ /* 0x000fea0003800200 */
.L_x_1752:
[----:B------:R-:W-:Y:S05]  /*1320*/  WARPSYNC.ALL ;  /* 0x0000000000007948 */ /* 0x000fea0003800000 */
[----:B------:R-:W0:Y:S01]  /*1330*/  LDC.64 R4, c[0x0][0x398] ;  /* 0x0000e600ff047b82 */ /* 0x000e220000000a00 */
[----:B------:R-:W-:-:S04]  /*1340*/  IMAD R3, R0, 0x80, R3 ;  /* 0x0000008000037824 */ /* 0x000fc800078e0203 */
[----:B0-----:R-:W-:-:S05]  /*1350*/  IMAD.WIDE R4, R3, 0x4, R4 ;  /* 0x0000000403047825 */ /* 0x001fca00078e0204 */
[----:B-----5:R-:W-:Y:S01]  /*1360*/  STG.E desc[UR4][R4.64], R2 ;  /* 0x0000000204007986 */ /* 0x020fe2000c101904 */
[----:B------:R-:W-:Y:S05]  /*1370*/  EXIT ;  /* 0x000000000000794d */ /* 0x000fea0003800000 */
.L_x_1786:
        /* <DEDUP_REMOVED lines=16> */
.L_x_1920:


//--------------------- .text._Z26decompress_gpu_dfor_kernelIiLi1EEvPKhPK13BlockMetadataIT_EPK12DFORMetadataIS3_EPS3_im --------------------------
	.section	.text._Z26decompress_gpu_dfor_kernelIiLi1EEvPKhPK13BlockMetadataIT_EPK12DFORMetadataIS3_EPS3_im,"ax",@progbits
	.align	128
        .global         _Z26decompress_gpu_dfor_kernelIiLi1EEvPKhPK13BlockMetadataIT_EPK12DFORMetadataIS3_EPS3_im
        .type           _Z26decompress_gpu_dfor_kernelIiLi1EEvPKhPK13BlockMetadataIT_EPK12DFORMetadataIS3_EPS3_im,@function
        .size           _Z26decompress_gpu_dfor_kernelIiLi1EEvPKhPK13BlockMetadataIT_EPK12DFORMetadataIS3_EPS3_im,(.L_x_1921 - _Z26decompress_gpu_dfor_kernelIiLi1EEvPKhPK13BlockMetadataIT_EPK12DFORMetadataIS3_EPS3_im)
        .other          _Z26decompress_gpu_dfor_kernelIiLi1EEvPKhPK13BlockMetadataIT_EPK12DFORMetadataIS3_EPS3_im,@"STO_CUDA_ENTRY STV_DEFAULT"
_Z26decompress_gpu_dfor_kernelIiLi1EEvPKhPK13BlockMetadataIT_EPK12DFORMetadataIS3_EPS3_im:
.text._Z26decompress_gpu_dfor_kernelIiLi1EEvPKhPK13BlockMetadataIT_EPK12DFORMetadataIS3_EPS3_im:
        /* <DEDUP_REMOVED lines=56> */
.L_x_1797:
        /* <DEDUP_REMOVED lines=55> */
.L_x_1796:
[----:B------:R-:W-:Y:S05]  /*06f0*/  BSYNC.RECONVERGENT B4 ;  /* 0x0000000000047941 */ /* 0x000fea0003800200 */
.L_x_1795:
        /* <DEDUP_REMOVED lines=32> */
.L_x_1799:
[----:B------:R-:W-:Y:S05]  /*0900*/  BSYNC.RECONVERGENT B4 ;  /* 0x0000000000047941 */ /* 0x000fea0003800200 */
.L_x_1798:
[----:B------:R-:W-:-:S13]  /*0910*/  ISETP.NE.OR P0, PT, R18, RZ, P0 ;  /* 0x000000ff1200720c */ /* 0x000fda0000705670 */
[----:B------:R-:W-:Y:S05]  /*0920*/  @!P0 BREAK.RELIABLE B0 ;  /* 0x0000000000008942 */ /* 0x000fea0003800100 */
[----:B------:R-:W-:Y:S05]  /*0930*/  @!P0 BRA `(.L_x_1792) ;  /* 0x0000000000448947 */ /* 0x000fea0003800000 */
.L_x_1794:
[----:B------:R-:W-:Y:S05]  /*0940*/  BSYNC.RELIABLE B0 ;  /* 0x0000000000007941 */ /* 0x000fea0003800100 */
.L_x_1793:
        /* <DEDUP_REMOVED lines=16> */
.L_x_1792:
[----:B------:R-:W-:Y:S05]  /*0a50*/  BSYNC.RECONVERGENT B1 ;  /* 0x0000000000017941 */ /* 0x000fea0003800200 */
.L_x_1791:
[----:B------:R-:W-:Y:S01]  /*0a60*/  BSSY.RECONVERGENT B0, `(.L_x_1790) ;  /* 0x000000b000007945 */ /* 0x000fe20003800200 */
[----:B------:R-:W-:Y:S02]  /*0a70*/  IMAD.SHL.U32 R13, R13, 0x8, RZ ;  /* 0x000000080d0d7824 */ /* 0x000fe400078e00ff */
[----:B------:R-:W-:-:S07]  /*0a80*/  IMAD.MOV R12, RZ, RZ, -R12 ;  /* 0x000000ffff0c7224 */ /* 0x000fce00078e0a0c */
.L_x_1800:
        /* <DEDUP_REMOVED lines=9> */
.L_x_1790:
[----:B------:R-:W-:Y:S05]  /*0b20*/  BSYNC.RECONVERGENT B2 ;  /* 0x0000000000027941 */ /* 0x000fea0003800200 */
.L_x_1789:
        /* <DEDUP_REMOVED lines=25> */
.L_x_1806:
        /* <DEDUP_REMOVED lines=25> */
.L_x_1805:
[----:B------:R-:W-:Y:S05]  /*0e50*/  BSYNC.RECONVERGENT B2 ;  /* 0x0000000000027941 */ /* 0x000fea0003800200 */
.L_x_1804:
        /* <DEDUP_REMOVED lines=18> */
.L_x_1808:
[----:B------:R-:W-:Y:S05]  /*0f80*/  BSYNC.RECONVERGENT B2 ;  /* 0x0000000000027941 */ /* 0x000fea0003800200 */
.L_x_1807:
[----:B------:R-:W-:-:S13]  /*0f90*/  ISETP.NE.OR P0, PT, R12, RZ, P0 ;  /* 0x000000ff0c00720c */ /* 0x000fda0000705670 */
[----:B------:R-:W-:Y:S05]  /*0fa0*/  @!P0 BREAK.RELIABLE B1 ;  /* 0x0000000000018942 */ /* 0x000fea0003800100 */
[----:B------:R-:W-:Y:S05]  /*0fb0*/  @!P0 BRA `(.L_x_1809) ;  /* 0x0000000000308947 */ /* 0x000fea0003800000 */
.L_x_1803:
[----:B------:R-:W-:Y:S05]  /*0fc0*/  BSYNC.RELIABLE B1 ;  /* 0x0000000000017941 */ /* 0x000fea0003800100 */
.L_x_1802:
        /* <DEDUP_REMOVED lines=11> */
.L_x_1809:
[----:B------:R-:W-:Y:S05]  /*1080*/  BSYNC.RECONVERGENT B0 ;  /* 0x0000000000007941 */ /* 0x000fea0003800200 */
.L_x_1801:
        /* <DEDUP_REMOVED lines=9> */
.L_x_1788:
[----:B------:R-:W-:Y:S05]  /*1120*/  BSYNC.RECONVERGENT B3 ;  /* 0x0000000000037941 */ /* 0x000fea0003800200 */
.L_x_1787:
        /* <DEDUP_REMOVED lines=81> */
.L_x_1811:
        /* <DEDUP_REMOVED lines=66> */
.L_x_1810:
        /* <DEDUP_REMOVED lines=18> */
.L_x_1812:
        /* <DEDUP_REMOVED lines=16> */
.L_x_1921:


//--------------------- .text._Z25decompress_gpu_for_kernelIiLi1EEvPKhPK13BlockMetadataIT_EPS3_i --------------------------
	.section	.text._Z25decompress_gpu_for_kernelIiLi1EEvPKhPK13BlockMetadataIT_EPS3_i,"ax",@progbits
	.align	128
        .global         _Z25decompress_gpu_for_kernelIiLi1EEvPKhPK13BlockMetadataIT_EPS3_i
        .type           _Z25decompress_gpu_for_kernelIiLi1EEvPKhPK13BlockMetadataIT_EPS3_i,@function
        .size           _Z25decompress_gpu_for_kernelIiLi1EEvPKhPK13BlockMetadataIT_EPS3_i,(.L_x_1922 - _Z25decompress_gpu_for_kernelIiLi1EEvPKhPK13BlockMetadataIT_EPS3_i)
        .other          _Z25decompress_gpu_for_kernelIiLi1EEvPKhPK13BlockMetadataIT_EPS3_i,@"STO_CUDA_ENTRY STV_DEFAULT"
_Z25decompress_gpu_for_kernelIiLi1EEvPKhPK13BlockMetadataIT_EPS3_i:
.text._Z25decompress_gpu_for_kernelIiLi1EEvPKhPK13BlockMetadataIT_EPS3_i:
        /* <DEDUP_REMOVED lines=39> */
.L_x_1822:
        /* <DEDUP_REMOVED lines=33> */
.L_x_1821:
[----:B------:R-:W-:Y:S05]  /*0480*/  BSYNC.RECONVERGENT B4 ;  /* 0x0000000000047941 */ /* 0x000fea0003800200 */
.L_x_1820:
        /* <DEDUP_REMOVED lines=21> */
.L_x_1824:
[----:B------:R-:W-:Y:S05]  /*05e0*/  BSYNC.RECONVERGENT B4 ;  /* 0x0000000000047941 */ /* 0x000fea0003800200 */
.L_x_1823:
[----:B------:R-:W-:-:S13]  /*05f0*/  ISETP.NE.OR P0, PT, R9, RZ, P0 ;  /* 0x000000ff0900720c */ /* 0x000fda0000705670 */
[----:B------:R-:W-:Y:S05]  /*0600*/  @!P0 BREAK.RELIABLE B1 ;  /* 0x0000000000018942 */ /* 0x000fea0003800100 */
[----:B------:R-:W-:Y:S05]  /*0610*/  @!P0 BRA `(.L_x_1825) ;  /* 0x0000000000308947 */ /* 0x000fea0003800000 */
.L_x_1819:
[----:B------:R-:W-:Y:S05]  /*0620*/  BSYNC.RELIABLE B1 ;  /* 0x0000000000017941 */ /* 0x000fea0003800100 */
.L_x_1818:
        /* <DEDUP_REMOVED lines=11> */
.L_x_1825:
[----:B------:R-:W-:Y:S05]  /*06e0*/  BSYNC.RECONVERGENT B2 ;  /* 0x0000000000027941 */ /* 0x000fea0003800200 */
.L_x_1817:
[----:B------:R-:W-:-:S07]  /*06f0*/  IMAD.MOV.U32 R11, RZ, RZ, R10 ;  /* 0x000000ffff0b7224 */ /* 0x000fce00078e000a */
.L_x_1816:
[----:B------:R-:W-:Y:S05]  /*0700*/  BSYNC.RECONVERGENT B3 ;  /* 0x0000000000037941 */ /* 0x000fea0003800200 */
.L_x_1815:
        /* <DEDUP_REMOVED lines=28> */
.L_x_1833:
        /* <DEDUP_REMOVED lines=25> */
.L_x_1832:
[----:B------:R-:W-:Y:S05]  /*0a60*/  BSYNC.RECONVERGENT B4 ;  /* 0x0000000000047941 */ /* 0x000fea0003800200 */
.L_x_1831:
        /* <DEDUP_REMOVED lines=18> */
.L_x_1835:
[----:B------:R-:W-:Y:S05]  /*0b90*/  BSYNC.RECONVERGENT B4 ;  /* 0x0000000000047941 */ /* 0x000fea0003800200 */
.L_x_1834:
[----:B------:R-:W-:-:S13]  /*0ba0*/  ISETP.NE.OR P0, PT, R10, RZ, P0 ;  /* 0x000000ff0a00720c */ /* 0x000fda0000705670 */
[----:B------:R-:W-:Y:S05]  /*0bb0*/  @!P0 BREAK.RELIABLE B1 ;  /* 0x0000000000018942 */ /* 0x000fea0003800100 */
[----:B------:R-:W-:Y:S05]  /*0bc0*/  @!P0 BRA `(.L_x_1836) ;  /* 0x0000000000308947 */ /* 0x000fea0003800000 */
.L_x_1830:
[----:B------:R-:W-:Y:S05]  /*0bd0*/  BSYNC.RELIABLE B1 ;  /* 0x0000000000017941 */ /* 0x000fea0003800100 */
.L_x_1829:
        /* <DEDUP_REMOVED lines=11> */
.L_x_1836:
[----:B------:R-:W-:Y:S05]  /*0c90*/  BSYNC.RECONVERGENT B2 ;  /* 0x0000000000027941 */ /* 0x000fea0003800200 */
.L_x_1828:
[----:B------:R-:W-:Y:S01]  /*0ca0*/  IMAD.MOV.U32 R6, RZ, RZ, -0x1 ;  /* 0xffffffffff067424 */ /* 0x000fe200078e00ff */
[----:B------:R-:W-:Y:S02]  /*0cb0*/  ISETP.GT.U32.AND P0, PT, R4, 0x3f, PT ;  /* 0x0000003f0400780c */ /* 0x000fe40003f04070 */
[----:B------:R-:W-:Y:S02]  /*0cc0*/  SHF.R.U64 R8, R5, R8, R12 ;  /* 0x0000000805087219 */ /* 0x000fe4000000120c */
[----:B------:R-:W-:-:S04]  /*0cd0*/  SHF.L.U32 R7, R6, R9, RZ ;  /* 0x0000000906077219 */ /* 0x000fc800000006ff */
[----:B------:R-:W-:-:S04]  /*0ce0*/  LOP3.LUT R7, RZ, R7, RZ, 0x33, !PT ;  /* 0x00000007ff077212 */ /* 0x000fc800078e33ff */
[----:B------:R-:W-:-:S04]  /*0cf0*/  SEL R7, R7, 0xffffffff, !P0 ;  /* 0xffffffff07077807 */ /* 0x000fc80004000000 */
[----:B------:R-:W-:-:S07]  /*0d00*/  LOP3.LUT R7, R8, R7, RZ, 0xc0, !PT ;  /* 0x0000000708077212 */ /* 0x000fce00078ec0ff */
.L_x_1827:
[----:B------:R-:W-:Y:S05]  /*0d10*/  BSYNC.RECONVERGENT B3 ;  /* 0x0000000000037941 */ /* 0x000fea0003800200 */
.L_x_1826:
[----:B-----5:R-:W-:-:S07]  /*0d20*/  IMAD.IADD R2, R2, 0x1, R7 ;  /* 0x0000000102027824 */ /* 0x020fce00078e0207 */
.L_x_1814:
[----:B------:R-:W-:Y:S05]  /*0d30*/  BSYNC.RECONVERGENT B0 ;  /* 0x0000000000007941 */ /* 0x000fea0003800200 */
.L_x_1813:
[----:B------:R-:W-:Y:S05]  /*0d40*/  WARPSYNC.ALL ;  /* 0x0000000000007948 */ /* 0x000fea0003800000 */
[----:B------:R-:W0:Y:S01]  /*0d50*/  LDC.64 R4, c[0x0][0x390] ;  /* 0x0000e400ff047b82 */ /* 0x000e220000000a00 */
[----:B------:R-:W-:-:S04]  /*0d60*/  IMAD R3, R0, 0x80, R3 ;  /* 0x0000008000037824 */ /* 0x000fc800078e0203 */
[----:B0-----:R-:W-:-:S05]  /*0d70*/  IMAD.WIDE R4, R3, 0x4, R4 ;  /* 0x0000000403047825 */ /* 0x001fca00078e0204 */
[----:B-----5:R-:W-:Y:S01]  /*0d80*/  STG.E desc[UR4][R4.64], R2 ;  /* 0x0000000204007986 */ /* 0x020fe2000c101904 */
[----:B------:R-:W-:Y:S05]  /*0d90*/  EXIT ;  /* 0x000000000000794d */ /* 0x000fea0003800000 */
.L_x_1837:
        /* <DEDUP_REMOVED lines=14> */
.L_x_1922:


//--------------------- .text._Z25serialize_data_gpu_kernelIiEvPhPK20SerializedDataHeaderPKhPK13BlockMetadataIT_EPK12DFORMetadataIS7_EPK12RFORMetadata20CompressionAlgorithm --------------------------
	.section	.text._Z25serialize_data_gpu_kernelIiEvPhPK20SerializedDataHeaderPKhPK13BlockMetadataIT_EPK12DFORMetadataIS7_EPK12RFORMetadata20CompressionAlgorithm,"ax",@progbits
	.align	128
        .global         _Z25serialize_data_gpu_kernelIiEvPhPK20SerializedDataHeaderPKhPK13BlockMetadataIT_EPK12DFORMetadataIS7_EPK12RFORMetadata20CompressionAlgorithm
        .type           _Z25serialize_data_gpu_kernelIiEvPhPK20SerializedDataHeaderPKhPK13BlockMetadataIT_EPK12DFORMetadataIS7_EPK12RFORMetadata20CompressionAlgorithm,@function
        .size           _Z25serialize_data_gpu_kernelIiEvPhPK20SerializedDataHeaderPKhPK13BlockMetadataIT_EPK12DFORMetadataIS7_EPK12RFORMetadata20CompressionAlgorithm,(.L_x_1881 - _Z25serialize_data_gpu_kernelIiEvPhPK20SerializedDataHeaderPKhPK13BlockMetadataIT_EPK12DFORMetadataIS7_EPK12RFORMetadata20CompressionAlgorithm)
        .other          _Z25serialize_data_gpu_kernelIiEvPhPK20SerializedDataHeaderPKhPK13BlockMetadataIT_EPK12DFORMetadataIS7_EPK12RFORMetadata20CompressionAlgorithm,@"STO_CUDA_ENTRY STV_DEFAULT"
_Z25serialize_data_gpu_kernelIiEvPhPK20SerializedDataHeaderPKhPK13BlockMetadataIT_EPK12DFORMetadataIS7_EPK12RFORMetadata20CompressionAlgorithm:
.text._Z25serialize_data_gpu_kernelIiEvPhPK20SerializedDataHeaderPKhPK13BlockMetadataIT_EPK12DFORMetadataIS7_EPK12RFORMetadata20CompressionAlgorithm:
        /* <DEDUP_REMOVED lines=220> */
.L_x_1839:
[----:B0-----:R-:W-:Y:S05]  /*0dc0*/  BSYNC.RECONVERGENT B0 ;  /* 0x0000000000007941 */ /* 0x001fea0003800200 */
.L_x_1838:
        /* <DEDUP_REMOVED lines=60> */
.L_x_1841:
[----:B------:R-:W-:Y:S05]  /*1190*/  BSYNC.RECONVERGENT B0 ;  /* 0x0000000000007941 */ /* 0x000fea0003800200 */
.L_x_1840:
[----:B------:R-:W-:Y:S01]  /*11a0*/  UISETP.NE.AND UP0, UPT, UR8, 0x1, UPT ;  /* 0x000000010800788c */ /* 0x000fe2000bf05270 */
[----:B------:R-:W-:-:S08]  /*11b0*/  PLOP3.LUT P0, PT, PT, PT, PT, 0x8, 0x80 ;  /* 0x000000000080781c */ /* 0x000fd00003f0e170 */
[----:B------:R-:W-:Y:S05]  /*11c0*/  BRA.U UP0, `(.L_x_1842) ;  /* 0x0000000100087547 */ /* 0x000fea000b800000 */
[----:B----4-:R-:W2:Y:S02]  /*11d0*/  LDG.E R3, desc[UR4][R4.64+0x18] ;  /* 0x0000180404037981 */ /* 0x010ea4000c1e1900 */
[----:B--2---:R-:W-:-:S13]  /*11e0*/  ISETP.LT.U32.AND P0, PT, R0, R3, PT ;  /* 0x000000030000720c */ /* 0x004fda0003f01070 */
.L_x_1842:
        /* <DEDUP_REMOVED lines=29> */
.L_x_1844:
[----:B------:R-:W0:Y:S01]  /*13c0*/  LDCU.64 UR6, c[0x0][0x3a8] ;  /* 0x00007500ff0677ac */ /* 0x000e220008000a00 */
[----:B------:R-:W-:Y:S01]  /*13d0*/  PLOP3.LUT P0, PT, PT, PT, PT, 0x8, 0x80 ;  /* 0x000000000080781c */ /* 0x000fe20003f0e170 */
[----:B------:R-:W-:Y:S01]  /*13e0*/  UISETP.NE.AND UP0, UPT, UR8, 0x2, UPT ;  /* 0x000000020800788c */ /* 0x000fe2000bf05270 */
[----:B0-----:R-:W-:-:S08]  /*13f0*/  ISETP.EQ.U32.AND P1, PT, RZ, UR6, PT ;  /* 0x00000006ff007c0c */ /* 0x001fd0000bf22070 */
[----:B------:R-:W-:Y:S05]  /*1400*/  BRA.U UP0, `(.L_x_1846) ;  /* 0x0000000100087547 */ /* 0x000fea000b800000 */
[----:B----4-:R-:W2:Y:S02]  /*1410*/  LDG.E R3, desc[UR4][R4.64+0x18] ;  /* 0x0000180404037981 */ /* 0x010ea4000c1e1900 */
[----:B--2---:R-:W-:-:S13]  /*1420*/  ISETP.LT.U32.AND P0, PT, R0, R3, PT ;  /* 0x000000030000720c */ /* 0x004fda0003f01070 */
.L_x_1846:
        /* <DEDUP_REMOVED lines=33> */
.L_x_1845:
[----:B------:R-:W-:Y:S05]  /*1640*/  BSYNC.RECONVERGENT B0 ;  /* 0x0000000000007941 */ /* 0x000fea0003800200 */
.L_x_1843:
        /* <DEDUP_REMOVED lines=28> */
.L_x_1847:
[----:B------:R-:W-:-:S07]  /*1810*/  MOV R6, 0x1830 ;  /* 0x0000183000067802 */ /* 0x000fce0000000f00 */
[----:B------:R-:W-:Y:S05]  /*1820*/  CALL.REL.NOINC `($__internal_10_$__cuda_sm20_div_u64) ;  /* 0x0000000400547944 */ /* 0x000fea0003c00000 */
.L_x_1848:
        /* <DEDUP_REMOVED lines=38> */
.L_x_1851:
        /* <DEDUP_REMOVED lines=14> */
.L_x_1850:
[----:B------:R-:W-:Y:S05]  /*1b70*/  BSYNC.RECONVERGENT B0 ;  /* 0x0000000000007941 */ /* 0x000fea0003800200 */
.L_x_1849:
[----:B------:R-:W-:Y:S05]  /*1b80*/  @P0 EXIT ;  /* 0x000000000000094d */ /* 0x000fea0003800000 */
[----:B------:R-:W0:Y:S01]  /*1b90*/  LDC.64 R6, c[0x0][0x388] ;  /* 0x0000e200ff067b82 */ /* 0x000e220000000a00 */
[----:B------:R-:W1:Y:S01]  /*1ba0*/  LDCU.64 UR8, c[0x0][0x380] ;  /* 0x00007000ff0877ac */ /* 0x000e620008000a00 */
[----:B------:R-:W2:Y:S02]  /*1bb0*/  LDCU.64 UR6, c[0x0][0x390] ;  /* 0x00007200ff0677ac */ /* 0x000ea40008000a00 */
.L_x_1852:
        /* <DEDUP_REMOVED lines=28> */
        .weak           $__internal_10_$__cuda_sm20_div_u64
        .type           $__internal_10_$__cuda_sm20_div_u64,@function
        .size           $__internal_10_$__cuda_sm20_div_u64,(.L_x_1881 - $__internal_10_$__cuda_sm20_div_u64)
$__internal_10_$__cuda_sm20_div_u64:
        /* <DEDUP_REMOVED lines=65> */
[----:B------:R-:W-:Y:S06]  /*2190*/  RET.REL.NODEC R6 `(_Z25serialize_data_gpu_kernelIiEvPhPK20SerializedDataHeaderPKhPK13BlockMetadataIT_EPK12DFORMetadataIS7_EPK12RFORMetadata20CompressionAlgorithm) ;  /* 0xffffffdc06987950 */ /* 0x000fec0003c3ffff */
.L_x_1853:
        /* <DEDUP_REMOVED lines=14> */
.L_x_1881:


//--------------------- .text._Z27deserialize_data_gpu_kernelIiEvPKhPK20SerializedDataHeaderPhP13BlockMetadataIT_EP12DFORMetadataIS7_EP12RFORMetadata20CompressionAlgorithm --------------------------
	.section	.text._Z27deserialize_data_gpu_kernelIiEvPKhPK20SerializedDataHeaderPhP13BlockMetadataIT_EP12DFORMetadataIS7_EP12RFORMetadata20CompressionAlgorithm,"ax",@progbits
	.align	128
        .global         _Z27deserialize_data_gpu_kernelIiEvPKhPK20SerializedDataHeaderPhP13BlockMetadataIT_EP12DFORMetadataIS7_EP12RFORMetadata20CompressionAlgorithm
        .type           _Z27deserialize_data_gpu_kernelIiEvPKhPK20SerializedDataHeaderPhP13BlockMetadataIT_EP12DFORMetadataIS7_EP12RFORMetadata20CompressionAlgorithm,@function
        .size           _Z27deserialize_data_gpu_kernelIiEvPKhPK20SerializedDataHeaderPhP13BlockMetadataIT_EP12DFORMetadataIS7_EP12RFORMetadata20CompressionAlgorithm,(.L_x_1882 - _Z27deserialize_data_gpu_kernelIiEvPKhPK20SerializedDataHeaderPhP13BlockMetadataIT_EP12DFORMetadataIS7_EP12RFORMetadata20CompressionAlgorithm)
        .other          _Z27deserialize_data_gpu_kernelIiEvPKhPK20SerializedDataHeaderPhP13BlockMetadataIT_EP12DFORMetadataIS7_EP12RFORMetadata20CompressionAlgorithm,@"STO_CUDA_ENTRY STV_DEFAULT"
_Z27deserialize_data_gpu_kernelIiEvPKhPK20SerializedDataHeaderPhP13BlockMetadataIT_EP12DFORMetadataIS7_EP12RFORMetadata20CompressionAlgorithm:
.text._Z27deserialize_data_gpu_kernelIiEvPKhPK20SerializedDataHeaderPhP13BlockMetadataIT_EP12DFORMetadataIS7_EP12RFORMetadata20CompressionAlgorithm:
        /* <DEDUP_REMOVED lines=67> */
.L_x_1855:
[----:B------:R-:W-:Y:S05]  /*0430*/  BSYNC.RECONVERGENT B0 ;  /* 0x0000000000007941 */ /* 0x000fea0003800200 */
.L_x_1854:
[----:B------:R-:W-:Y:S01]  /*0440*/  UISETP.NE.AND UP0, UPT, UR8, 0x1, UPT ;  /* 0x000000010800788c */ /* 0x000fe2000bf05270 */
[----:B------:R-:W-:-:S08]  /*0450*/  PLOP3.LUT P0, PT, PT, PT, PT, 0x8, 0x80 ;  /* 0x000000000080781c */ /* 0x000fd00003f0e170 */
[----:B------:R-:W-:Y:S05]  /*0460*/  BRA.U UP0, `(.L_x_1856) ;  /* 0x0000000100087547 */ /* 0x000fea000b800000 */
[----:B----4-:R-:W2:Y:S02]  /*0470*/  LDG.E R5, desc[UR4][R2.64+0x18] ;  /* 0x0000180402057981 */ /* 0x010ea4000c1e1900 */
[----:B--2---:R-:W-:-:S13]  /*0480*/  ISETP.LT.U32.AND P0, PT, R0, R5, PT ;  /* 0x000000050000720c */ /* 0x004fda0003f01070 */
.L_x_1856:
        /* <DEDUP_REMOVED lines=29> */
.L_x_1858:
[----:B------:R-:W0:Y:S01]  /*0660*/  LDCU.64 UR6, c[0x0][0x3a8] ;  /* 0x00007500ff0677ac */ /* 0x000e220008000a00 */
[----:B------:R-:W-:Y:S01]  /*0670*/  PLOP3.LUT P0, PT, PT, PT, PT, 0x8, 0x80 ;  /* 0x000000000080781c */ /* 0x000fe20003f0e170 */
[----:B------:R-:W-:Y:S01]  /*0680*/  UISETP.NE.AND UP0, UPT, UR8, 0x2, UPT ;  /* 0x000000020800788c */ /* 0x000fe2000bf05270 */
[----:B0-----:R-:W-:-:S08]  /*0690*/  ISETP.EQ.U32.AND P1, PT, RZ, UR6, PT ;  /* 0x00000006ff007c0c */ /* 0x001fd0000bf22070 */
[----:B------:R-:W-:Y:S05]  /*06a0*/  BRA.U UP0, `(.L_x_1860) ;  /* 0x0000000100087547 */ /* 0x000fea000b800000 */
[----:B----4-:R-:W2:Y:S02]  /*06b0*/  LDG.E R5, desc[UR4][R2.64+0x18] ;  /* 0x0000180402057981 */ /* 0x010ea4000c1e1900 */
[----:B--2---:R-:W-:-:S13]  /*06c0*/  ISETP.LT.U32.AND P0, PT, R0, R5, PT ;  /* 0x000000050000720c */ /* 0x004fda0003f01070 */
.L_x_1860:
        /* <DEDUP_REMOVED lines=33> */
.L_x_1859:
[----:B------:R-:W-:Y:S05]  /*08e0*/  BSYNC.RECONVERGENT B0 ;  /* 0x0000000000007941 */ /* 0x000fea0003800200 */
.L_x_1857:
        /* <DEDUP_REMOVED lines=28> */
.L_x_1861:
[----:B------:R-:W-:-:S07]  /*0ab0*/  MOV R6, 0xad0 ;  /* 0x00000ad000067802 */ /* 0x000fce0000000f00 */
[----:B------:R-:W-:Y:S05]  /*0ac0*/  CALL.REL.NOINC `($__internal_11_$__cuda_sm20_div_u64) ;  /* 0x0000000400547944 */ /* 0x000fea0003c00000 */
.L_x_1862:
        /* <DEDUP_REMOVED lines=38> */
.L_x_1865:
        /* <DEDUP_REMOVED lines=14> */
.L_x_1864:
[----:B------:R-:W-:Y:S05]  /*0e10*/  BSYNC.RECONVERGENT B0 ;  /* 0x0000000000007941 */ /* 0x000fea0003800200 */
.L_x_1863:
[----:B------:R-:W-:Y:S05]  /*0e20*/  @P0 EXIT ;  /* 0x000000000000094d */ /* 0x000fea0003800000 */
[----:B-1----:R-:W0:Y:S01]  /*0e30*/  LDC.64 R6, c[0x0][0x388] ;  /* 0x0000e200ff067b82 */ /* 0x002e220000000a00 */
[----:B------:R-:W1:Y:S02]  /*0e40*/  LDCU.64 UR6, c[0x0][0x380] ;  /* 0x00007000ff0677ac */ /* 0x000e640008000a00 */
.L_x_1866:
        /* <DEDUP_REMOVED lines=29> */
        .weak           $__internal_11_$__cuda_sm20_div_u64
        .type           $__internal_11_$__cuda_sm20_div_u64,@function
        .size           $__internal_11_$__cuda_sm20_div_u64,(.L_x_1882 - $__internal_11_$__cuda_sm20_div_u64)
$__internal_11_$__cuda_sm20_div_u64:
        /* <DEDUP_REMOVED lines=65> */
[----:B------:R-:W-:Y:S06]  /*1430*/  RET.REL.NODEC R6 `(_Z27deserialize_data_gpu_kernelIiEvPKhPK20SerializedDataHeaderPhP13BlockMetadataIT_EP12DFORMetadataIS7_EP12RFORMetadata20CompressionAlgorithm) ;  /* 0xffffffe806f07950 */ /* 0x000fec0003c3ffff */
.L_x_1867:
        /* <DEDUP_REMOVED lines=12> */
.L_x_1882:


//--------------------- .text._Z31validate_deserialization_kernelPK20SerializedDataHeaderPbP20CompressionAlgorithmP10DataTypeIdPm --------------------------
	.section	.text._Z31validate_deserialization_kernelPK20SerializedDataHeaderPbP20CompressionAlgorithmP10DataTypeIdPm,"ax",@progbits
	.align	128
        .global         _Z31validate_deserialization_kernelPK20SerializedDataHeaderPbP20CompressionAlgorithmP10DataTypeIdPm
        .type           _Z31validate_deserialization_kernelPK20SerializedDataHeaderPbP20CompressionAlgorithmP10DataTypeIdPm,@function
        .size           _Z31validate_deserialization_kernelPK20SerializedDataHeaderPbP20CompressionAlgorithmP10DataTypeIdPm,(.L_x_1925 - _Z31validate_deserialization_kernelPK20SerializedDataHeaderPbP20CompressionAlgorithmP10DataTypeIdPm)
        .other          _Z31validate_deserialization_kernelPK20SerializedDataHeaderPbP20CompressionAlgorithmP10DataTypeIdPm,@"STO_CUDA_ENTRY STV_DEFAULT"
_Z31validate_deserialization_kernelPK20SerializedDataHeaderPbP20CompressionAlgorithmP10DataTypeIdPm:
.text._Z31validate_deserialization_kernelPK20SerializedDataHeaderPbP20CompressionAlgorithmP10DataTypeIdPm:
[----:B------:R-:W-:Y:S01]  /*0000*/  LDC R1, c[0x0][0x37c] ;  /* 0x0000df00ff017b82 */ /* 0x000fe20000000800 */
[----:B------:R-:W0:Y:S07]  /*0010*/  S2R R0, SR_TID.X ;  /* 0x0000000000007919 */ /* 0x000e2e0000002100 */
[----:B------:R-:W0:Y:S02]  /*0020*/  S2UR UR4, SR_CTAID.X ;  /* 0x00000000000479c3 */ /* 0x000e240000002500 */
[----:B0-----:R-:W-:-:S13]  /*0030*/  LOP3.LUT P0, RZ, R0, UR4, RZ, 0xfc, !PT ;  /* 0x0000000400ff7c12 */ /* 0x001fda000f80fcff */
[----:B------:R-:W-:Y:S05]  /*0040*/  @P0 EXIT ;  /* 0x000000000000094d */ /* 0x000fea0003800000 */
[----:B------:R-:W0:Y:S01]  /*0050*/  LDC.64 R2, c[0x0][0x380] ;  /* 0x0000e000ff027b82 */ /* 0x000e220000000a00 */
[----:B------:R-:W0:Y:S02]  /*0060*/  LDCU.64 UR4, c[0x0][0x358] ;  /* 0x00006b00ff0477ac */ /* 0x000e240008000a00 */
[----:B0-----:R-:W2:Y:S02]  /*0070*/  LDG.E R0, desc[UR4][R2.64] ;  /* 0x0000000402007981 */ /* 0x001ea4000c1e1900 */
[----:B--2---:R-:W-:-:S13]  /*0080*/  ISETP.NE.AND P0, PT, R0, 0x43435047, PT ;  /* 0x434350470000780c */ /* 0x004fda0003f05270 */
[----:B------:R-:W-:Y:S05]  /*0090*/  @P0 BRA `(.L_x_1868) ;  /* 0x0000000000440947 */ /* 0x000fea0003800000 */
[----:B------:R-:W2:Y:S01]  /*00a0*/  LDG.E R0, desc[UR4][R2.64+0x4] ;  /* 0x0000040402007981 */ /* 0x000ea2000c1e1900 */
[----:B------:R-:W0:Y:S01]  /*00b0*/  LDC.64 R4, c[0x0][0x388] ;  /* 0x0000e200ff047b82 */ /* 0x000e220000000a00 */
[----:B--2---:R-:W-:-:S04]  /*00c0*/  ISETP.GE.U32.AND P0, PT, R0, 0x4, PT ;  /* 0x000000040000780c */ /* 0x004fc80003f06070 */
[----:B------:R-:W-:Y:S02]  /*00d0*/  SEL R7, RZ, 0x1, P0 ;  /* 0x00000001ff077807 */ /* 0x000fe40000000000 */
[----:B------:R-:W-:-:S03]  /*00e0*/  ISETP.GT.U32.AND P0, PT, R0, 0x3, PT ;  /* 0x000000030000780c */ /* 0x000fc60003f04070 */
[----:B0-----:R0:W-:Y:S10]  /*00f0*/  STG.E.U8 desc[UR4][R4.64], R7 ;  /* 0x0000000704007986 */ /* 0x0011f4000c101104 */
[----:B------:R-:W-:Y:S05]  /*0100*/  @P0 EXIT ;  /* 0x000000000000094d */ /* 0x000fea0003800000 */
[----:B------:R-:W2:Y:S01]  /*0110*/  LDG.E R13, desc[UR4][R2.64+0x8] ;  /* 0x00000804020d7981 */ /* 0x000ea2000c1e1900 */
[----:B0-----:R-:W2:Y:S08]  /*0120*/  LDC.64 R4, c[0x0][0x390] ;  /* 0x0000e400ff047b82 */ /* 0x001eb00000000a00 */
[----:B------:R-:W0:Y:S01]  /*0130*/  LDC.64 R6, c[0x0][0x398] ;  /* 0x0000e600ff067b82 */ /* 0x000e220000000a00 */
[----:B--2---:R-:W-:Y:S04]  /*0140*/  STG.E desc[UR4][R4.64], R13 ;  /* 0x0000000d04007986 */ /* 0x004fe8000c101904 */
[----:B------:R-:W0:Y:S03]  /*0150*/  LDG.E R15, desc[UR4][R2.64+0xc] ;  /* 0x00000c04020f7981 */ /* 0x000e26000c1e1900 */
[----:B------:R-:W1:Y:S01]  /*0160*/  LDC.64 R10, c[0x0][0x3a0] ;  /* 0x0000e800ff0a7b82 */ /* 0x000e620000000a00 */
[----:B0-----:R-:W-:Y:S04]  /*0170*/  STG.E desc[UR4][R6.64], R15 ;  /* 0x0000000f06007986 */ /* 0x001fe8000c101904 */
[----:B------:R-:W1:Y:S04]  /*0180*/  LDG.E.64 R8, desc[UR4][R2.64+0x10] ;  /* 0x0000100402087981 */ /* 0x000e68000c1e1b00 */
[----:B-1----:R-:W-:Y:S01]  /*0190*/  STG.E.64 desc[UR4][R10.64], R8 ;  /* 0x000000080a007986 */ /* 0x002fe2000c101b04 */
[----:B------:R-:W-:Y:S05]  /*01a0*/  EXIT ;  /* 0x000000000000794d */ /* 0x000fea0003800000 */
.L_x_1868:
[----:B------:R-:W0:Y:S02]  /*01b0*/  LDC.64 R2, c[0x0][0x388] ;  /* 0x0000e200ff027b82 */ /* 0x000e240000000a00 */
[----:B0-----:R-:W-:Y:S01]  /*01c0*/  STG.E.U8 desc[UR4][R2.64], RZ ;  /* 0x000000ff02007986 */ /* 0x001fe2000c101104 */
[----:B------:R-:W-:Y:S05]  /*01d0*/  EXIT ;  /* 0x000000000000794d */ /* 0x000fea0003800000 */
.L_x_1869:
        /* <DEDUP_REMOVED lines=10> */
.L_x_1925:


//--------------------- .text._Z38calculate_serialization_offsets_kernelP20SerializedDataHeaderjjjm20CompressionAlgorithm --------------------------
	.section	.text._Z38calculate_serialization_offsets_kernelP20SerializedDataHeaderjjjm20CompressionAlgorithm,"ax",@progbits
	.align	128
        .global         _Z38calculate_serialization_offsets_kernelP20SerializedDataHeaderjjjm20CompressionAlgorithm
        .type           _Z38calculate_serialization_offsets_kernelP20SerializedDataHeaderjjjm20CompressionAlgorithm,@function
        .size           _Z38calculate_serialization_offsets_kernelP20SerializedDataHeaderjjjm20CompressionAlgorithm,(.L_x_1926 - _Z38calculate_serialization_offsets_kernelP20SerializedDataHeaderjjjm20CompressionAlgorithm)
        .other          _Z38calculate_serialization_offsets_kernelP20SerializedDataHeaderjjjm20CompressionAlgorithm,@"STO_CUDA_ENTRY STV_DEFAULT"
_Z38calculate_serialization_offsets_kernelP20SerializedDataHeaderjjjm20CompressionAlgorithm:
.text._Z38calculate_serialization_offsets_kernelP20SerializedDataHeaderjjjm20CompressionAlgorithm:
[----:B------:R-:W-:Y:S01]  /*0000*/  LDC R1, c[0x0][0x37c] ;  /* 0x0000df00ff017b82 */ /* 0x000fe20000000800 */
[----:B------:R-:W0:Y:S07]  /*0010*/  S2R R0, SR_TID.X ;  /* 0x0000000000007919 */ /* 0x000e2e0000002100 */
[----:B------:R-:W0:Y:S02]  /*0020*/  S2UR UR4, SR_CTAID.X ;  /* 0x00000000000479c3 */ /* 0x000e240000002500 */
[----:B0-----:R-:W-:-:S13]  /*0030*/  LOP3.LUT P0, RZ, R0, UR4, RZ, 0xfc, !PT ;  /* 0x0000000400ff7c12 */ /* 0x001fda000f80fcff */
[----:B------:R-:W-:Y:S05]  /*0040*/  @P0 EXIT ;  /* 0x000000000000094d */ /* 0x000fea0003800000 */
[----:B------:R-:W0:Y:S01]  /*0050*/  LDC R0, c[0x0][0x3a0] ;  /* 0x0000e800ff007b82 */ /* 0x000e220000000800 */
[----:B------:R-:W1:Y:S01]  /*0060*/  LDCU.64 UR8, c[0x0][0x388] ;  /* 0x00007100ff0877ac */ /* 0x000e620008000a00 */
[----:B------:R-:W-:Y:S02]  /*0070*/  HFMA2 R15, -RZ, RZ, 0, 0 ;  /* 0x00000000ff0f7431 */ /* 0x000fe400000001ff */
[----:B------:R-:W-:Y:S01]  /*0080*/  IMAD.MOV.U32 R14, RZ, RZ, 0x68 ;  /* 0x00000068ff0e7424 */ /* 0x000fe200078e00ff */
[----:B------:R-:W-:Y:S01]  /*0090*/  MOV R3, RZ ;  /* 0x000000ff00037202 */ /* 0x000fe20000000f00 */
[----:B------:R-:W2:Y:S02]  /*00a0*/  LDCU.64 UR6, c[0x0][0x358] ;  /* 0x00006b00ff0677ac */ /* 0x000ea40008000a00 */
[----:B------:R-:W2:Y:S08]  /*00b0*/  LDC.64 R6, c[0x0][0x380] ;  /* 0x0000e000ff067b82 */ /* 0x000eb00000000a00 */
[----:B------:R-:W3:Y:S01]  /*00c0*/  LDC.64 R12, c[0x0][0x398] ;  /* 0x0000e600ff0c7b82 */ /* 0x000ee20000000a00 */
[----:B-1----:R-:W-:-:S04]  /*00d0*/  UIMAD UR4, UR9, UR8, URZ ;  /* 0x00000008090472a4 */ /* 0x002fc8000f8e02ff */
[----:B------:R-:W-:Y:S01]  /*00e0*/  UIADD3 UR5, UP0, UPT, UR4, 0x68, URZ ;  /* 0x0000006804057890 */ /* 0x000fe2000ff1e0ff */
[----:B0-----:R-:W-:Y:S02]  /*00f0*/  VIADD R0, R0, 0xffffffff ;  /* 0xffffffff00007836 */ /* 0x001fe40000000000 */
[----:B------:R-:W-:-:S03]  /*0100*/  IMAD.U32 R2, RZ, RZ, UR4 ;  /* 0x00000004ff027e24 */ /* 0x000fc6000f8e00ff */
[----:B------:R-:W-:Y:S02]  /*0110*/  ISETP.GT.U32.AND P0, PT, R0, 0x1, PT ;  /* 0x000000010000780c */ /* 0x000fe40003f04070 */
[----:B------:R-:W-:Y:S01]  /*0120*/  MOV R8, UR5 ;  /* 0x0000000500087c02 */ /* 0x000fe20008000f00 */
[----:B--2---:R-:W-:Y:S04]  /*0130*/  STG.E.64 desc[UR6][R6.64+0x20], R14 ;  /* 0x0000200e06007986 */ /* 0x004fe8000c101b06 */
[----:B------:R-:W-:Y:S04]  /*0140*/  STG.E.64 desc[UR6][R6.64+0x28], R2 ;  /* 0x0000280206007986 */ /* 0x000fe8000c101b06 */
[----:B---3--:R-:W-:Y:S02]  /*0150*/  STG.E.64 desc[UR6][R6.64+0x50], R12 ;  /* 0x0000500c06007986 */ /* 0x008fe4000c101b06 */
[----:B------:R-:W0:Y:S01]  /*0160*/  @!P0 LDC R4, c[0x0][0x390] ;  /* 0x0000e400ff048b82 */ /* 0x000e220000000800 */
[----:B------:R-:W-:-:S02]  /*0170*/  @!P0 IMAD.MOV.U32 R5, RZ, RZ, RZ ;  /* 0x000000ffff058224 */ /* 0x000fc400078e00ff */
[----:B0-----:R-:W-:Y:S01]  /*0180*/  @!P0 IMAD R4, R4, UR8, RZ ;  /* 0x0000000804048c24 */ /* 0x001fe2000f8e02ff */
[----:B------:R-:W-:-:S04]  /*0190*/  UIADD3.X UR8, UPT, UPT, URZ, URZ, URZ, UP0, !UPT ;  /* 0x000000ffff087290 */ /* 0x000fc800087fe4ff */
[----:B------:R-:W-:Y:S02]  /*01a0*/  @!P0 STG.E.64 desc[UR6][R6.64+0x40], R4 ;  /* 0x0000400406008986 */ /* 0x000fe4000c101b06 */
[----:B------:R-:W-:Y:S02]  /*01b0*/  IMAD.U32 R9, RZ, RZ, UR8 ;  /* 0x00000008ff097e24 */ /* 0x000fe4000f8e00ff */
[----:B------:R-:W-:Y:S04]  /*01c0*/  @P0 STG.E.64 desc[UR6][R6.64+0x40], RZ ;  /* 0x000040ff06000986 */ /* 0x000fe8000c101b06 */
[----:B------:R-:W-:Y:S01]  /*01d0*/  STG.E.64 desc[UR6][R6.64+0x38], R8 ;  /* 0x0000380806007986 */ /* 0x000fe2000c101b06 */
[----:B------:R-:W-:-:S06]  /*01e0*/  @P0 CS2R R4, SRZ ;  /* 0x0000000000040805 */ /* 0x000fcc000001ff00 */
[----:B------:R-:W-:-:S04]  /*01f0*/  IADD3 R10, P1, PT, R4, UR5, RZ ;  /* 0x00000005040a7c10 */ /* 0x000fc8000ff3e0ff */
[----:B------:R-:W-:-:S05]  /*0200*/  IADD3.X R11, PT, PT, R5, UR8, RZ, P1, !PT ;  /* 0x00000008050b7c10 */ /* 0x000fca0008ffe4ff */
[----:B------:R-:W-:Y:S01]  /*0210*/  STG.E.64 desc[UR6][R6.64+0x48], R10 ;  /* 0x0000480a06007986 */ /* 0x000fe2000c101b06 */
[----:B------:R-:W-:Y:S05]  /*0220*/  EXIT ;  /* 0x000000000000794d */ /* 0x000fea0003800000 */
.L_x_1870:
        /* <DEDUP_REMOVED lines=13> */
.L_x_1926:


//--------------------- .nv.shared.reserved.0     --------------------------
	.section	.nv.shared.reserved.0,"aw",@nobits
	.weak		__nv_reservedSMEM_offset_0_alias
	.size		__nv_reservedSMEM_offset_0_alias, 0, 64
	.other		__nv_reservedSMEM_offset_0_alias,@"STO_CUDA_RESERVED_SHARED STV_DEFAULT"
__nv_reservedSMEM_offset_0_alias:
	.zero		0
	.zero		64


//--------------------- .nv.shared._Z26decompress_gpu_dfor_kernelIyLi1EEvPKhPK13BlockMetadataIT_EPK12DFORMetadataIS3_EPS3_im --------------------------
	.section	.nv.shared._Z26decompress_gpu_dfor_kernelIyLi1EEvPKhPK13BlockMetadataIT_EPK12DFORMetadataIS3_EPS3_im,"aw",@nobits
	.sectionflags	@""
	.align	8
.nv.shared._Z26decompress_gpu_dfor_kernelIyLi1EEvPKhPK13BlockMetadataIT_EPK12DFORMetadataIS3_EPS3_im:
	.zero		3072


//--------------------- .nv.shared._Z26decompress_gpu_dfor_kernelIxLi1EEvPKhPK13BlockMetadataIT_EPK12DFORMetadataIS3_EPS3_im --------------------------
	.section	.nv.shared._Z26decompress_gpu_dfor_kernelIxLi1EEvPKhPK13BlockMetadataIT_EPK12DFORMetadataIS3_EPS3_im,"aw",@nobits
	.sectionflags	@""
	.align	8
.nv.shared._Z26decompress_gpu_dfor_kernelIxLi1EEvPKhPK13BlockMetadataIT_EPK12DFORMetadataIS3_EPS3_im:
	.zero		3072


//--------------------- .nv.shared._Z26decompress_gpu_dfor_kernelImLi1EEvPKhPK13BlockMetadataIT_EPK12DFORMetadataIS3_EPS3_im --------------------------
	.section	.nv.shared._Z26decompress_gpu_dfor_kernelImLi1EEvPKhPK13BlockMetadataIT_EPK12DFORMetadataIS3_EPS3_im,"aw",@nobits
	.sectionflags	@""
	.align	8
.nv.shared._Z26decompress_gpu_dfor_kernelImLi1EEvPKhPK13BlockMetadataIT_EPK12DFORMetadataIS3_EPS3_im:
	.zero		3072


//--------------------- .nv.shared._Z26decompress_gpu_dfor_kernelIlLi1EEvPKhPK13BlockMetadataIT_EPK12DFORMetadataIS3_EPS3_im --------------------------
	.section	.nv.shared._Z26decompress_gpu_dfor_kernelIlLi1EEvPKhPK13BlockMetadataIT_EPK12DFORMetadataIS3_EPS3_im,"aw",@nobits
	.sectionflags	@""
	.align	8
.nv.shared._Z26decompress_gpu_dfor_kernelIlLi1EEvPKhPK13BlockMetadataIT_EPK12DFORMetadataIS3_EPS3_im:
	.zero		3072


//--------------------- .nv.shared._Z26decompress_gpu_dfor_kernelIjLi1EEvPKhPK13BlockMetadataIT_EPK12DFORMetadataIS3_EPS3_im --------------------------
	.section	.nv.shared._Z26decompress_gpu_dfor_kernelIjLi1EEvPKhPK13BlockMetadataIT_EPK12DFORMetadataIS3_EPS3_im,"aw",@nobits
	.sectionflags	@""
	.align	4
.nv.shared._Z26decompress_gpu_dfor_kernelIjLi1EEvPKhPK13BlockMetadataIT_EPK12DFORMetadataIS3_EPS3_im:
	.zero		2048


//--------------------- .nv.shared._Z26decompress_gpu_dfor_kernelIiLi1EEvPKhPK13BlockMetadataIT_EPK12DFORMetadataIS3_EPS3_im --------------------------
	.section	.nv.shared._Z26decompress_gpu_dfor_kernelIiLi1EEvPKhPK13BlockMetadataIT_EPK12DFORMetadataIS3_EPS3_im,"aw",@nobits
	.sectionflags	@""
	.align	4
.nv.shared._Z26decompress_gpu_dfor_kernelIiLi1EEvPKhPK13BlockMetadataIT_EPK12DFORMetadataIS3_EPS3_im:
	.zero		2048


//--------------------- .nv.constant0._Z43decompress_random_access_block_based_kernelIyEvPKhPK13BlockMetadataIT_EPK12DFORMetadataIS3_EPK12RFORMetadataPKjPS3_i20CompressionAlgorithmm --------------------------
	.section	.nv.constant0._Z43decompress_random_access_block_based_kernelIyEvPKhPK13BlockMetadataIT_EPK12DFORMetadataIS3_EPK12RFORMetadataPKjPS3_i20CompressionAlgorithmm,"a",@progbits
	.sectionflags	@""
	.align	4
.nv.constant0._Z43decompress_random_access_block_based_kernelIyEvPKhPK13BlockMetadataIT_EPK12DFORMetadataIS3_EPK12RFORMetadataPKjPS3_i20CompressionAlgorithmm:
	.zero		960


//--------------------- .nv.constant0._Z31decompress_random_access_kernelIyEvPKhPK13BlockMetadataIT_EPK12DFORMetadataIS3_EPK12RFORMetadataPKjPS3_i20CompressionAlgorithmm --------------------------
	.section	.nv.constant0._Z31decompress_random_access_kernelIyEvPKhPK13BlockMetadataIT_EPK12DFORMetadataIS3_EPK12RFORMetadataPKjPS3_i20CompressionAlgorithmm,"a",@progbits
	.sectionflags	@""
	.align	4
.nv.constant0._Z31decompress_random_access_kernelIyEvPKhPK13BlockMetadataIT_EPK12DFORMetadataIS3_EPK12RFORMetadataPKjPS3_i20CompressionAlgorithmm:
	.zero		960


//--------------------- .nv.constant0._Z26decompress_gpu_rfor_kernelIyLi1EEvPKhPK13BlockMetadataIT_EPK12RFORMetadataPS3_i --------------------------
	.section	.nv.constant0._Z26decompress_gpu_rfor_kernelIyLi1EEvPKhPK13BlockMetadataIT_EPK12RFORMetadataPS3_i,"a",@progbits
	.sectionflags	@""
	.align	4
.nv.constant0._Z26decompress_gpu_rfor_kernelIyLi1EEvPKhPK13BlockMetadataIT_EPK12RFORMetadataPS3_i:
	.zero		932


//--------------------- .nv.constant0._Z26decompress_gpu_dfor_kernelIyLi1EEvPKhPK13BlockMetadataIT_EPK12DFORMetadataIS3_EPS3_im --------------------------
	.section	.nv.constant0._Z26decompress_gpu_dfor_kernelIyLi1EEvPKhPK13BlockMetadataIT_EPK12DFORMetadataIS3_EPS3_im,"a",@progbits
	.sectionflags	@""
	.align	4
.nv.constant0._Z26decompress_gpu_dfor_kernelIyLi1EEvPKhPK13BlockMetadataIT_EPK12DFORMetadataIS3_EPS3_im:
	.zero		944


//--------------------- .nv.constant0._Z25decompress_gpu_for_kernelIyLi1EEvPKhPK13BlockMetadataIT_EPS3_i --------------------------
	.section	.nv.constant0._Z25decompress_gpu_for_kernelIyLi1EEvPKhPK13BlockMetadataIT_EPS3_i,"a",@progbits
	.sectionflags	@""
	.align	4
.nv.constant0._Z25decompress_gpu_for_kernelIyLi1EEvPKhPK13BlockMetadataIT_EPS3_i:
	.zero		924


//--------------------- .nv.constant0._Z25serialize_data_gpu_kernelIyEvPhPK20SerializedDataHeaderPKhPK13BlockMetadataIT_EPK12DFORMetadataIS7_EPK12RFORMetadata20CompressionAlgorithm --------------------------
	.section	.nv.constant0._Z25serialize_data_gpu_kernelIyEvPhPK20SerializedDataHeaderPKhPK13BlockMetadataIT_EPK12DFORMetadataIS7_EPK12RFORMetadata20CompressionAlgorithm,"a",@progbits
	.sectionflags	@""
	.align	4
.nv.constant0._Z25serialize_data_gpu_kernelIyEvPhPK20SerializedDataHeaderPKhPK13BlockMetadataIT_EPK12DFORMetadataIS7_EPK12RFORMetadata20CompressionAlgorithm:
	.zero		948


//--------------------- .nv.constant0._Z27deserialize_data_gpu_kernelIyEvPKhPK20SerializedDataHeaderPhP13BlockMetadataIT_EP12DFORMetadataIS7_EP12RFORMetadata20CompressionAlgorithm --------------------------
	.section	.nv.constant0._Z27deserialize_data_gpu_kernelIyEvPKhPK20SerializedDataHeaderPhP13BlockMetadataIT_EP12DFORMetadataIS7_EP12RFORMetadata20CompressionAlgorithm,"a",@progbits
	.sectionflags	@""
	.align	4
.nv.constant0._Z27deserialize_data_gpu_kernelIyEvPKhPK20SerializedDataHeaderPhP13BlockMetadataIT_EP12DFORMetadataIS7_EP12RFORMetadata20CompressionAlgorithm:
	.zero		948


//--------------------- .nv.constant0._Z43decompress_random_access_block_based_kernelIxEvPKhPK13BlockMetadataIT_EPK12DFORMetadataIS3_EPK12RFORMetadataPKjPS3_i20CompressionAlgorithmm --------------------------
	.section	.nv.constant0._Z43decompress_random_access_block_based_kernelIxEvPKhPK13BlockMetadataIT_EPK12DFORMetadataIS3_EPK12RFORMetadataPKjPS3_i20CompressionAlgorithmm,"a",@progbits
	.sectionflags	@""
	.align	4
.nv.constant0._Z43decompress_random_access_block_based_kernelIxEvPKhPK13BlockMetadataIT_EPK12DFORMetadataIS3_EPK12RFORMetadataPKjPS3_i20CompressionAlgorithmm:
	.zero		960


//--------------------- .nv.constant0._Z31decompress_random_access_kernelIxEvPKhPK13BlockMetadataIT_EPK12DFORMetadataIS3_EPK12RFORMetadataPKjPS3_i20CompressionAlgorithmm --------------------------
	.section	.nv.constant0._Z31decompress_random_access_kernelIxEvPKhPK13BlockMetadataIT_EPK12DFORMetadataIS3_EPK12RFORMetadataPKjPS3_i20CompressionAlgorithmm,"a",@progbits
	.sectionflags	@""
	.align	4
.nv.constant0._Z31decompress_random_access_kernelIxEvPKhPK13BlockMetadataIT_EPK12DFORMetadataIS3_EPK12RFORMetadataPKjPS3_i20CompressionAlgorithmm:
	.zero		960


//--------------------- .nv.constant0._Z26decompress_gpu_rfor_kernelIxLi1EEvPKhPK13BlockMetadataIT_EPK12RFORMetadataPS3_i --------------------------
	.section	.nv.constant0._Z26decompress_gpu_rfor_kernelIxLi1EEvPKhPK13BlockMetadataIT_EPK12RFORMetadataPS3_i,"a",@progbits
	.sectionflags	@""
	.align	4
.nv.constant0._Z26decompress_gpu_rfor_kernelIxLi1EEvPKhPK13BlockMetadataIT_EPK12RFORMetadataPS3_i:
	.zero		932


//--------------------- .nv.constant0._Z26decompress_gpu_dfor_kernelIxLi1EEvPKhPK13BlockMetadataIT_EPK12DFORMetadataIS3_EPS3_im --------------------------
	.section	.nv.constant0._Z26decompress_gpu_dfor_kernelIxLi1EEvPKhPK13BlockMetadataIT_EPK12DFORMetadataIS3_EPS3_im,"a",@progbits
	.sectionflags	@""
	.align	4
.nv.constant0._Z26decompress_gpu_dfor_kernelIxLi1EEvPKhPK13BlockMetadataIT_EPK12DFORMetadataIS3_EPS3_im:
	.zero		944


//--------------------- .nv.constant0._Z25decompress_gpu_for_kernelIxLi1EEvPKhPK13BlockMetadataIT_EPS3_i --------------------------
	.section	.nv.constant0._Z25decompress_gpu_for_kernelIxLi1EEvPKhPK13BlockMetadataIT_EPS3_i,"a",@progbits
	.sectionflags	@""
	.align	4
.nv.constant0._Z25decompress_gpu_for_kernelIxLi1EEvPKhPK13BlockMetadataIT_EPS3_i:
	.zero		924


//--------------------- .nv.constant0._Z25serialize_data_gpu_kernelIxEvPhPK20SerializedDataHeaderPKhPK13BlockMetadataIT_EPK12DFORMetadataIS7_EPK12RFORMetadata20CompressionAlgorithm --------------------------
	.section	.nv.constant0._Z25serialize_data_gpu_kernelIxEvPhPK20SerializedDataHeaderPKhPK13BlockMetadataIT_EPK12DFORMetadataIS7_EPK12RFORMetadata20CompressionAlgorithm,"a",@progbits
	.sectionflags	@""
	.align	4
.nv.constant0._Z25serialize_data_gpu_kernelIxEvPhPK20SerializedDataHeaderPKhPK13BlockMetadataIT_EPK12DFORMetadataIS7_EPK12RFORMetadata20CompressionAlgorithm:
	.zero		948


//--------------------- .nv.constant0._Z27deserialize_data_gpu_kernelIxEvPKhPK20SerializedDataHeaderPhP13BlockMetadataIT_EP12DFORMetadataIS7_EP12RFORMetadata20CompressionAlgorithm --------------------------
	.section	.nv.constant0._Z27deserialize_data_gpu_kernelIxEvPKhPK20SerializedDataHeaderPhP13BlockMetadataIT_EP12DFORMetadataIS7_EP12RFORMetadata20CompressionAlgorithm,"a",@progbits
	.sectionflags	@""
	.align	4
.nv.constant0._Z27deserialize_data_gpu_kernelIxEvPKhPK20SerializedDataHeaderPhP13BlockMetadataIT_EP12DFORMetadataIS7_EP12RFORMetadata20CompressionAlgorithm:
	.zero		948


//--------------------- .nv.constant0._Z43decompress_random_access_block_based_kernelImEvPKhPK13BlockMetadataIT_EPK12DFORMetadataIS3_EPK12RFORMetadataPKjPS3_i20CompressionAlgorithmm --------------------------
	.section	.nv.constant0._Z43decompress_random_access_block_based_kernelImEvPKhPK13BlockMetadataIT_EPK12DFORMetadataIS3_EPK12RFORMetadataPKjPS3_i20CompressionAlgorithmm,"a",@progbits
	.sectionflags	@""
	.align	4
.nv.constant0._Z43decompress_random_access_block_based_kernelImEvPKhPK13BlockMetadataIT_EPK12DFORMetadataIS3_EPK12RFORMetadataPKjPS3_i20CompressionAlgorithmm:
	.zero		960


//--------------------- .nv.constant0._Z31decompress_random_access_kernelImEvPKhPK13BlockMetadataIT_EPK12DFORMetadataIS3_EPK12RFORMetadataPKjPS3_i20CompressionAlgorithmm --------------------------
	.section	.nv.constant0._Z31decompress_random_access_kernelImEvPKhPK13BlockMetadataIT_EPK12DFORMetadataIS3_EPK12RFORMetadataPKjPS3_i20CompressionAlgorithmm,"a",@progbits
	.sectionflags	@""
	.align	4
.nv.constant0._Z31decompress_random_access_kernelImEvPKhPK13BlockMetadataIT_EPK12DFORMetadataIS3_EPK12RFORMetadataPKjPS3_i20CompressionAlgorithmm:
	.zero		960


//--------------------- .nv.constant0._Z26decompress_gpu_rfor_kernelImLi1EEvPKhPK13BlockMetadataIT_EPK12RFORMetadataPS3_i --------------------------
	.section	.nv.constant0._Z26decompress_gpu_rfor_kernelImLi1EEvPKhPK13BlockMetadataIT_EPK12RFORMetadataPS3_i,"a",@progbits
	.sectionflags	@""
	.align	4
.nv.constant0._Z26decompress_gpu_rfor_kernelImLi1EEvPKhPK13BlockMetadataIT_EPK12RFORMetadataPS3_i:
	.zero		932


//--------------------- .nv.constant0._Z26decompress_gpu_dfor_kernelImLi1EEvPKhPK13BlockMetadataIT_EPK12DFORMetadataIS3_EPS3_im --------------------------
	.section	.nv.constant0._Z26decompress_gpu_dfor_kernelImLi1EEvPKhPK13BlockMetadataIT_EPK12DFORMetadataIS3_EPS3_im,"a",@progbits
	.sectionflags	@""
	.align	4
.nv.constant0._Z26decompress_gpu_dfor_kernelImLi1EEvPKhPK13BlockMetadataIT_EPK12DFORMetadataIS3_EPS3_im:
	.zero		944


//--------------------- .nv.constant0._Z25decompress_gpu_for_kernelImLi1EEvPKhPK13BlockMetadataIT_EPS3_i --------------------------
	.section	.nv.constant0._Z25decompress_gpu_for_kernelImLi1EEvPKhPK13BlockMetadataIT_EPS3_i,"a",@progbits
	.sectionflags	@""
	.align	4
.nv.constant0._Z25decompress_gpu_for_kernelImLi1EEvPKhPK13BlockMetadataIT_EPS3_i:
	.zero		924


//--------------------- .nv.constant0._Z25serialize_data_gpu_kernelImEvPhPK20SerializedDataHeaderPKhPK13BlockMetadataIT_EPK12DFORMetadataIS7_EPK12RFORMetadata20CompressionAlgorithm --------------------------
	.section	.nv.constant0._Z25serialize_data_gpu_kernelImEvPhPK20SerializedDataHeaderPKhPK13BlockMetadataIT_EPK12DFORMetadataIS7_EPK12RFORMetadata20CompressionAlgorithm,"a",@progbits
	.sectionflags	@""
	.align	4
.nv.constant0._Z25serialize_data_gpu_kernelImEvPhPK20SerializedDataHeaderPKhPK13BlockMetadataIT_EPK12DFORMetadataIS7_EPK12RFORMetadata20CompressionAlgorithm:
	.zero		948


//--------------------- .nv.constant0._Z27deserialize_data_gpu_kernelImEvPKhPK20SerializedDataHeaderPhP13BlockMetadataIT_EP12DFORMetadataIS7_EP12RFORMetadata20CompressionAlgorithm --------------------------
	.section	.nv.constant0._Z27deserialize_data_gpu_kernelImEvPKhPK20SerializedDataHeaderPhP13BlockMetadataIT_EP12DFORMetadataIS7_EP12RFORMetadata20CompressionAlgorithm,"a",@progbits
	.sectionflags	@""
	.align	4
.nv.constant0._Z27deserialize_data_gpu_kernelImEvPKhPK20SerializedDataHeaderPhP13BlockMetadataIT_EP12DFORMetadataIS7_EP12RFORMetadata20CompressionAlgorithm:
	.zero		948


//--------------------- .nv.constant0._Z43decompress_random_access_block_based_kernelIlEvPKhPK13BlockMetadataIT_EPK12DFORMetadataIS3_EPK12RFORMetadataPKjPS3_i20CompressionAlgorithmm --------------------------
	.section	.nv.constant0._Z43decompress_random_access_block_based_kernelIlEvPKhPK13BlockMetadataIT_EPK12DFORMetadataIS3_EPK12RFORMetadataPKjPS3_i20CompressionAlgorithmm,"a",@progbits
	.sectionflags	@""
	.align	4
.nv.constant0._Z43decompress_random_access_block_based_kernelIlEvPKhPK13BlockMetadataIT_EPK12DFORMetadataIS3_EPK12RFORMetadataPKjPS3_i20CompressionAlgorithmm:
	.zero		960


//--------------------- .nv.constant0._Z31decompress_random_access_kernelIlEvPKhPK13BlockMetadataIT_EPK12DFORMetadataIS3_EPK12RFORMetadataPKjPS3_i20CompressionAlgorithmm --------------------------
	.section	.nv.constant0._Z31decompress_random_access_kernelIlEvPKhPK13BlockMetadataIT_EPK12DFORMetadataIS3_EPK12RFORMetadataPKjPS3_i20CompressionAlgorithmm,"a",@progbits
	.sectionflags	@""
	.align	4
.nv.constant0._Z31decompress_random_access_kernelIlEvPKhPK13BlockMetadataIT_EPK12DFORMetadataIS3_EPK12RFORMetadataPKjPS3_i20CompressionAlgorithmm:
	.zero		960


//--------------------- .nv.constant0._Z26decompress_gpu_rfor_kernelIlLi1EEvPKhPK13BlockMetadataIT_EPK12RFORMetadataPS3_i --------------------------
	.section	.nv.constant0._Z26decompress_gpu_rfor_kernelIlLi1EEvPKhPK13BlockMetadataIT_EPK12RFORMetadataPS3_i,"a",@progbits
	.sectionflags	@""
	.align	4
.nv.constant0._Z26decompress_gpu_rfor_kernelIlLi1EEvPKhPK13BlockMetadataIT_EPK12RFORMetadataPS3_i:
	.zero		932


//--------------------- .nv.constant0._Z26decompress_gpu_dfor_kernelIlLi1EEvPKhPK13BlockMetadataIT_EPK12DFORMetadataIS3_EPS3_im --------------------------
	.section	.nv.constant0._Z26decompress_gpu_dfor_kernelIlLi1EEvPKhPK13BlockMetadataIT_EPK12DFORMetadataIS3_EPS3_im,"a",@progbits
	.sectionflags	@""
	.align	4
.nv.constant0._Z26decompress_gpu_dfor_kernelIlLi1EEvPKhPK13BlockMetadataIT_EPK12DFORMetadataIS3_EPS3_im:
	.zero		944


//--------------------- .nv.constant0._Z25decompress_gpu_for_kernelIlLi1EEvPKhPK13BlockMetadataIT_EPS3_i --------------------------
	.section	.nv.constant0._Z25decompress_gpu_for_kernelIlLi1EEvPKhPK13BlockMetadataIT_EPS3_i,"a",@progbits
	.sectionflags	@""
	.align	4
.nv.constant0._Z25decompress_gpu_for_kernelIlLi1EEvPKhPK13BlockMetadataIT_EPS3_i:
	.zero		924


//--------------------- .nv.constant0._Z25serialize_data_gpu_kernelIlEvPhPK20SerializedDataHeaderPKhPK13BlockMetadataIT_EPK12DFORMetadataIS7_EPK12RFORMetadata20CompressionAlgorithm --------------------------
	.section	.nv.constant0._Z25serialize_data_gpu_kernelIlEvPhPK20SerializedDataHeaderPKhPK13BlockMetadataIT_EPK12DFORMetadataIS7_EPK12RFORMetadata20CompressionAlgorithm,"a",@progbits
	.sectionflags	@""
	.align	4
.nv.constant0._Z25serialize_data_gpu_kernelIlEvPhPK20SerializedDataHeaderPKhPK13BlockMetadataIT_EPK12DFORMetadataIS7_EPK12RFORMetadata20CompressionAlgorithm:
	.zero		948


//--------------------- .nv.constant0._Z27deserialize_data_gpu_kernelIlEvPKhPK20SerializedDataHeaderPhP13BlockMetadataIT_EP12DFORMetadataIS7_EP12RFORMetadata20CompressionAlgorithm --------------------------
	.section	.nv.constant0._Z27deserialize_data_gpu_kernelIlEvPKhPK20SerializedDataHeaderPhP13BlockMetadataIT_EP12DFORMetadataIS7_EP12RFORMetadata20CompressionAlgorithm,"a",@progbits
	.sectionflags	@""
	.align	4
.nv.constant0._Z27deserialize_data_gpu_kernelIlEvPKhPK20SerializedDataHeaderPhP13BlockMetadataIT_EP12DFORMetadataIS7_EP12RFORMetadata20CompressionAlgorithm:
	.zero		948


//--------------------- .nv.constant0._Z43decompress_random_access_block_based_kernelIjEvPKhPK13BlockMetadataIT_EPK12DFORMetadataIS3_EPK12RFORMetadataPKjPS3_i20CompressionAlgorithmm --------------------------
	.section	.nv.constant0._Z43decompress_random_access_block_based_kernelIjEvPKhPK13BlockMetadataIT_EPK12DFORMetadataIS3_EPK12RFORMetadataPKjPS3_i20CompressionAlgorithmm,"a",@progbits
	.sectionflags	@""
	.align	4
.nv.constant0._Z43decompress_random_access_block_based_kernelIjEvPKhPK13BlockMetadataIT_EPK12DFORMetadataIS3_EPK12RFORMetadataPKjPS3_i20CompressionAlgorithmm:
	.zero		960


//--------------------- .nv.constant0._Z31decompress_random_access_kernelIjEvPKhPK13BlockMetadataIT_EPK12DFORMetadataIS3_EPK12RFORMetadataPKjPS3_i20CompressionAlgorithmm --------------------------
	.section	.nv.constant0._Z31decompress_random_access_kernelIjEvPKhPK13BlockMetadataIT_EPK12DFORMetadataIS3_EPK12RFORMetadataPKjPS3_i20CompressionAlgorithmm,"a",@progbits
	.sectionflags	@""
	.align	4
.nv.constant0._Z31decompress_random_access_kernelIjEvPKhPK13BlockMetadataIT_EPK12DFORMetadataIS3_EPK12RFORMetadataPKjPS3_i20CompressionAlgorithmm:
	.zero		960


//--------------------- .nv.constant0._Z26decompress_gpu_rfor_kernelIjLi1EEvPKhPK13BlockMetadataIT_EPK12RFORMetadataPS3_i --------------------------
	.section	.nv.constant0._Z26decompress_gpu_rfor_kernelIjLi1EEvPKhPK13BlockMetadataIT_EPK12RFORMetadataPS3_i,"a",@progbits
	.sectionflags	@""
	.align	4
.nv.constant0._Z26decompress_gpu_rfor_kernelIjLi1EEvPKhPK13BlockMetadataIT_EPK12RFORMetadataPS3_i:
	.zero		932


//--------------------- .nv.constant0._Z26decompress_gpu_dfor_kernelIjLi1EEvPKhPK13BlockMetadataIT_EPK12DFORMetadataIS3_EPS3_im --------------------------
	.section	.nv.constant0._Z26decompress_gpu_dfor_kernelIjLi1EEvPKhPK13BlockMetadataIT_EPK12DFORMetadataIS3_EPS3_im,"a",@progbits
	.sectionflags	@""
	.align	4
.nv.constant0._Z26decompress_gpu_dfor_kernelIjLi1EEvPKhPK13BlockMetadataIT_EPK12DFORMetadataIS3_EPS3_im:
	.zero		944


//--------------------- .nv.constant0._Z25decompress_gpu_for_kernelIjLi1EEvPKhPK13BlockMetadataIT_EPS3_i --------------------------
	.section	.nv.constant0._Z25decompress_gpu_for_kernelIjLi1EEvPKhPK13BlockMetadataIT_EPS3_i,"a",@progbits
	.sectionflags	@""
	.align	4
.nv.constant0._Z25decompress_gpu_for_kernelIjLi1EEvPKhPK13BlockMetadataIT_EPS3_i:
	.zero		924


//--------------------- .nv.constant0._Z25serialize_data_gpu_kernelIjEvPhPK20SerializedDataHeaderPKhPK13BlockMetadataIT_EPK12DFORMetadataIS7_EPK12RFORMetadata20CompressionAlgorithm --------------------------
	.section	.nv.constant0._Z25serialize_data_gpu_kernelIjEvPhPK20SerializedDataHeaderPKhPK13BlockMetadataIT_EPK12DFORMetadataIS7_EPK12RFORMetadata20CompressionAlgorithm,"a",@progbits
	.sectionflags	@""
	.align	4
.nv.constant0._Z25serialize_data_gpu_kernelIjEvPhPK20SerializedDataHeaderPKhPK13BlockMetadataIT_EPK12DFORMetadataIS7_EPK12RFORMetadata20CompressionAlgorithm:
	.zero		948


//--------------------- .nv.constant0._Z27deserialize_data_gpu_kernelIjEvPKhPK20SerializedDataHeaderPhP13BlockMetadataIT_EP12DFORMetadataIS7_EP12RFORMetadata20CompressionAlgorithm --------------------------
	.section	.nv.constant0._Z27deserialize_data_gpu_kernelIjEvPKhPK20SerializedDataHeaderPhP13BlockMetadataIT_EP12DFORMetadataIS7_EP12RFORMetadata20CompressionAlgorithm,"a",@progbits
	.sectionflags	@""
	.align	4
.nv.constant0._Z27deserialize_data_gpu_kernelIjEvPKhPK20SerializedDataHeaderPhP13BlockMetadataIT_EP12DFORMetadataIS7_EP12RFORMetadata20CompressionAlgorithm:
	.zero		948


//--------------------- .nv.constant0._Z43decompress_random_access_block_based_kernelIiEvPKhPK13BlockMetadataIT_EPK12DFORMetadataIS3_EPK12RFORMetadataPKjPS3_i20CompressionAlgorithmm --------------------------
	.section	.nv.constant0._Z43decompress_random_access_block_based_kernelIiEvPKhPK13BlockMetadataIT_EPK12DFORMetadataIS3_EPK12RFORMetadataPKjPS3_i20CompressionAlgorithmm,"a",@progbits
	.sectionflags	@""
	.align	4
.nv.constant0._Z43decompress_random_access_block_based_kernelIiEvPKhPK13BlockMetadataIT_EPK12DFORMetadataIS3_EPK12RFORMetadataPKjPS3_i20CompressionAlgorithmm:
	.zero		960


//--------------------- .nv.constant0._Z31decompress_random_access_kernelIiEvPKhPK13BlockMetadataIT_EPK12DFORMetadataIS3_EPK12RFORMetadataPKjPS3_i20CompressionAlgorithmm --------------------------
	.section	.nv.constant0._Z31decompress_random_access_kernelIiEvPKhPK13BlockMetadataIT_EPK12DFORMetadataIS3_EPK12RFORMetadataPKjPS3_i20CompressionAlgorithmm,"a",@progbits
	.sectionflags	@""
	.align	4
.nv.constant0._Z31decompress_random_access_kernelIiEvPKhPK13BlockMetadataIT_EPK12DFORMetadataIS3_EPK12RFORMetadataPKjPS3_i20CompressionAlgorithmm:
	.zero		960


//--------------------- .nv.constant0._Z26decompress_gpu_rfor_kernelIiLi1EEvPKhPK13BlockMetadataIT_EPK12RFORMetadataPS3_i --------------------------
	.section	.nv.constant0._Z26decompress_gpu_rfor_kernelIiLi1EEvPKhPK13BlockMetadataIT_EPK12RFORMetadataPS3_i,"a",@progbits
	.sectionflags	@""
	.align	4
.nv.constant0._Z26decompress_gpu_rfor_kernelIiLi1EEvPKhPK13BlockMetadataIT_EPK12RFORMetadataPS3_i:
	.zero		932


//--------------------- .nv.constant0._Z26decompress_gpu_dfor_kernelIiLi1EEvPKhPK13BlockMetadataIT_EPK12DFORMetadataIS3_EPS3_im --------------------------
	.section	.nv.constant0._Z26decompress_gpu_dfor_kernelIiLi1EEvPKhPK13BlockMetadataIT_EPK12DFORMetadataIS3_EPS3_im,"a",@progbits
	.sectionflags	@""
	.align	4
.nv.constant0._Z26decompress_gpu_dfor_kernelIiLi1EEvPKhPK13BlockMetadataIT_EPK12DFORMetadataIS3_EPS3_im:
	.zero		944


//--------------------- .nv.constant0._Z25decompress_gpu_for_kernelIiLi1EEvPKhPK13BlockMetadataIT_EPS3_i --------------------------
	.section	.nv.constant0._Z25decompress_gpu_for_kernelIiLi1EEvPKhPK13BlockMetadataIT_EPS3_i,"a",@progbits
	.sectionflags	@""
	.align	4
.nv.constant0._Z25decompress_gpu_for_kernelIiLi1EEvPKhPK13BlockMetadataIT_EPS3_i:
	.zero		924


//--------------------- .nv.constant0._Z25serialize_data_gpu_kernelIiEvPhPK20SerializedDataHeaderPKhPK13BlockMetadataIT_EPK12DFORMetadataIS7_EPK12RFORMetadata20CompressionAlgorithm --------------------------
	.section	.nv.constant0._Z25serialize_data_gpu_kernelIiEvPhPK20SerializedDataHeaderPKhPK13BlockMetadataIT_EPK12DFORMetadataIS7_EPK12RFORMetadata20CompressionAlgorithm,"a",@progbits
	.sectionflags	@""
	.align	4
.nv.constant0._Z25serialize_data_gpu_kernelIiEvPhPK20SerializedDataHeaderPKhPK13BlockMetadataIT_EPK12DFORMetadataIS7_EPK12RFORMetadata20CompressionAlgorithm:
	.zero		948


//--------------------- .nv.constant0._Z27deserialize_data_gpu_kernelIiEvPKhPK20SerializedDataHeaderPhP13BlockMetadataIT_EP12DFORMetadataIS7_EP12RFORMetadata20CompressionAlgorithm --------------------------
	.section	.nv.constant0._Z27deserialize_data_gpu_kernelIiEvPKhPK20SerializedDataHeaderPhP13BlockMetadataIT_EP12DFORMetadataIS7_EP12RFORMetadata20CompressionAlgorithm,"a",@progbits
	.sectionflags	@""
	.align	4
.nv.constant0._Z27deserialize_data_gpu_kernelIiEvPKhPK20SerializedDataHeaderPhP13BlockMetadataIT_EP12DFORMetadataIS7_EP12RFORMetadata20CompressionAlgorithm:
	.zero		948


//--------------------- .nv.constant0._Z31validate_deserialization_kernelPK20SerializedDataHeaderPbP20CompressionAlgorithmP10DataTypeIdPm --------------------------
	.section	.nv.constant0._Z31validate_deserialization_kernelPK20SerializedDataHeaderPbP20CompressionAlgorithmP10DataTypeIdPm,"a",@progbits
	.sectionflags	@""
	.align	4
.nv.constant0._Z31validate_deserialization_kernelPK20SerializedDataHeaderPbP20CompressionAlgorithmP10DataTypeIdPm:
	.zero		936


//--------------------- .nv.constant0._Z38calculate_serialization_offsets_kernelP20SerializedDataHeaderjjjm20CompressionAlgorithm --------------------------
	.section	.nv.constant0._Z38calculate_serialization_offsets_kernelP20SerializedDataHeaderjjjm20CompressionAlgorithm,"a",@progbits
	.sectionflags	@""
	.align	4
.nv.constant0._Z38calculate_serialization_offsets_kernelP20SerializedDataHeaderjjjm20CompressionAlgorithm:
	.zero		932


//--------------------- SYMBOLS --------------------------

	.type		.nv.reservedSmem.offset0,@object
	.size		.nv.reservedSmem.offset0,0x4
	.type		.nv.reservedSmem.cap,@object
	.size		.nv.reservedSmem.cap,0x4
